	.target	sm_90

	.elftype	@"ET_EXEC"


//--------------------- .note.nv.tkinfo           --------------------------
	.section	.note.nv.tkinfo,"",@"SHT_NOTE"
	.sectionflags	@"SHF_NOTE_NV_TKINFO"
	.tkinfo
        /*0018*/ 	.word	0x00000002
        /*0030*/ 	.string	""
        /*0030*/ 	.string	"ptxas"
        /*0030*/ 	.string	"Cuda compilation tools, release 13.0, V13.0.88"
        /*0030*/ 	.string	"Build cuda_13.0.r13.0/compiler.36424714_0"
        /*0030*/ 	.string	"-arch sm_90 -m 64 "



//--------------------- .note.nv.cuinfo           --------------------------
	.section	.note.nv.cuinfo,"",@"SHT_NOTE"
	.sectionflags	@"SHF_NOTE_NV_CUINFO"
        /*0018*/ 	.short	0x0002
        /*001a*/ 	.short	0x005a
        /*001c*/ 	.short	0x0082
	.zero		2


//--------------------- .nv.info                  --------------------------
	.section	.nv.info,"",@"SHT_CUDA_INFO"
	.align	4


	//----- nvinfo : EIATTR_REGCOUNT
	.align		4
        /*0000*/ 	.byte	0x04, 0x2f
        /*0002*/ 	.short	(.L_38 - .L_37)
	.align		4
.L_37:
        /*0004*/ 	.word	index@(_ZN2at6native63_GLOBAL__N__11d61d08_30_DistributionLogNormalKernel_cu_e7567be543distribution_elementwise_grid_stride_kernelIdLi2EZNS0_9templates4cuda20normal_and_transformIddPNS_17CUDAGeneratorImplEZZZNS4_17log_normal_kernelIS7_EEvRNS_18TensorIteratorBaseEddT_ENKUlvE_clEvENKUlvE_clEvEUldE_EEvSA_T1_T2_EUlP24curandStatePhilox4_32_10E_ZNS1_27distribution_nullary_kernelIdd7double2S7_SJ_SE_EEvSA_SG_RKT3_T4_EUlidE_EEvlNS_15PhiloxCudaStateESF_SG_)
        /*0008*/ 	.word	0x00000036


	//----- nvinfo : EIATTR_FRAME_SIZE
	.align		4
.L_38:
        /*000c*/ 	.byte	0x04, 0x11
        /*000e*/ 	.short	(.L_40 - .L_39)
	.align		4
.L_39:
        /*0010*/ 	.word	index@($__internal_23_$__cuda_sm20_dsqrt_rn_f64_mediumpath_v1)
        /*0014*/ 	.word	0x00000000


	//----- nvinfo : EIATTR_FRAME_SIZE
	.align		4
.L_40:
        /*0018*/ 	.byte	0x04, 0x11
        /*001a*/ 	.short	(.L_42 - .L_41)
	.align		4
.L_41:
        /*001c*/ 	.word	index@($__internal_22_$__cuda_sm20_div_s64)
        /*0020*/ 	.word	0x00000000


	//----- nvinfo : EIATTR_FRAME_SIZE
	.align		4
.L_42:
        /*0024*/ 	.byte	0x04, 0x11
        /*0026*/ 	.short	(.L_44 - .L_43)
	.align		4
.L_43:
        /*0028*/ 	.word	index@(_ZN2at6native63_GLOBAL__N__11d61d08_30_DistributionLogNormalKernel_cu_e7567be543distribution_elementwise_grid_stride_kernelIdLi2EZNS0_9templates4cuda20normal_and_transformIddPNS_17CUDAGeneratorImplEZZZNS4_17log_normal_kernelIS7_EEvRNS_18TensorIteratorBaseEddT_ENKUlvE_clEvENKUlvE_clEvEUldE_EEvSA_T1_T2_EUlP24curandStatePhilox4_32_10E_ZNS1_27distribution_nullary_kernelIdd7double2S7_SJ_SE_EEvSA_SG_RKT3_T4_EUlidE_EEvlNS_15PhiloxCudaStateESF_SG_)
        /*002c*/ 	.word	0x00000000


	//----- nvinfo : EIATTR_REGCOUNT
	.align		4
.L_44:
        /*0030*/ 	.byte	0x04, 0x2f
        /*0032*/ 	.short	(.L_46 - .L_45)
	.align		4
.L_45:
        /*0034*/ 	.word	index@(_ZN2at6native63_GLOBAL__N__11d61d08_30_DistributionLogNormalKernel_cu_e7567be543distribution_elementwise_grid_stride_kernelIdLi2EZNS0_9templates4cuda20normal_and_transformIddPNS_17CUDAGeneratorImplEZZZNS4_17log_normal_kernelIS7_EEvRNS_18TensorIteratorBaseEddT_ENKUlvE_clEvENKUlvE_clEvEUldE_EEvSA_T1_T2_EUlP24curandStatePhilox4_32_10E_ZNS1_27distribution_nullary_kernelIdd7double2S7_SJ_SE_EEvSA_SG_RKT3_T4_EUlidE0_EEvlNS_15PhiloxCudaStateESF_SG_)
        /*0038*/ 	.word	0x00000038


	//----- nvinfo : EIATTR_FRAME_SIZE
	.align		4
.L_46:
        /*003c*/ 	.byte	0x04, 0x11
        /*003e*/ 	.short	(.L_48 - .L_47)
	.align		4
.L_47:
        /*0040*/ 	.word	index@($__internal_21_$__cuda_sm20_dsqrt_rn_f64_mediumpath_v1)
        /*0044*/ 	.word	0x00000000


	//----- nvinfo : EIATTR_FRAME_SIZE
	.align		4
.L_48:
        /*0048*/ 	.byte	0x04, 0x11
        /*004a*/ 	.short	(.L_50 - .L_49)
	.align		4
.L_49:
        /*004c*/ 	.word	index@($__internal_20_$__cuda_sm20_div_s64)
        /*0050*/ 	.word	0x00000000


	//----- nvinfo : EIATTR_FRAME_SIZE
	.align		4
.L_50:
        /*0054*/ 	.byte	0x04, 0x11
        /*0056*/ 	.short	(.L_52 - .L_51)
	.align		4
.L_51:
        /*0058*/ 	.word	index@(_ZN2at6native63_GLOBAL__N__11d61d08_30_DistributionLogNormalKernel_cu_e7567be543distribution_elementwise_grid_stride_kernelIdLi2EZNS0_9templates4cuda20normal_and_transformIddPNS_17CUDAGeneratorImplEZZZNS4_17log_normal_kernelIS7_EEvRNS_18TensorIteratorBaseEddT_ENKUlvE_clEvENKUlvE_clEvEUldE_EEvSA_T1_T2_EUlP24curandStatePhilox4_32_10E_ZNS1_27distribution_nullary_kernelIdd7double2S7_SJ_SE_EEvSA_SG_RKT3_T4_EUlidE0_EEvlNS_15PhiloxCudaStateESF_SG_)
        /*005c*/ 	.word	0x00000000


	//----- nvinfo : EIATTR_REGCOUNT
	.align		4
.L_52:
        /*0060*/ 	.byte	0x04, 0x2f
        /*0062*/ 	.short	(.L_54 - .L_53)
	.align		4
.L_53:
        /*0064*/ 	.word	index@(_ZN2at6native63_GLOBAL__N__11d61d08_30_DistributionLogNormalKernel_cu_e7567be543distribution_elementwise_grid_stride_kernelIdLi2EZNS0_9templates4cuda20normal_and_transformIddPNS_17CUDAGeneratorImplEZZZNS4_17log_normal_kernelIS7_EEvRNS_18TensorIteratorBaseEddT_ENKUlvE_clEvENKUlvE_clEvEUldE_EEvSA_T1_T2_EUlP24curandStatePhilox4_32_10E0_ZNS1_27distribution_nullary_kernelIdd6float4S7_SJ_SE_EEvSA_SG_RKT3_T4_EUlidE_EEvlNS_15PhiloxCudaStateESF_SG_)
        /*0068*/ 	.word	0x0000002d


	//----- nvinfo : EIATTR_FRAME_SIZE
	.align		4
.L_54:
        /*006c*/ 	.byte	0x04, 0x11
        /*006e*/ 	.short	(.L_56 - .L_55)
	.align		4
.L_55:
        /*0070*/ 	.word	index@($__internal_19_$__cuda_sm20_div_s64)
        /*0074*/ 	.word	0x00000000


	//----- nvinfo : EIATTR_FRAME_SIZE
	.align		4
.L_56:
        /*0078*/ 	.byte	0x04, 0x11
        /*007a*/ 	.short	(.L_58 - .L_57)
	.align		4
.L_57:
        /*007c*/ 	.word	index@(_ZN2at6native63_GLOBAL__N__11d61d08_30_DistributionLogNormalKernel_cu_e7567be543distribution_elementwise_grid_stride_kernelIdLi2EZNS0_9templates4cuda20normal_and_transformIddPNS_17CUDAGeneratorImplEZZZNS4_17log_normal_kernelIS7_EEvRNS_18TensorIteratorBaseEddT_ENKUlvE_clEvENKUlvE_clEvEUldE_EEvSA_T1_T2_EUlP24curandStatePhilox4_32_10E0_ZNS1_27distribution_nullary_kernelIdd6float4S7_SJ_SE_EEvSA_SG_RKT3_T4_EUlidE_EEvlNS_15PhiloxCudaStateESF_SG_)
        /*0080*/ 	.word	0x00000000


	//----- nvinfo : EIATTR_REGCOUNT
	.align		4
.L_58:
        /*0084*/ 	.byte	0x04, 0x2f
        /*0086*/ 	.short	(.L_60 - .L_59)
	.align		4
.L_59:
        /*0088*/ 	.word	index@(_ZN2at6native63_GLOBAL__N__11d61d08_30_DistributionLogNormalKernel_cu_e7567be543distribution_elementwise_grid_stride_kernelIdLi2EZNS0_9templates4cuda20normal_and_transformIddPNS_17CUDAGeneratorImplEZZZNS4_17log_normal_kernelIS7_EEvRNS_18TensorIteratorBaseEddT_ENKUlvE_clEvENKUlvE_clEvEUldE_EEvSA_T1_T2_EUlP24curandStatePhilox4_32_10E0_ZNS1_27distribution_nullary_kernelIdd6float4S7_SJ_SE_EEvSA_SG_RKT3_T4_EUlidE0_EEvlNS_15PhiloxCudaStateESF_SG_)
        /*008c*/ 	.word	0x0000002f


	//----- nvinfo : EIATTR_FRAME_SIZE
	.align		4
.L_60:
        /*0090*/ 	.byte	0x04, 0x11
        /*0092*/ 	.short	(.L_62 - .L_61)
	.align		4
.L_61:
        /*0094*/ 	.word	index@($__internal_18_$__cuda_sm20_div_s64)
        /*0098*/ 	.word	0x00000000


	//----- nvinfo : EIATTR_FRAME_SIZE
	.align		4
.L_62:
        /*009c*/ 	.byte	0x04, 0x11
        /*009e*/ 	.short	(.L_64 - .L_63)
	.align		4
.L_63:
        /*00a0*/ 	.word	index@(_ZN2at6native63_GLOBAL__N__11d61d08_30_DistributionLogNormalKernel_cu_e7567be543distribution_elementwise_grid_stride_kernelIdLi2EZNS0_9templates4cuda20normal_and_transformIddPNS_17CUDAGeneratorImplEZZZNS4_17log_normal_kernelIS7_EEvRNS_18TensorIteratorBaseEddT_ENKUlvE_clEvENKUlvE_clEvEUldE_EEvSA_T1_T2_EUlP24curandStatePhilox4_32_10E0_ZNS1_27distribution_nullary_kernelIdd6float4S7_SJ_SE_EEvSA_SG_RKT3_T4_EUlidE0_EEvlNS_15PhiloxCudaStateESF_SG_)
        /*00a4*/ 	.word	0x00000000


	//----- nvinfo : EIATTR_REGCOUNT
	.align		4
.L_64:
        /*00a8*/ 	.byte	0x04, 0x2f
        /*00aa*/ 	.short	(.L_66 - .L_65)
	.align		4
.L_65:
        /*00ac*/ 	.word	index@(_ZN2at6native63_GLOBAL__N__11d61d08_30_DistributionLogNormalKernel_cu_e7567be543distribution_elementwise_grid_stride_kernelIfLi4EZNS0_9templates4cuda20normal_and_transformIffPNS_17CUDAGeneratorImplEZZZNS4_17log_normal_kernelIS7_EEvRNS_18TensorIteratorBaseEddT_ENKUlvE_clEvENKUlvE0_clEvEUlfE_EEvSA_T1_T2_EUlP24curandStatePhilox4_32_10E_ZNS1_27distribution_nullary_kernelIff7double2S7_SJ_SE_EEvSA_SG_RKT3_T4_EUlifE_EEvlNS_15PhiloxCudaStateESF_SG_)
        /*00b0*/ 	.word	0x00000036


	//----- nvinfo : EIATTR_FRAME_SIZE
	.align		4
.L_66:
        /*00b4*/ 	.byte	0x04, 0x11
        /*00b6*/ 	.short	(.L_68 - .L_67)
	.align		4
.L_67:
        /*00b8*/ 	.word	index@($__internal_17_$__cuda_sm20_dsqrt_rn_f64_mediumpath_v1)
        /*00bc*/ 	.word	0x00000000


	//----- nvinfo : EIATTR_FRAME_SIZE
	.align		4
.L_68:
        /*00c0*/ 	.byte	0x04, 0x11
        /*00c2*/ 	.short	(.L_70 - .L_69)
	.align		4
.L_69:
        /*00c4*/ 	.word	index@($__internal_16_$__cuda_sm20_div_s64)
        /*00c8*/ 	.word	0x00000000


	//----- nvinfo : EIATTR_FRAME_SIZE
	.align		4
.L_70:
        /*00cc*/ 	.byte	0x04, 0x11
        /*00ce*/ 	.short	(.L_72 - .L_71)
	.align		4
.L_71:
        /*00d0*/ 	.word	index@(_ZN2at6native63_GLOBAL__N__11d61d08_30_DistributionLogNormalKernel_cu_e7567be543distribution_elementwise_grid_stride_kernelIfLi4EZNS0_9templates4cuda20normal_and_transformIffPNS_17CUDAGeneratorImplEZZZNS4_17log_normal_kernelIS7_EEvRNS_18TensorIteratorBaseEddT_ENKUlvE_clEvENKUlvE0_clEvEUlfE_EEvSA_T1_T2_EUlP24curandStatePhilox4_32_10E_ZNS1_27distribution_nullary_kernelIff7double2S7_SJ_SE_EEvSA_SG_RKT3_T4_EUlifE_EEvlNS_15PhiloxCudaStateESF_SG_)
        /*00d4*/ 	.word	0x00000000


	//----- nvinfo : EIATTR_REGCOUNT
	.align		4
.L_72:
        /*00d8*/ 	.byte	0x04, 0x2f
        /*00da*/ 	.short	(.L_74 - .L_73)
	.align		4
.L_73:
        /*00dc*/ 	.word	index@(_ZN2at6native63_GLOBAL__N__11d61d08_30_DistributionLogNormalKernel_cu_e7567be543distribution_elementwise_grid_stride_kernelIfLi4EZNS0_9templates4cuda20normal_and_transformIffPNS_17CUDAGeneratorImplEZZZNS4_17log_normal_kernelIS7_EEvRNS_18TensorIteratorBaseEddT_ENKUlvE_clEvENKUlvE0_clEvEUlfE_EEvSA_T1_T2_EUlP24curandStatePhilox4_32_10E_ZNS1_27distribution_nullary_kernelIff7double2S7_SJ_SE_EEvSA_SG_RKT3_T4_EUlifE0_EEvlNS_15PhiloxCudaStateESF_SG_)
        /*00e0*/ 	.word	0x00000038


	//----- nvinfo : EIATTR_FRAME_SIZE
	.align		4
.L_74:
        /*00e4*/ 	.byte	0x04, 0x11
        /*00e6*/ 	.short	(.L_76 - .L_75)
	.align		4
.L_75:
        /*00e8*/ 	.word	index@($__internal_15_$__cuda_sm20_dsqrt_rn_f64_mediumpath_v1)
        /*00ec*/ 	.word	0x00000000


	//----- nvinfo : EIATTR_FRAME_SIZE
	.align		4
.L_76:
        /*00f0*/ 	.byte	0x04, 0x11
        /*00f2*/ 	.short	(.L_78 - .L_77)
	.align		4
.L_77:
        /*00f4*/ 	.word	index@($__internal_14_$__cuda_sm20_div_s64)
        /*00f8*/ 	.word	0x00000000


	//----- nvinfo : EIATTR_FRAME_SIZE
	.align		4
.L_78:
        /*00fc*/ 	.byte	0x04, 0x11
        /*00fe*/ 	.short	(.L_80 - .L_79)
	.align		4
.L_79:
        /*0100*/ 	.word	index@(_ZN2at6native63_GLOBAL__N__11d61d08_30_DistributionLogNormalKernel_cu_e7567be543distribution_elementwise_grid_stride_kernelIfLi4EZNS0_9templates4cuda20normal_and_transformIffPNS_17CUDAGeneratorImplEZZZNS4_17log_normal_kernelIS7_EEvRNS_18TensorIteratorBaseEddT_ENKUlvE_clEvENKUlvE0_clEvEUlfE_EEvSA_T1_T2_EUlP24curandStatePhilox4_32_10E_ZNS1_27distribution_nullary_kernelIff7double2S7_SJ_SE_EEvSA_SG_RKT3_T4_EUlifE0_EEvlNS_15PhiloxCudaStateESF_SG_)
        /*0104*/ 	.word	0x00000000


	//----- nvinfo : EIATTR_REGCOUNT
	.align		4
.L_80:
        /*0108*/ 	.byte	0x04, 0x2f
        /*010a*/ 	.short	(.L_82 - .L_81)
	.align		4
.L_81:
        /*010c*/ 	.word	index@(_ZN2at6native63_GLOBAL__N__11d61d08_30_DistributionLogNormalKernel_cu_e7567be543distribution_elementwise_grid_stride_kernelIfLi4EZNS0_9templates4cuda20normal_and_transformIffPNS_17CUDAGeneratorImplEZZZNS4_17log_normal_kernelIS7_EEvRNS_18TensorIteratorBaseEddT_ENKUlvE_clEvENKUlvE0_clEvEUlfE_EEvSA_T1_T2_EUlP24curandStatePhilox4_32_10E0_ZNS1_27distribution_nullary_kernelIff6float4S7_SJ_SE_EEvSA_SG_RKT3_T4_EUlifE_EEvlNS_15PhiloxCudaStateESF_SG_)
        /*0110*/ 	.word	0x00000035


	//----- nvinfo : EIATTR_FRAME_SIZE
	.align		4
.L_82:
        /*0114*/ 	.byte	0x04, 0x11
        /*0116*/ 	.short	(.L_84 - .L_83)
	.align		4
.L_83:
        /*0118*/ 	.word	index@($__internal_13_$__cuda_sm20_div_s64)
        /*011c*/ 	.word	0x00000000


	//----- nvinfo : EIATTR_FRAME_SIZE
	.align		4
.L_84:
        /*0120*/ 	.byte	0x04, 0x11
        /*0122*/ 	.short	(.L_86 - .L_85)
	.align		4
.L_85:
        /*0124*/ 	.word	index@(_ZN2at6native63_GLOBAL__N__11d61d08_30_DistributionLogNormalKernel_cu_e7567be543distribution_elementwise_grid_stride_kernelIfLi4EZNS0_9templates4cuda20normal_and_transformIffPNS_17CUDAGeneratorImplEZZZNS4_17log_normal_kernelIS7_EEvRNS_18TensorIteratorBaseEddT_ENKUlvE_clEvENKUlvE0_clEvEUlfE_EEvSA_T1_T2_EUlP24curandStatePhilox4_32_10E0_ZNS1_27distribution_nullary_kernelIff6float4S7_SJ_SE_EEvSA_SG_RKT3_T4_EUlifE_EEvlNS_15PhiloxCudaStateESF_SG_)
        /*0128*/ 	.word	0x00000000


	//----- nvinfo : EIATTR_REGCOUNT
	.align		4
.L_86:
        /*012c*/ 	.byte	0x04, 0x2f
        /*012e*/ 	.short	(.L_88 - .L_87)
	.align		4
.L_87:
        /*0130*/ 	.word	index@(_ZN2at6native63_GLOBAL__N__11d61d08_30_DistributionLogNormalKernel_cu_e7567be543distribution_elementwise_grid_stride_kernelIfLi4EZNS0_9templates4cuda20normal_and_transformIffPNS_17CUDAGeneratorImplEZZZNS4_17log_normal_kernelIS7_EEvRNS_18TensorIteratorBaseEddT_ENKUlvE_clEvENKUlvE0_clEvEUlfE_EEvSA_T1_T2_EUlP24curandStatePhilox4_32_10E0_ZNS1_27distribution_nullary_kernelIff6float4S7_SJ_SE_EEvSA_SG_RKT3_T4_EUlifE0_EEvlNS_15PhiloxCudaStateESF_SG_)
        /*0134*/ 	.word	0x0000002c


	//----- nvinfo : EIATTR_FRAME_SIZE
	.align		4
.L_88:
        /*0138*/ 	.byte	0x04, 0x11
        /*013a*/ 	.short	(.L_90 - .L_89)
	.align		4
.L_89:
        /*013c*/ 	.word	index@($__internal_12_$__cuda_sm20_div_s64)
        /*0140*/ 	.word	0x00000000


	//----- nvinfo : EIATTR_FRAME_SIZE
	.align		4
.L_90:
        /*0144*/ 	.byte	0x04, 0x11
        /*0146*/ 	.short	(.L_92 - .L_91)
	.align		4
.L_91:
        /*0148*/ 	.word	index@(_ZN2at6native63_GLOBAL__N__11d61d08_30_DistributionLogNormalKernel_cu_e7567be543distribution_elementwise_grid_stride_kernelIfLi4EZNS0_9templates4cuda20normal_and_transformIffPNS_17CUDAGeneratorImplEZZZNS4_17log_normal_kernelIS7_EEvRNS_18TensorIteratorBaseEddT_ENKUlvE_clEvENKUlvE0_clEvEUlfE_EEvSA_T1_T2_EUlP24curandStatePhilox4_32_10E0_ZNS1_27distribution_nullary_kernelIff6float4S7_SJ_SE_EEvSA_SG_RKT3_T4_EUlifE0_EEvlNS_15PhiloxCudaStateESF_SG_)
        /*014c*/ 	.word	0x00000000


	//----- nvinfo : EIATTR_REGCOUNT
	.align		4
.L_92:
        /*0150*/ 	.byte	0x04, 0x2f
        /*0152*/ 	.short	(.L_94 - .L_93)
	.align		4
.L_93:
        /*0154*/ 	.word	index@(_ZN2at6native63_GLOBAL__N__11d61d08_30_DistributionLogNormalKernel_cu_e7567be543distribution_elementwise_grid_stride_kernelIfLi4EZNS0_9templates4cuda20normal_and_transformIN3c104HalfEfPNS_17CUDAGeneratorImplEZZZNS4_17log_normal_kernelIS9_EEvRNS_18TensorIteratorBaseEddT_ENKUlvE_clEvENKUlvE1_clEvEUlfE_EEvSC_T1_T2_EUlP24curandStatePhilox4_32_10E_ZNS1_27distribution_nullary_kernelIS7_f7double2S9_SL_SG_EEvSC_SI_RKT3_T4_EUlifE_EEvlNS_15PhiloxCudaStateESH_SI_)
        /*0158*/ 	.word	0x00000036


	//----- nvinfo : EIATTR_FRAME_SIZE
	.align		4
.L_94:
        /*015c*/ 	.byte	0x04, 0x11
        /*015e*/ 	.short	(.L_96 - .L_95)
	.align		4
.L_95:
        /*0160*/ 	.word	index@($__internal_11_$__cuda_sm20_dsqrt_rn_f64_mediumpath_v1)
        /*0164*/ 	.word	0x00000000


	//----- nvinfo : EIATTR_FRAME_SIZE
	.align		4
.L_96:
        /*0168*/ 	.byte	0x04, 0x11
        /*016a*/ 	.short	(.L_98 - .L_97)
	.align		4
.L_97:
        /*016c*/ 	.word	index@($__internal_10_$__cuda_sm20_div_s64)
        /*0170*/ 	.word	0x00000000


	//----- nvinfo : EIATTR_FRAME_SIZE
	.align		4
.L_98:
        /*0174*/ 	.byte	0x04, 0x11
        /*0176*/ 	.short	(.L_100 - .L_99)
	.align		4
.L_99:
        /*0178*/ 	.word	index@(_ZN2at6native63_GLOBAL__N__11d61d08_30_DistributionLogNormalKernel_cu_e7567be543distribution_elementwise_grid_stride_kernelIfLi4EZNS0_9templates4cuda20normal_and_transformIN3c104HalfEfPNS_17CUDAGeneratorImplEZZZNS4_17log_normal_kernelIS9_EEvRNS_18TensorIteratorBaseEddT_ENKUlvE_clEvENKUlvE1_clEvEUlfE_EEvSC_T1_T2_EUlP24curandStatePhilox4_32_10E_ZNS1_27distribution_nullary_kernelIS7_f7double2S9_SL_SG_EEvSC_SI_RKT3_T4_EUlifE_EEvlNS_15PhiloxCudaStateESH_SI_)
        /*017c*/ 	.word	0x00000000


	//----- nvinfo : EIATTR_REGCOUNT
	.align		4
.L_100:
        /*0180*/ 	.byte	0x04, 0x2f
        /*0182*/ 	.short	(.L_102 - .L_101)
	.align		4
.L_101:
        /*0184*/ 	.word	index@(_ZN2at6native63_GLOBAL__N__11d61d08_30_DistributionLogNormalKernel_cu_e7567be543distribution_elementwise_grid_stride_kernelIfLi4EZNS0_9templates4cuda20normal_and_transformIN3c104HalfEfPNS_17CUDAGeneratorImplEZZZNS4_17log_normal_kernelIS9_EEvRNS_18TensorIteratorBaseEddT_ENKUlvE_clEvENKUlvE1_clEvEUlfE_EEvSC_T1_T2_EUlP24curandStatePhilox4_32_10E_ZNS1_27distribution_nullary_kernelIS7_f7double2S9_SL_SG_EEvSC_SI_RKT3_T4_EUlifE0_EEvlNS_15PhiloxCudaStateESH_SI_)
        /*0188*/ 	.word	0x00000038


	//----- nvinfo : EIATTR_FRAME_SIZE
	.align		4
.L_102:
        /*018c*/ 	.byte	0x04, 0x11
        /*018e*/ 	.short	(.L_104 - .L_103)
	.align		4
.L_103:
        /*0190*/ 	.word	index@($__internal_9_$__cuda_sm20_dsqrt_rn_f64_mediumpath_v1)
        /*0194*/ 	.word	0x00000000


	//----- nvinfo : EIATTR_FRAME_SIZE
	.align		4
.L_104:
        /*0198*/ 	.byte	0x04, 0x11
        /*019a*/ 	.short	(.L_106 - .L_105)
	.align		4
.L_105:
        /*019c*/ 	.word	index@($__internal_8_$__cuda_sm20_div_s64)
        /*01a0*/ 	.word	0x00000000


	//----- nvinfo : EIATTR_FRAME_SIZE
	.align		4
.L_106:
        /*01a4*/ 	.byte	0x04, 0x11
        /*01a6*/ 	.short	(.L_108 - .L_107)
	.align		4
.L_107:
        /*01a8*/ 	.word	index@(_ZN2at6native63_GLOBAL__N__11d61d08_30_DistributionLogNormalKernel_cu_e7567be543distribution_elementwise_grid_stride_kernelIfLi4EZNS0_9templates4cuda20normal_and_transformIN3c104HalfEfPNS_17CUDAGeneratorImplEZZZNS4_17log_normal_kernelIS9_EEvRNS_18TensorIteratorBaseEddT_ENKUlvE_clEvENKUlvE1_clEvEUlfE_EEvSC_T1_T2_EUlP24curandStatePhilox4_32_10E_ZNS1_27distribution_nullary_kernelIS7_f7double2S9_SL_SG_EEvSC_SI_RKT3_T4_EUlifE0_EEvlNS_15PhiloxCudaStateESH_SI_)
        /*01ac*/ 	.word	0x00000000


	//----- nvinfo : EIATTR_REGCOUNT
	.align		4
.L_108:
        /*01b0*/ 	.byte	0x04, 0x2f
        /*01b2*/ 	.short	(.L_110 - .L_109)
	.align		4
.L_109:
        /*01b4*/ 	.word	index@(_ZN2at6native63_GLOBAL__N__11d61d08_30_DistributionLogNormalKernel_cu_e7567be543distribution_elementwise_grid_stride_kernelIfLi4EZNS0_9templates4cuda20normal_and_transformIN3c104HalfEfPNS_17CUDAGeneratorImplEZZZNS4_17log_normal_kernelIS9_EEvRNS_18TensorIteratorBaseEddT_ENKUlvE_clEvENKUlvE1_clEvEUlfE_EEvSC_T1_T2_EUlP24curandStatePhilox4_32_10E0_ZNS1_27distribution_nullary_kernelIS7_f6float4S9_SL_SG_EEvSC_SI_RKT3_T4_EUlifE_EEvlNS_15PhiloxCudaStateESH_SI_)
        /*01b8*/ 	.word	0x00000035


	//----- nvinfo : EIATTR_FRAME_SIZE
	.align		4
.L_110:
        /*01bc*/ 	.byte	0x04, 0x11
        /*01be*/ 	.short	(.L_112 - .L_111)
	.align		4
.L_111:
        /*01c0*/ 	.word	index@($__internal_7_$__cuda_sm20_div_s64)
        /*01c4*/ 	.word	0x00000000


	//----- nvinfo : EIATTR_FRAME_SIZE
	.align		4
.L_112:
        /*01c8*/ 	.byte	0x04, 0x11
        /*01ca*/ 	.short	(.L_114 - .L_113)
	.align		4
.L_113:
        /*01cc*/ 	.word	index@(_ZN2at6native63_GLOBAL__N__11d61d08_30_DistributionLogNormalKernel_cu_e7567be543distribution_elementwise_grid_stride_kernelIfLi4EZNS0_9templates4cuda20normal_and_transformIN3c104HalfEfPNS_17CUDAGeneratorImplEZZZNS4_17log_normal_kernelIS9_EEvRNS_18TensorIteratorBaseEddT_ENKUlvE_clEvENKUlvE1_clEvEUlfE_EEvSC_T1_T2_EUlP24curandStatePhilox4_32_10E0_ZNS1_27distribution_nullary_kernelIS7_f6float4S9_SL_SG_EEvSC_SI_RKT3_T4_EUlifE_EEvlNS_15PhiloxCudaStateESH_SI_)
        /*01d0*/ 	.word	0x00000000


	//----- nvinfo : EIATTR_REGCOUNT
	.align		4
.L_114:
        /*01d4*/ 	.byte	0x04, 0x2f
        /*01d6*/ 	.short	(.L_116 - .L_115)
	.align		4
.L_115:
        /*01d8*/ 	.word	index@(_ZN2at6native63_GLOBAL__N__11d61d08_30_DistributionLogNormalKernel_cu_e7567be543distribution_elementwise_grid_stride_kernelIfLi4EZNS0_9templates4cuda20normal_and_transformIN3c104HalfEfPNS_17CUDAGeneratorImplEZZZNS4_17log_normal_kernelIS9_EEvRNS_18TensorIteratorBaseEddT_ENKUlvE_clEvENKUlvE1_clEvEUlfE_EEvSC_T1_T2_EUlP24curandStatePhilox4_32_10E0_ZNS1_27distribution_nullary_kernelIS7_f6float4S9_SL_SG_EEvSC_SI_RKT3_T4_EUlifE0_EEvlNS_15PhiloxCudaStateESH_SI_)
        /*01dc*/ 	.word	0x0000002c


	//----- nvinfo : EIATTR_FRAME_SIZE
	.align		4
.L_116:
        /*01e0*/ 	.byte	0x04, 0x11
        /*01e2*/ 	.short	(.L_118 - .L_117)
	.align		4
.L_117:
        /*01e4*/ 	.word	index@($__internal_6_$__cuda_sm20_div_s64)
        /*01e8*/ 	.word	0x00000000


	//----- nvinfo : EIATTR_FRAME_SIZE
	.align		4
.L_118:
        /*01ec*/ 	.byte	0x04, 0x11
        /*01ee*/ 	.short	(.L_120 - .L_119)
	.align		4
.L_119:
        /*01f0*/ 	.word	index@(_ZN2at6native63_GLOBAL__N__11d61d08_30_DistributionLogNormalKernel_cu_e7567be543distribution_elementwise_grid_stride_kernelIfLi4EZNS0_9templates4cuda20normal_and_transformIN3c104HalfEfPNS_17CUDAGeneratorImplEZZZNS4_17log_normal_kernelIS9_EEvRNS_18TensorIteratorBaseEddT_ENKUlvE_clEvENKUlvE1_clEvEUlfE_EEvSC_T1_T2_EUlP24curandStatePhilox4_32_10E0_ZNS1_27distribution_nullary_kernelIS7_f6float4S9_SL_SG_EEvSC_SI_RKT3_T4_EUlifE0_EEvlNS_15PhiloxCudaStateESH_SI_)
        /*01f4*/ 	.word	0x00000000


	//----- nvinfo : EIATTR_REGCOUNT
	.align		4
.L_120:
        /*01f8*/ 	.byte	0x04, 0x2f
        /*01fa*/ 	.short	(.L_122 - .L_121)
	.align		4
.L_121:
        /*01fc*/ 	.word	index@(_ZN2at6native63_GLOBAL__N__11d61d08_30_DistributionLogNormalKernel_cu_e7567be543distribution_elementwise_grid_stride_kernelIfLi4EZNS0_9templates4cuda20normal_and_transformIN3c108BFloat16EfPNS_17CUDAGeneratorImplEZZZNS4_17log_normal_kernelIS9_EEvRNS_18TensorIteratorBaseEddT_ENKUlvE_clEvENKUlvE2_clEvEUlfE_EEvSC_T1_T2_EUlP24curandStatePhilox4_32_10E_ZNS1_27distribution_nullary_kernelIS7_f7double2S9_SL_SG_EEvSC_SI_RKT3_T4_EUlifE_EEvlNS_15PhiloxCudaStateESH_SI_)
        /*0200*/ 	.word	0x00000036


	//----- nvinfo : EIATTR_FRAME_SIZE
	.align		4
.L_122:
        /*0204*/ 	.byte	0x04, 0x11
        /*0206*/ 	.short	(.L_124 - .L_123)
	.align		4
.L_123:
        /*0208*/ 	.word	index@($__internal_5_$__cuda_sm20_dsqrt_rn_f64_mediumpath_v1)
        /*020c*/ 	.word	0x00000000


	//----- nvinfo : EIATTR_FRAME_SIZE
	.align		4
.L_124:
        /*0210*/ 	.byte	0x04, 0x11
        /*0212*/ 	.short	(.L_126 - .L_125)
	.align		4
.L_125:
        /*0214*/ 	.word	index@($__internal_4_$__cuda_sm20_div_s64)
        /*0218*/ 	.word	0x00000000


	//----- nvinfo : EIATTR_FRAME_SIZE
	.align		4
.L_126:
        /*021c*/ 	.byte	0x04, 0x11
        /*021e*/ 	.short	(.L_128 - .L_127)
	.align		4
.L_127:
        /*0220*/ 	.word	index@(_ZN2at6native63_GLOBAL__N__11d61d08_30_DistributionLogNormalKernel_cu_e7567be543distribution_elementwise_grid_stride_kernelIfLi4EZNS0_9templates4cuda20normal_and_transformIN3c108BFloat16EfPNS_17CUDAGeneratorImplEZZZNS4_17log_normal_kernelIS9_EEvRNS_18TensorIteratorBaseEddT_ENKUlvE_clEvENKUlvE2_clEvEUlfE_EEvSC_T1_T2_EUlP24curandStatePhilox4_32_10E_ZNS1_27distribution_nullary_kernelIS7_f7double2S9_SL_SG_EEvSC_SI_RKT3_T4_EUlifE_EEvlNS_15PhiloxCudaStateESH_SI_)
        /*0224*/ 	.word	0x00000000


	//----- nvinfo : EIATTR_REGCOUNT
	.align		4
.L_128:
        /*0228*/ 	.byte	0x04, 0x2f
        /*022a*/ 	.short	(.L_130 - .L_129)
	.align		4
.L_129:
        /*022c*/ 	.word	index@(_ZN2at6native63_GLOBAL__N__11d61d08_30_DistributionLogNormalKernel_cu_e7567be543distribution_elementwise_grid_stride_kernelIfLi4EZNS0_9templates4cuda20normal_and_transformIN3c108BFloat16EfPNS_17CUDAGeneratorImplEZZZNS4_17log_normal_kernelIS9_EEvRNS_18TensorIteratorBaseEddT_ENKUlvE_clEvENKUlvE2_clEvEUlfE_EEvSC_T1_T2_EUlP24curandStatePhilox4_32_10E_ZNS1_27distribution_nullary_kernelIS7_f7double2S9_SL_SG_EEvSC_SI_RKT3_T4_EUlifE0_EEvlNS_15PhiloxCudaStateESH_SI_)
        /*0230*/ 	.word	0x00000038


	//----- nvinfo : EIATTR_FRAME_SIZE
	.align		4
.L_130:
        /*0234*/ 	.byte	0x04, 0x11
        /*0236*/ 	.short	(.L_132 - .L_131)
	.align		4
.L_131:
        /*0238*/ 	.word	index@($__internal_3_$__cuda_sm20_dsqrt_rn_f64_mediumpath_v1)
        /*023c*/ 	.word	0x00000000


	//----- nvinfo : EIATTR_FRAME_SIZE
	.align		4
.L_132:
        /*0240*/ 	.byte	0x04, 0x11
        /*0242*/ 	.short	(.L_134 - .L_133)
	.align		4
.L_133:
        /*0244*/ 	.word	index@($__internal_2_$__cuda_sm20_div_s64)
        /*0248*/ 	.word	0x00000000


	//----- nvinfo : EIATTR_FRAME_SIZE
	.align		4
.L_134:
        /*024c*/ 	.byte	0x04, 0x11
        /*024e*/ 	.short	(.L_136 - .L_135)
	.align		4
.L_135:
        /*0250*/ 	.word	index@(_ZN2at6native63_GLOBAL__N__11d61d08_30_DistributionLogNormalKernel_cu_e7567be543distribution_elementwise_grid_stride_kernelIfLi4EZNS0_9templates4cuda20normal_and_transformIN3c108BFloat16EfPNS_17CUDAGeneratorImplEZZZNS4_17log_normal_kernelIS9_EEvRNS_18TensorIteratorBaseEddT_ENKUlvE_clEvENKUlvE2_clEvEUlfE_EEvSC_T1_T2_EUlP24curandStatePhilox4_32_10E_ZNS1_27distribution_nullary_kernelIS7_f7double2S9_SL_SG_EEvSC_SI_RKT3_T4_EUlifE0_EEvlNS_15PhiloxCudaStateESH_SI_)
        /*0254*/ 	.word	0x00000000


	//----- nvinfo : EIATTR_REGCOUNT
	.align		4
.L_136:
        /*0258*/ 	.byte	0x04, 0x2f
        /*025a*/ 	.short	(.L_138 - .L_137)
	.align		4
.L_137:
        /*025c*/ 	.word	index@(_ZN2at6native63_GLOBAL__N__11d61d08_30_DistributionLogNormalKernel_cu_e7567be543distribution_elementwise_grid_stride_kernelIfLi4EZNS0_9templates4cuda20normal_and_transformIN3c108BFloat16EfPNS_17CUDAGeneratorImplEZZZNS4_17log_normal_kernelIS9_EEvRNS_18TensorIteratorBaseEddT_ENKUlvE_clEvENKUlvE2_clEvEUlfE_EEvSC_T1_T2_EUlP24curandStatePhilox4_32_10E0_ZNS1_27distribution_nullary_kernelIS7_f6float4S9_SL_SG_EEvSC_SI_RKT3_T4_EUlifE_EEvlNS_15PhiloxCudaStateESH_SI_)
        /*0260*/ 	.word	0x00000035


	//----- nvinfo : EIATTR_FRAME_SIZE
	.align		4
.L_138:
        /*0264*/ 	.byte	0x04, 0x11
        /*0266*/ 	.short	(.L_140 - .L_139)
	.align		4
.L_139:
        /*0268*/ 	.word	index@($__internal_1_$__cuda_sm20_div_s64)
        /*026c*/ 	.word	0x00000000


	//----- nvinfo : EIATTR_FRAME_SIZE
	.align		4
.L_140:
        /*0270*/ 	.byte	0x04, 0x11
        /*0272*/ 	.short	(.L_142 - .L_141)
	.align		4
.L_141:
        /*0274*/ 	.word	index@(_ZN2at6native63_GLOBAL__N__11d61d08_30_DistributionLogNormalKernel_cu_e7567be543distribution_elementwise_grid_stride_kernelIfLi4EZNS0_9templates4cuda20normal_and_transformIN3c108BFloat16EfPNS_17CUDAGeneratorImplEZZZNS4_17log_normal_kernelIS9_EEvRNS_18TensorIteratorBaseEddT_ENKUlvE_clEvENKUlvE2_clEvEUlfE_EEvSC_T1_T2_EUlP24curandStatePhilox4_32_10E0_ZNS1_27distribution_nullary_kernelIS7_f6float4S9_SL_SG_EEvSC_SI_RKT3_T4_EUlifE_EEvlNS_15PhiloxCudaStateESH_SI_)
        /*0278*/ 	.word	0x00000000


	//----- nvinfo : EIATTR_REGCOUNT
	.align		4
.L_142:
        /*027c*/ 	.byte	0x04, 0x2f
        /*027e*/ 	.short	(.L_144 - .L_143)
	.align		4
.L_143:
        /*0280*/ 	.word	index@(_ZN2at6native63_GLOBAL__N__11d61d08_30_DistributionLogNormalKernel_cu_e7567be543distribution_elementwise_grid_stride_kernelIfLi4EZNS0_9templates4cuda20normal_and_transformIN3c108BFloat16EfPNS_17CUDAGeneratorImplEZZZNS4_17log_normal_kernelIS9_EEvRNS_18TensorIteratorBaseEddT_ENKUlvE_clEvENKUlvE2_clEvEUlfE_EEvSC_T1_T2_EUlP24curandStatePhilox4_32_10E0_ZNS1_27distribution_nullary_kernelIS7_f6float4S9_SL_SG_EEvSC_SI_RKT3_T4_EUlifE0_EEvlNS_15PhiloxCudaStateESH_SI_)
        /*0284*/ 	.word	0x0000002c


	//----- nvinfo : EIATTR_FRAME_SIZE
	.align		4
.L_144:
        /*0288*/ 	.byte	0x04, 0x11
        /*028a*/ 	.short	(.L_146 - .L_145)
	.align		4
.L_145:
        /*028c*/ 	.word	index@($__internal_0_$__cuda_sm20_div_s64)
        /*0290*/ 	.word	0x00000000


	//----- nvinfo : EIATTR_FRAME_SIZE
	.align		4
.L_146:
        /*0294*/ 	.byte	0x04, 0x11
        /*0296*/ 	.short	(.L_148 - .L_147)
	.align		4
.L_147:
        /*0298*/ 	.word	index@(_ZN2at6native63_GLOBAL__N__11d61d08_30_DistributionLogNormalKernel_cu_e7567be543distribution_elementwise_grid_stride_kernelIfLi4EZNS0_9templates4cuda20normal_and_transformIN3c108BFloat16EfPNS_17CUDAGeneratorImplEZZZNS4_17log_normal_kernelIS9_EEvRNS_18TensorIteratorBaseEddT_ENKUlvE_clEvENKUlvE2_clEvEUlfE_EEvSC_T1_T2_EUlP24curandStatePhilox4_32_10E0_ZNS1_27distribution_nullary_kernelIS7_f6float4S9_SL_SG_EEvSC_SI_RKT3_T4_EUlifE0_EEvlNS_15PhiloxCudaStateESH_SI_)
        /*029c*/ 	.word	0x00000000


	//----- nvinfo : EIATTR_MIN_STACK_SIZE
	.align		4
.L_148:
        /*02a0*/ 	.byte	0x04, 0x12
        /*02a2*/ 	.short	(.L_150 - .L_149)
	.align		4
.L_149:
        /*02a4*/ 	.word	index@(_ZN2at6native63_GLOBAL__N__11d61d08_30_DistributionLogNormalKernel_cu_e7567be543distribution_elementwise_grid_stride_kernelIfLi4EZNS0_9templates4cuda20normal_and_transformIN3c108BFloat16EfPNS_17CUDAGeneratorImplEZZZNS4_17log_normal_kernelIS9_EEvRNS_18TensorIteratorBaseEddT_ENKUlvE_clEvENKUlvE2_clEvEUlfE_EEvSC_T1_T2_EUlP24curandStatePhilox4_32_10E0_ZNS1_27distribution_nullary_kernelIS7_f6float4S9_SL_SG_EEvSC_SI_RKT3_T4_EUlifE0_EEvlNS_15PhiloxCudaStateESH_SI_)
        /*02a8*/ 	.word	0x00000000


	//----- nvinfo : EIATTR_MIN_STACK_SIZE
	.align		4
.L_150:
        /*02ac*/ 	.byte	0x04, 0x12
        /*02ae*/ 	.short	(.L_152 - .L_151)
	.align		4
.L_151:
        /*02b0*/ 	.word	index@(_ZN2at6native63_GLOBAL__N__11d61d08_30_DistributionLogNormalKernel_cu_e7567be543distribution_elementwise_grid_stride_kernelIfLi4EZNS0_9templates4cuda20normal_and_transformIN3c108BFloat16EfPNS_17CUDAGeneratorImplEZZZNS4_17log_normal_kernelIS9_EEvRNS_18TensorIteratorBaseEddT_ENKUlvE_clEvENKUlvE2_clEvEUlfE_EEvSC_T1_T2_EUlP24curandStatePhilox4_32_10E0_ZNS1_27distribution_nullary_kernelIS7_f6float4S9_SL_SG_EEvSC_SI_RKT3_T4_EUlifE_EEvlNS_15PhiloxCudaStateESH_SI_)
        /*02b4*/ 	.word	0x00000000


	//----- nvinfo : EIATTR_MIN_STACK_SIZE
	.align		4
.L_152:
        /*02b8*/ 	.byte	0x04, 0x12
        /*02ba*/ 	.short	(.L_154 - .L_153)
	.align		4
.L_153:
        /*02bc*/ 	.word	index@(_ZN2at6native63_GLOBAL__N__11d61d08_30_DistributionLogNormalKernel_cu_e7567be543distribution_elementwise_grid_stride_kernelIfLi4EZNS0_9templates4cuda20normal_and_transformIN3c108BFloat16EfPNS_17CUDAGeneratorImplEZZZNS4_17log_normal_kernelIS9_EEvRNS_18TensorIteratorBaseEddT_ENKUlvE_clEvENKUlvE2_clEvEUlfE_EEvSC_T1_T2_EUlP24curandStatePhilox4_32_10E_ZNS1_27distribution_nullary_kernelIS7_f7double2S9_SL_SG_EEvSC_SI_RKT3_T4_EUlifE0_EEvlNS_15PhiloxCudaStateESH_SI_)
        /*02c0*/ 	.word	0x00000000


	//----- nvinfo : EIATTR_MIN_STACK_SIZE
	.align		4
.L_154:
        /*02c4*/ 	.byte	0x04, 0x12
        /*02c6*/ 	.short	(.L_156 - .L_155)
	.align		4
.L_155:
        /*02c8*/ 	.word	index@(_ZN2at6native63_GLOBAL__N__11d61d08_30_DistributionLogNormalKernel_cu_e7567be543distribution_elementwise_grid_stride_kernelIfLi4EZNS0_9templates4cuda20normal_and_transformIN3c108BFloat16EfPNS_17CUDAGeneratorImplEZZZNS4_17log_normal_kernelIS9_EEvRNS_18TensorIteratorBaseEddT_ENKUlvE_clEvENKUlvE2_clEvEUlfE_EEvSC_T1_T2_EUlP24curandStatePhilox4_32_10E_ZNS1_27distribution_nullary_kernelIS7_f7double2S9_SL_SG_EEvSC_SI_RKT3_T4_EUlifE_EEvlNS_15PhiloxCudaStateESH_SI_)
        /*02cc*/ 	.word	0x00000000


	//----- nvinfo : EIATTR_MIN_STACK_SIZE
	.align		4
.L_156:
        /*02d0*/ 	.byte	0x04, 0x12
        /*02d2*/ 	.short	(.L_158 - .L_157)
	.align		4
.L_157:
        /*02d4*/ 	.word	index@(_ZN2at6native63_GLOBAL__N__11d61d08_30_DistributionLogNormalKernel_cu_e7567be543distribution_elementwise_grid_stride_kernelIfLi4EZNS0_9templates4cuda20normal_and_transformIN3c104HalfEfPNS_17CUDAGeneratorImplEZZZNS4_17log_normal_kernelIS9_EEvRNS_18TensorIteratorBaseEddT_ENKUlvE_clEvENKUlvE1_clEvEUlfE_EEvSC_T1_T2_EUlP24curandStatePhilox4_32_10E0_ZNS1_27distribution_nullary_kernelIS7_f6float4S9_SL_SG_EEvSC_SI_RKT3_T4_EUlifE0_EEvlNS_15PhiloxCudaStateESH_SI_)
        /*02d8*/ 	.word	0x00000000


	//----- nvinfo : EIATTR_MIN_STACK_SIZE
	.align		4
.L_158:
        /*02dc*/ 	.byte	0x04, 0x12
        /*02de*/ 	.short	(.L_160 - .L_159)
	.align		4
.L_159:
        /*02e0*/ 	.word	index@(_ZN2at6native63_GLOBAL__N__11d61d08_30_DistributionLogNormalKernel_cu_e7567be543distribution_elementwise_grid_stride_kernelIfLi4EZNS0_9templates4cuda20normal_and_transformIN3c104HalfEfPNS_17CUDAGeneratorImplEZZZNS4_17log_normal_kernelIS9_EEvRNS_18TensorIteratorBaseEddT_ENKUlvE_clEvENKUlvE1_clEvEUlfE_EEvSC_T1_T2_EUlP24curandStatePhilox4_32_10E0_ZNS1_27distribution_nullary_kernelIS7_f6float4S9_SL_SG_EEvSC_SI_RKT3_T4_EUlifE_EEvlNS_15PhiloxCudaStateESH_SI_)
        /*02e4*/ 	.word	0x00000000


	//----- nvinfo : EIATTR_MIN_STACK_SIZE
	.align		4
.L_160:
        /*02e8*/ 	.byte	0x04, 0x12
        /*02ea*/ 	.short	(.L_162 - .L_161)
	.align		4
.L_161:
        /*02ec*/ 	.word	index@(_ZN2at6native63_GLOBAL__N__11d61d08_30_DistributionLogNormalKernel_cu_e7567be543distribution_elementwise_grid_stride_kernelIfLi4EZNS0_9templates4cuda20normal_and_transformIN3c104HalfEfPNS_17CUDAGeneratorImplEZZZNS4_17log_normal_kernelIS9_EEvRNS_18TensorIteratorBaseEddT_ENKUlvE_clEvENKUlvE1_clEvEUlfE_EEvSC_T1_T2_EUlP24curandStatePhilox4_32_10E_ZNS1_27distribution_nullary_kernelIS7_f7double2S9_SL_SG_EEvSC_SI_RKT3_T4_EUlifE0_EEvlNS_15PhiloxCudaStateESH_SI_)
        /*02f0*/ 	.word	0x00000000


	//----- nvinfo : EIATTR_MIN_STACK_SIZE
	.align		4
.L_162:
        /*02f4*/ 	.byte	0x04, 0x12
        /*02f6*/ 	.short	(.L_164 - .L_163)
	.align		4
.L_163:
        /*02f8*/ 	.word	index@(_ZN2at6native63_GLOBAL__N__11d61d08_30_DistributionLogNormalKernel_cu_e7567be543distribution_elementwise_grid_stride_kernelIfLi4EZNS0_9templates4cuda20normal_and_transformIN3c104HalfEfPNS_17CUDAGeneratorImplEZZZNS4_17log_normal_kernelIS9_EEvRNS_18TensorIteratorBaseEddT_ENKUlvE_clEvENKUlvE1_clEvEUlfE_EEvSC_T1_T2_EUlP24curandStatePhilox4_32_10E_ZNS1_27distribution_nullary_kernelIS7_f7double2S9_SL_SG_EEvSC_SI_RKT3_T4_EUlifE_EEvlNS_15PhiloxCudaStateESH_SI_)
        /*02fc*/ 	.word	0x00000000


	//----- nvinfo : EIATTR_MIN_STACK_SIZE
	.align		4
.L_164:
        /*0300*/ 	.byte	0x04, 0x12
        /*0302*/ 	.short	(.L_166 - .L_165)
	.align		4
.L_165:
        /*0304*/ 	.word	index@(_ZN2at6native63_GLOBAL__N__11d61d08_30_DistributionLogNormalKernel_cu_e7567be543distribution_elementwise_grid_stride_kernelIfLi4EZNS0_9templates4cuda20normal_and_transformIffPNS_17CUDAGeneratorImplEZZZNS4_17log_normal_kernelIS7_EEvRNS_18TensorIteratorBaseEddT_ENKUlvE_clEvENKUlvE0_clEvEUlfE_EEvSA_T1_T2_EUlP24curandStatePhilox4_32_10E0_ZNS1_27distribution_nullary_kernelIff6float4S7_SJ_SE_EEvSA_SG_RKT3_T4_EUlifE0_EEvlNS_15PhiloxCudaStateESF_SG_)
        /*0308*/ 	.word	0x00000000


	//----- nvinfo : EIATTR_MIN_STACK_SIZE
	.align		4
.L_166:
        /*030c*/ 	.byte	0x04, 0x12
        /*030e*/ 	.short	(.L_168 - .L_167)
	.align		4
.L_167:
        /*0310*/ 	.word	index@(_ZN2at6native63_GLOBAL__N__11d61d08_30_DistributionLogNormalKernel_cu_e7567be543distribution_elementwise_grid_stride_kernelIfLi4EZNS0_9templates4cuda20normal_and_transformIffPNS_17CUDAGeneratorImplEZZZNS4_17log_normal_kernelIS7_EEvRNS_18TensorIteratorBaseEddT_ENKUlvE_clEvENKUlvE0_clEvEUlfE_EEvSA_T1_T2_EUlP24curandStatePhilox4_32_10E0_ZNS1_27distribution_nullary_kernelIff6float4S7_SJ_SE_EEvSA_SG_RKT3_T4_EUlifE_EEvlNS_15PhiloxCudaStateESF_SG_)
        /*0314*/ 	.word	0x00000000


	//----- nvinfo : EIATTR_MIN_STACK_SIZE
	.align		4
.L_168:
        /*0318*/ 	.byte	0x04, 0x12
        /*031a*/ 	.short	(.L_170 - .L_169)
	.align		4
.L_169:
        /*031c*/ 	.word	index@(_ZN2at6native63_GLOBAL__N__11d61d08_30_DistributionLogNormalKernel_cu_e7567be543distribution_elementwise_grid_stride_kernelIfLi4EZNS0_9templates4cuda20normal_and_transformIffPNS_17CUDAGeneratorImplEZZZNS4_17log_normal_kernelIS7_EEvRNS_18TensorIteratorBaseEddT_ENKUlvE_clEvENKUlvE0_clEvEUlfE_EEvSA_T1_T2_EUlP24curandStatePhilox4_32_10E_ZNS1_27distribution_nullary_kernelIff7double2S7_SJ_SE_EEvSA_SG_RKT3_T4_EUlifE0_EEvlNS_15PhiloxCudaStateESF_SG_)
        /*0320*/ 	.word	0x00000000


	//----- nvinfo : EIATTR_MIN_STACK_SIZE
	.align		4
.L_170:
        /*0324*/ 	.byte	0x04, 0x12
        /*0326*/ 	.short	(.L_172 - .L_171)
	.align		4
.L_171:
        /*0328*/ 	.word	index@(_ZN2at6native63_GLOBAL__N__11d61d08_30_DistributionLogNormalKernel_cu_e7567be543distribution_elementwise_grid_stride_kernelIfLi4EZNS0_9templates4cuda20normal_and_transformIffPNS_17CUDAGeneratorImplEZZZNS4_17log_normal_kernelIS7_EEvRNS_18TensorIteratorBaseEddT_ENKUlvE_clEvENKUlvE0_clEvEUlfE_EEvSA_T1_T2_EUlP24curandStatePhilox4_32_10E_ZNS1_27distribution_nullary_kernelIff7double2S7_SJ_SE_EEvSA_SG_RKT3_T4_EUlifE_EEvlNS_15PhiloxCudaStateESF_SG_)
        /*032c*/ 	.word	0x00000000


	//----- nvinfo : EIATTR_MIN_STACK_SIZE
	.align		4
.L_172:
        /*0330*/ 	.byte	0x04, 0x12
        /*0332*/ 	.short	(.L_174 - .L_173)
	.align		4
.L_173:
        /*0334*/ 	.word	index@(_ZN2at6native63_GLOBAL__N__11d61d08_30_DistributionLogNormalKernel_cu_e7567be543distribution_elementwise_grid_stride_kernelIdLi2EZNS0_9templates4cuda20normal_and_transformIddPNS_17CUDAGeneratorImplEZZZNS4_17log_normal_kernelIS7_EEvRNS_18TensorIteratorBaseEddT_ENKUlvE_clEvENKUlvE_clEvEUldE_EEvSA_T1_T2_EUlP24curandStatePhilox4_32_10E0_ZNS1_27distribution_nullary_kernelIdd6float4S7_SJ_SE_EEvSA_SG_RKT3_T4_EUlidE0_EEvlNS_15PhiloxCudaStateESF_SG_)
        /*0338*/ 	.word	0x00000000


	//----- nvinfo : EIATTR_MIN_STACK_SIZE
	.align		4
.L_174:
        /*033c*/ 	.byte	0x04, 0x12
        /*033e*/ 	.short	(.L_176 - .L_175)
	.align		4
.L_175:
        /*0340*/ 	.word	index@(_ZN2at6native63_GLOBAL__N__11d61d08_30_DistributionLogNormalKernel_cu_e7567be543distribution_elementwise_grid_stride_kernelIdLi2EZNS0_9templates4cuda20normal_and_transformIddPNS_17CUDAGeneratorImplEZZZNS4_17log_normal_kernelIS7_EEvRNS_18TensorIteratorBaseEddT_ENKUlvE_clEvENKUlvE_clEvEUldE_EEvSA_T1_T2_EUlP24curandStatePhilox4_32_10E0_ZNS1_27distribution_nullary_kernelIdd6float4S7_SJ_SE_EEvSA_SG_RKT3_T4_EUlidE_EEvlNS_15PhiloxCudaStateESF_SG_)
        /*0344*/ 	.word	0x00000000


	//----- nvinfo : EIATTR_MIN_STACK_SIZE
	.align		4
.L_176:
        /*0348*/ 	.byte	0x04, 0x12
        /*034a*/ 	.short	(.L_178 - .L_177)
	.align		4
.L_177:
        /*034c*/ 	.word	index@(_ZN2at6native63_GLOBAL__N__11d61d08_30_DistributionLogNormalKernel_cu_e7567be543distribution_elementwise_grid_stride_kernelIdLi2EZNS0_9templates4cuda20normal_and_transformIddPNS_17CUDAGeneratorImplEZZZNS4_17log_normal_kernelIS7_EEvRNS_18TensorIteratorBaseEddT_ENKUlvE_clEvENKUlvE_clEvEUldE_EEvSA_T1_T2_EUlP24curandStatePhilox4_32_10E_ZNS1_27distribution_nullary_kernelIdd7double2S7_SJ_SE_EEvSA_SG_RKT3_T4_EUlidE0_EEvlNS_15PhiloxCudaStateESF_SG_)
        /*0350*/ 	.word	0x00000000


	//----- nvinfo : EIATTR_MIN_STACK_SIZE
	.align		4
.L_178:
        /*0354*/ 	.byte	0x04, 0x12
        /*0356*/ 	.short	(.L_180 - .L_179)
	.align		4
.L_179:
        /*0358*/ 	.word	index@(_ZN2at6native63_GLOBAL__N__11d61d08_30_DistributionLogNormalKernel_cu_e7567be543distribution_elementwise_grid_stride_kernelIdLi2EZNS0_9templates4cuda20normal_and_transformIddPNS_17CUDAGeneratorImplEZZZNS4_17log_normal_kernelIS7_EEvRNS_18TensorIteratorBaseEddT_ENKUlvE_clEvENKUlvE_clEvEUldE_EEvSA_T1_T2_EUlP24curandStatePhilox4_32_10E_ZNS1_27distribution_nullary_kernelIdd7double2S7_SJ_SE_EEvSA_SG_RKT3_T4_EUlidE_EEvlNS_15PhiloxCudaStateESF_SG_)
        /*035c*/ 	.word	0x00000000
.L_180:


//--------------------- .nv.compat                --------------------------
	.section	.nv.compat,"",@"SHT_CUDA_COMPAT_INFO"
	.align	4
        /*0000*/ 	.byte	0x02, 0x09, 0x00, 0x00, 0x02, 0x02, 0x01, 0x00, 0x02, 0x05, 0x05, 0x00, 0x03, 0x07, 0x01, 0x01
        /*0010*/ 	.byte	0x02, 0x03, 0x00, 0x00, 0x02, 0x06, 0x01, 0x00, 0x04, 0x0b, 0x08, 0x00, 0x00, 0x00, 0x00, 0x00
        /*0020*/ 	.byte	0x00, 0x00, 0x00, 0x00


//--------------------- .nv.info._ZN2at6native63_GLOBAL__N__11d61d08_30_DistributionLogNormalKernel_cu_e7567be543distribution_elementwise_grid_stride_kernelIfLi4EZNS0_9templates4cuda20normal_and_transformIN3c108BFloat16EfPNS_17CUDAGeneratorImplEZZZNS4_17log_normal_kernelIS9_EEvRNS_18TensorIteratorBaseEddT_ENKUlvE_clEvENKUlvE2_clEvEUlfE_EEvSC_T1_T2_EUlP24curandStatePhilox4_32_10E0_ZNS1_27distribution_nullary_kernelIS7_f6float4S9_SL_SG_EEvSC_SI_RKT3_T4_EUlifE0_EEvlNS_15PhiloxCudaStateESH_SI_ --------------------------
	.section	.nv.info._ZN2at6native63_GLOBAL__N__11d61d08_30_DistributionLogNormalKernel_cu_e7567be543distribution_elementwise_grid_stride_kernelIfLi4EZNS0_9templates4cuda20normal_and_transformIN3c108BFloat16EfPNS_17CUDAGeneratorImplEZZZNS4_17log_normal_kernelIS9_EEvRNS_18TensorIteratorBaseEddT_ENKUlvE_clEvENKUlvE2_clEvEUlfE_EEvSC_T1_T2_EUlP24curandStatePhilox4_32_10E0_ZNS1_27distribution_nullary_kernelIS7_f6float4S9_SL_SG_EEvSC_SI_RKT3_T4_EUlifE0_EEvlNS_15PhiloxCudaStateESH_SI_,"",@"SHT_CUDA_INFO"
	.sectionflags	@""
	.align	4


	//----- nvinfo : EIATTR_CUDA_API_VERSION
	.align		4
        /*0000*/ 	.byte	0x04, 0x37
        /*0002*/ 	.short	(.L_182 - .L_181)
.L_181:
        /*0004*/ 	.word	0x00000082


	//----- nvinfo : EIATTR_KPARAM_INFO
	.align		4
.L_182:
        /*0008*/ 	.byte	0x04, 0x17
        /*000a*/ 	.short	(.L_184 - .L_183)
.L_183:
        /*000c*/ 	.word	0x00000000
        /*0010*/ 	.short	0x0003
        /*0012*/ 	.short	0x0028
        /*0014*/ 	.byte	0x00, 0xf0, 0xa1, 0x06


	//----- nvinfo : EIATTR_KPARAM_INFO
	.align		4
.L_184:
        /*0018*/ 	.byte	0x04, 0x17
        /*001a*/ 	.short	(.L_186 - .L_185)
.L_185:
        /*001c*/ 	.word	0x00000000
        /*0020*/ 	.short	0x0002
        /*0022*/ 	.short	0x0020
        /*0024*/ 	.byte	0x00, 0xf0, 0x05, 0x00


	//----- nvinfo : EIATTR_KPARAM_INFO
	.align		4
.L_186:
        /*0028*/ 	.byte	0x04, 0x17
        /*002a*/ 	.short	(.L_188 - .L_187)
.L_187:
        /*002c*/ 	.word	0x00000000
        /*0030*/ 	.short	0x0001
        /*0032*/ 	.short	0x0008
        /*0034*/ 	.byte	0x00, 0xf0, 0x61, 0x00


	//----- nvinfo : EIATTR_KPARAM_INFO
	.align		4
.L_188:
        /*0038*/ 	.byte	0x04, 0x17
        /*003a*/ 	.short	(.L_190 - .L_189)
.L_189:
        /*003c*/ 	.word	0x00000000
        /*0040*/ 	.short	0x0000
        /*0042*/ 	.short	0x0000
        /*0044*/ 	.byte	0x00, 0xf0, 0x21, 0x00


	//----- nvinfo : EIATTR_SPARSE_MMA_MASK
	.align		4
.L_190:
        /*0048*/ 	.byte	0x03, 0x50
        /*004a*/ 	.short	0x0000


	//----- nvinfo : EIATTR_MAXREG_COUNT
	.align		4
        /*004c*/ 	.byte	0x03, 0x1b
        /*004e*/ 	.short	0x0040


	//----- nvinfo : EIATTR_NUM_BARRIERS
	.align		4
        /*0050*/ 	.byte	0x02, 0x4c
        /*0052*/ 	.byte	0x01
	.zero		1


	//----- nvinfo : EIATTR_MERCURY_ISA_VERSION
	.align		4
        /*0054*/ 	.byte	0x03, 0x5f
        /*0056*/ 	.short	0x0101


	//----- nvinfo : EIATTR_EXIT_INSTR_OFFSETS
	.align		4
        /*0058*/ 	.byte	0x04, 0x1c
        /*005a*/ 	.short	(.L_192 - .L_191)


	//   ....[0]....
.L_191:
        /*005c*/ 	.word	0x00000800


	//   ....[1]....
        /*0060*/ 	.word	0x000054f0


	//----- nvinfo : EIATTR_MAX_THREADS
	.align		4
.L_192:
        /*0064*/ 	.byte	0x04, 0x05
        /*0066*/ 	.short	(.L_194 - .L_193)
.L_193:
        /*0068*/ 	.word	0x00000100
        /*006c*/ 	.word	0x00000001
        /*0070*/ 	.word	0x00000001


	//----- nvinfo : EIATTR_CRS_STACK_SIZE
	.align		4
.L_194:
        /*0074*/ 	.byte	0x04, 0x1e
        /*0076*/ 	.short	(.L_196 - .L_195)
.L_195:
        /*0078*/ 	.word	0x00000000


	//----- nvinfo : EIATTR_CBANK_PARAM_SIZE
	.align		4
.L_196:
        /*007c*/ 	.byte	0x03, 0x19
        /*007e*/ 	.short	0x01d0


	//----- nvinfo : EIATTR_PARAM_CBANK
	.align		4
        /*0080*/ 	.byte	0x04, 0x0a
        /*0082*/ 	.short	(.L_198 - .L_197)
	.align		4
.L_197:
        /*0084*/ 	.word	index@(.nv.constant0._ZN2at6native63_GLOBAL__N__11d61d08_30_DistributionLogNormalKernel_cu_e7567be543distribution_elementwise_grid_stride_kernelIfLi4EZNS0_9templates4cuda20normal_and_transformIN3c108BFloat16EfPNS_17CUDAGeneratorImplEZZZNS4_17log_normal_kernelIS9_EEvRNS_18TensorIteratorBaseEddT_ENKUlvE_clEvENKUlvE2_clEvEUlfE_EEvSC_T1_T2_EUlP24curandStatePhilox4_32_10E0_ZNS1_27distribution_nullary_kernelIS7_f6float4S9_SL_SG_EEvSC_SI_RKT3_T4_EUlifE0_EEvlNS_15PhiloxCudaStateESH_SI_)
        /*0088*/ 	.short	0x0210
        /*008a*/ 	.short	0x01d0


	//----- nvinfo : EIATTR_SW_WAR
	.align		4
.L_198:
        /*008c*/ 	.byte	0x04, 0x36
        /*008e*/ 	.short	(.L_200 - .L_199)
.L_199:
        /*0090*/ 	.word	0x00000008
.L_200:


//--------------------- .nv.info._ZN2at6native63_GLOBAL__N__11d61d08_30_DistributionLogNormalKernel_cu_e7567be543distribution_elementwise_grid_stride_kernelIfLi4EZNS0_9templates4cuda20normal_and_transformIN3c108BFloat16EfPNS_17CUDAGeneratorImplEZZZNS4_17log_normal_kernelIS9_EEvRNS_18TensorIteratorBaseEddT_ENKUlvE_clEvENKUlvE2_clEvEUlfE_EEvSC_T1_T2_EUlP24curandStatePhilox4_32_10E0_ZNS1_27distribution_nullary_kernelIS7_f6float4S9_SL_SG_EEvSC_SI_RKT3_T4_EUlifE_EEvlNS_15PhiloxCudaStateESH_SI_ --------------------------
	.section	.nv.info._ZN2at6native63_GLOBAL__N__11d61d08_30_DistributionLogNormalKernel_cu_e7567be543distribution_elementwise_grid_stride_kernelIfLi4EZNS0_9templates4cuda20normal_and_transformIN3c108BFloat16EfPNS_17CUDAGeneratorImplEZZZNS4_17log_normal_kernelIS9_EEvRNS_18TensorIteratorBaseEddT_ENKUlvE_clEvENKUlvE2_clEvEUlfE_EEvSC_T1_T2_EUlP24curandStatePhilox4_32_10E0_ZNS1_27distribution_nullary_kernelIS7_f6float4S9_SL_SG_EEvSC_SI_RKT3_T4_EUlifE_EEvlNS_15PhiloxCudaStateESH_SI_,"",@"SHT_CUDA_INFO"
	.sectionflags	@""
	.align	4


	//----- nvinfo : EIATTR_CUDA_API_VERSION
	.align		4
        /*0000*/ 	.byte	0x04, 0x37
        /*0002*/ 	.short	(.L_202 - .L_201)
.L_201:
        /*0004*/ 	.word	0x00000082


	//----- nvinfo : EIATTR_KPARAM_INFO
	.align		4
.L_202:
        /*0008*/ 	.byte	0x04, 0x17
        /*000a*/ 	.short	(.L_204 - .L_203)
.L_203:
        /*000c*/ 	.word	0x00000000
        /*0010*/ 	.short	0x0003
        /*0012*/ 	.short	0x0028
        /*0014*/ 	.byte	0x00, 0xf0, 0x61, 0x00


	//----- nvinfo : EIATTR_KPARAM_INFO
	.align		4
.L_204:
        /*0018*/ 	.byte	0x04, 0x17
        /*001a*/ 	.short	(.L_206 - .L_205)
.L_205:
        /*001c*/ 	.word	0x00000000
        /*0020*/ 	.short	0x0002
        /*0022*/ 	.short	0x0020
        /*0024*/ 	.byte	0x00, 0xf0, 0x05, 0x00


	//----- nvinfo : EIATTR_KPARAM_INFO
	.align		4
.L_206:
        /*0028*/ 	.byte	0x04, 0x17
        /*002a*/ 	.short	(.L_208 - .L_207)
.L_207:
        /*002c*/ 	.word	0x00000000
        /*0030*/ 	.short	0x0001
        /*0032*/ 	.short	0x0008
        /*0034*/ 	.byte	0x00, 0xf0, 0x61, 0x00


	//----- nvinfo : EIATTR_KPARAM_INFO
	.align		4
.L_208:
        /*0038*/ 	.byte	0x04, 0x17
        /*003a*/ 	.short	(.L_210 - .L_209)
.L_209:
        /*003c*/ 	.word	0x00000000
        /*0040*/ 	.short	0x0000
        /*0042*/ 	.short	0x0000
        /*0044*/ 	.byte	0x00, 0xf0, 0x21, 0x00


	//----- nvinfo : EIATTR_SPARSE_MMA_MASK
	.align		4
.L_210:
        /*0048*/ 	.byte	0x03, 0x50
        /*004a*/ 	.short	0x0000


	//----- nvinfo : EIATTR_MAXREG_COUNT
	.align		4
        /*004c*/ 	.byte	0x03, 0x1b
        /*004e*/ 	.short	0x0040


	//----- nvinfo : EIATTR_NUM_BARRIERS
	.align		4
        /*0050*/ 	.byte	0x02, 0x4c
        /*0052*/ 	.byte	0x01
	.zero		1


	//----- nvinfo : EIATTR_MERCURY_ISA_VERSION
	.align		4
        /*0054*/ 	.byte	0x03, 0x5f
        /*0056*/ 	.short	0x0101


	//----- nvinfo : EIATTR_EXIT_INSTR_OFFSETS
	.align		4
        /*0058*/ 	.byte	0x04, 0x1c
        /*005a*/ 	.short	(.L_212 - .L_211)


	//   ....[0]....
.L_211:
        /*005c*/ 	.word	0x000007a0


	//   ....[1]....
        /*0060*/ 	.word	0x000013e0


	//----- nvinfo : EIATTR_MAX_THREADS
	.align		4
.L_212:
        /*0064*/ 	.byte	0x04, 0x05
        /*0066*/ 	.short	(.L_214 - .L_213)
.L_213:
        /*0068*/ 	.word	0x00000100
        /*006c*/ 	.word	0x00000001
        /*0070*/ 	.word	0x00000001


	//----- nvinfo : EIATTR_CRS_STACK_SIZE
	.align		4
.L_214:
        /*0074*/ 	.byte	0x04, 0x1e
        /*0076*/ 	.short	(.L_216 - .L_215)
.L_215:
        /*0078*/ 	.word	0x00000000


	//----- nvinfo : EIATTR_CBANK_PARAM_SIZE
	.align		4
.L_216:
        /*007c*/ 	.byte	0x03, 0x19
        /*007e*/ 	.short	0x0040


	//----- nvinfo : EIATTR_PARAM_CBANK
	.align		4
        /*0080*/ 	.byte	0x04, 0x0a
        /*0082*/ 	.short	(.L_218 - .L_217)
	.align		4
.L_217:
        /*0084*/ 	.word	index@(.nv.constant0._ZN2at6native63_GLOBAL__N__11d61d08_30_DistributionLogNormalKernel_cu_e7567be543distribution_elementwise_grid_stride_kernelIfLi4EZNS0_9templates4cuda20normal_and_transformIN3c108BFloat16EfPNS_17CUDAGeneratorImplEZZZNS4_17log_normal_kernelIS9_EEvRNS_18TensorIteratorBaseEddT_ENKUlvE_clEvENKUlvE2_clEvEUlfE_EEvSC_T1_T2_EUlP24curandStatePhilox4_32_10E0_ZNS1_27distribution_nullary_kernelIS7_f6float4S9_SL_SG_EEvSC_SI_RKT3_T4_EUlifE_EEvlNS_15PhiloxCudaStateESH_SI_)
        /*0088*/ 	.short	0x0210
        /*008a*/ 	.short	0x0040


	//----- nvinfo : EIATTR_SW_WAR
	.align		4
.L_218:
        /*008c*/ 	.byte	0x04, 0x36
        /*008e*/ 	.short	(.L_220 - .L_219)
.L_219:
        /*0090*/ 	.word	0x00000008
.L_220:


//--------------------- .nv.info._ZN2at6native63_GLOBAL__N__11d61d08_30_DistributionLogNormalKernel_cu_e7567be543distribution_elementwise_grid_stride_kernelIfLi4EZNS0_9templates4cuda20normal_and_transformIN3c108BFloat16EfPNS_17CUDAGeneratorImplEZZZNS4_17log_normal_kernelIS9_EEvRNS_18TensorIteratorBaseEddT_ENKUlvE_clEvENKUlvE2_clEvEUlfE_EEvSC_T1_T2_EUlP24curandStatePhilox4_32_10E_ZNS1_27distribution_nullary_kernelIS7_f7double2S9_SL_SG_EEvSC_SI_RKT3_T4_EUlifE0_EEvlNS_15PhiloxCudaStateESH_SI_ --------------------------
	.section	.nv.info._ZN2at6native63_GLOBAL__N__11d61d08_30_DistributionLogNormalKernel_cu_e7567be543distribution_elementwise_grid_stride_kernelIfLi4EZNS0_9templates4cuda20normal_and_transformIN3c108BFloat16EfPNS_17CUDAGeneratorImplEZZZNS4_17log_normal_kernelIS9_EEvRNS_18TensorIteratorBaseEddT_ENKUlvE_clEvENKUlvE2_clEvEUlfE_EEvSC_T1_T2_EUlP24curandStatePhilox4_32_10E_ZNS1_27distribution_nullary_kernelIS7_f7double2S9_SL_SG_EEvSC_SI_RKT3_T4_EUlifE0_EEvlNS_15PhiloxCudaStateESH_SI_,"",@"SHT_CUDA_INFO"
	.sectionflags	@""
	.align	4


	//----- nvinfo : EIATTR_CUDA_API_VERSION
	.align		4
        /*0000*/ 	.byte	0x04, 0x37
        /*0002*/ 	.short	(.L_222 - .L_221)
.L_221:
        /*0004*/ 	.word	0x00000082


	//----- nvinfo : EIATTR_KPARAM_INFO
	.align		4
.L_222:
        /*0008*/ 	.byte	0x04, 0x17
        /*000a*/ 	.short	(.L_224 - .L_223)
.L_223:
        /*000c*/ 	.word	0x00000000
        /*0010*/ 	.short	0x0003
        /*0012*/ 	.short	0x0028
        /*0014*/ 	.byte	0x00, 0xf0, 0xa1, 0x06


	//----- nvinfo : EIATTR_KPARAM_INFO
	.align		4
.L_224:
        /*0018*/ 	.byte	0x04, 0x17
        /*001a*/ 	.short	(.L_226 - .L_225)
.L_225:
        /*001c*/ 	.word	0x00000000
        /*0020*/ 	.short	0x0002
        /*0022*/ 	.short	0x0020
        /*0024*/ 	.byte	0x00, 0xf0, 0x05, 0x00


	//----- nvinfo : EIATTR_KPARAM_INFO
	.align		4
.L_226:
        /*0028*/ 	.byte	0x04, 0x17
        /*002a*/ 	.short	(.L_228 - .L_227)
.L_227:
        /*002c*/ 	.word	0x00000000
        /*0030*/ 	.short	0x0001
        /*0032*/ 	.short	0x0008
        /*0034*/ 	.byte	0x00, 0xf0, 0x61, 0x00


	//----- nvinfo : EIATTR_KPARAM_INFO
	.align		4
.L_228:
        /*0038*/ 	.byte	0x04, 0x17
        /*003a*/ 	.short	(.L_230 - .L_229)
.L_229:
        /*003c*/ 	.word	0x00000000
        /*0040*/ 	.short	0x0000
        /*0042*/ 	.short	0x0000
        /*0044*/ 	.byte	0x00, 0xf0, 0x21, 0x00


	//----- nvinfo : EIATTR_SPARSE_MMA_MASK
	.align		4
.L_230:
        /*0048*/ 	.byte	0x03, 0x50
        /*004a*/ 	.short	0x0000


	//----- nvinfo : EIATTR_MAXREG_COUNT
	.align		4
        /*004c*/ 	.byte	0x03, 0x1b
        /*004e*/ 	.short	0x0040


	//----- nvinfo : EIATTR_NUM_BARRIERS
	.align		4
        /*0050*/ 	.byte	0x02, 0x4c
        /*0052*/ 	.byte	0x01
	.zero		1


	//----- nvinfo : EIATTR_MERCURY_ISA_VERSION
	.align		4
        /*0054*/ 	.byte	0x03, 0x5f
        /*0056*/ 	.short	0x0101


	//----- nvinfo : EIATTR_EXIT_INSTR_OFFSETS
	.align		4
        /*0058*/ 	.byte	0x04, 0x1c
        /*005a*/ 	.short	(.L_232 - .L_231)


	//   ....[0]....
.L_231:
        /*005c*/ 	.word	0x00000820


	//   ....[1]....
        /*0060*/ 	.word	0x00005f90


	//----- nvinfo : EIATTR_MAX_THREADS
	.align		4
.L_232:
        /*0064*/ 	.byte	0x04, 0x05
        /*0066*/ 	.short	(.L_234 - .L_233)
.L_233:
        /*0068*/ 	.word	0x00000100
        /*006c*/ 	.word	0x00000001
        /*0070*/ 	.word	0x00000001


	//----- nvinfo : EIATTR_CRS_STACK_SIZE
	.align		4
.L_234:
        /*0074*/ 	.byte	0x04, 0x1e
        /*0076*/ 	.short	(.L_236 - .L_235)
.L_235:
        /*0078*/ 	.word	0x00000000


	//----- nvinfo : EIATTR_CBANK_PARAM_SIZE
	.align		4
.L_236:
        /*007c*/ 	.byte	0x03, 0x19
        /*007e*/ 	.short	0x01d0


	//----- nvinfo : EIATTR_PARAM_CBANK
	.align		4
        /*0080*/ 	.byte	0x04, 0x0a
        /*0082*/ 	.short	(.L_238 - .L_237)
	.align		4
.L_237:
        /*0084*/ 	.word	index@(.nv.constant0._ZN2at6native63_GLOBAL__N__11d61d08_30_DistributionLogNormalKernel_cu_e7567be543distribution_elementwise_grid_stride_kernelIfLi4EZNS0_9templates4cuda20normal_and_transformIN3c108BFloat16EfPNS_17CUDAGeneratorImplEZZZNS4_17log_normal_kernelIS9_EEvRNS_18TensorIteratorBaseEddT_ENKUlvE_clEvENKUlvE2_clEvEUlfE_EEvSC_T1_T2_EUlP24curandStatePhilox4_32_10E_ZNS1_27distribution_nullary_kernelIS7_f7double2S9_SL_SG_EEvSC_SI_RKT3_T4_EUlifE0_EEvlNS_15PhiloxCudaStateESH_SI_)
        /*0088*/ 	.short	0x0210
        /*008a*/ 	.short	0x01d0


	//----- nvinfo : EIATTR_SW_WAR
	.align		4
.L_238:
        /*008c*/ 	.byte	0x04, 0x36
        /*008e*/ 	.short	(.L_240 - .L_239)
.L_239:
        /*0090*/ 	.word	0x00000008
.L_240:


//--------------------- .nv.info._ZN2at6native63_GLOBAL__N__11d61d08_30_DistributionLogNormalKernel_cu_e7567be543distribution_elementwise_grid_stride_kernelIfLi4EZNS0_9templates4cuda20normal_and_transformIN3c108BFloat16EfPNS_17CUDAGeneratorImplEZZZNS4_17log_normal_kernelIS9_EEvRNS_18TensorIteratorBaseEddT_ENKUlvE_clEvENKUlvE2_clEvEUlfE_EEvSC_T1_T2_EUlP24curandStatePhilox4_32_10E_ZNS1_27distribution_nullary_kernelIS7_f7double2S9_SL_SG_EEvSC_SI_RKT3_T4_EUlifE_EEvlNS_15PhiloxCudaStateESH_SI_ --------------------------
	.section	.nv.info._ZN2at6native63_GLOBAL__N__11d61d08_30_DistributionLogNormalKernel_cu_e7567be543distribution_elementwise_grid_stride_kernelIfLi4EZNS0_9templates4cuda20normal_and_transformIN3c108BFloat16EfPNS_17CUDAGeneratorImplEZZZNS4_17log_normal_kernelIS9_EEvRNS_18TensorIteratorBaseEddT_ENKUlvE_clEvENKUlvE2_clEvEUlfE_EEvSC_T1_T2_EUlP24curandStatePhilox4_32_10E_ZNS1_27distribution_nullary_kernelIS7_f7double2S9_SL_SG_EEvSC_SI_RKT3_T4_EUlifE_EEvlNS_15PhiloxCudaStateESH_SI_,"",@"SHT_CUDA_INFO"
	.sectionflags	@""
	.align	4


	//----- nvinfo : EIATTR_CUDA_API_VERSION
	.align		4
        /*0000*/ 	.byte	0x04, 0x37
        /*0002*/ 	.short	(.L_242 - .L_241)
.L_241:
        /*0004*/ 	.word	0x00000082


	//----- nvinfo : EIATTR_KPARAM_INFO
	.align		4
.L_242:
        /*0008*/ 	.byte	0x04, 0x17
        /*000a*/ 	.short	(.L_244 - .L_243)
.L_243:
        /*000c*/ 	.word	0x00000000
        /*0010*/ 	.short	0x0003
        /*0012*/ 	.short	0x0028
        /*0014*/ 	.byte	0x00, 0xf0, 0x61, 0x00


	//----- nvinfo : EIATTR_KPARAM_INFO
	.align		4
.L_244:
        /*0018*/ 	.byte	0x04, 0x17
        /*001a*/ 	.short	(.L_246 - .L_245)
.L_245:
        /*001c*/ 	.word	0x00000000
        /*0020*/ 	.short	0x0002
        /*0022*/ 	.short	0x0020
        /*0024*/ 	.byte	0x00, 0xf0, 0x05, 0x00


	//----- nvinfo : EIATTR_KPARAM_INFO
	.align		4
.L_246:
        /*0028*/ 	.byte	0x04, 0x17
        /*002a*/ 	.short	(.L_248 - .L_247)
.L_247:
        /*002c*/ 	.word	0x00000000
        /*0030*/ 	.short	0x0001
        /*0032*/ 	.short	0x0008
        /*0034*/ 	.byte	0x00, 0xf0, 0x61, 0x00


	//----- nvinfo : EIATTR_KPARAM_INFO
	.align		4
.L_248:
        /*0038*/ 	.byte	0x04, 0x17
        /*003a*/ 	.short	(.L_250 - .L_249)
.L_249:
        /*003c*/ 	.word	0x00000000
        /*0040*/ 	.short	0x0000
        /*0042*/ 	.short	0x0000
        /*0044*/ 	.byte	0x00, 0xf0, 0x21, 0x00


	//----- nvinfo : EIATTR_SPARSE_MMA_MASK
	.align		4
.L_250:
        /*0048*/ 	.byte	0x03, 0x50
        /*004a*/ 	.short	0x0000


	//----- nvinfo : EIATTR_MAXREG_COUNT
	.align		4
        /*004c*/ 	.byte	0x03, 0x1b
        /*004e*/ 	.short	0x0040


	//----- nvinfo : EIATTR_NUM_BARRIERS
	.align		4
        /*0050*/ 	.byte	0x02, 0x4c
        /*0052*/ 	.byte	0x01
	.zero		1


	//----- nvinfo : EIATTR_MERCURY_ISA_VERSION
	.align		4
        /*0054*/ 	.byte	0x03, 0x5f
        /*0056*/ 	.short	0x0101


	//----- nvinfo : EIATTR_EXIT_INSTR_OFFSETS
	.align		4
        /*0058*/ 	.byte	0x04, 0x1c
        /*005a*/ 	.short	(.L_252 - .L_251)


	//   ....[0]....
.L_251:
        /*005c*/ 	.word	0x000007e0


	//   ....[1]....
        /*0060*/ 	.word	0x00001f60


	//----- nvinfo : EIATTR_MAX_THREADS
	.align		4
.L_252:
        /*0064*/ 	.byte	0x04, 0x05
        /*0066*/ 	.short	(.L_254 - .L_253)
.L_253:
        /*0068*/ 	.word	0x00000100
        /*006c*/ 	.word	0x00000001
        /*0070*/ 	.word	0x00000001


	//----- nvinfo : EIATTR_CRS_STACK_SIZE
	.align		4
.L_254:
        /*0074*/ 	.byte	0x04, 0x1e
        /*0076*/ 	.short	(.L_256 - .L_255)
.L_255:
        /*0078*/ 	.word	0x00000000


	//----- nvinfo : EIATTR_CBANK_PARAM_SIZE
	.align		4
.L_256:
        /*007c*/ 	.byte	0x03, 0x19
        /*007e*/ 	.short	0x0040


	//----- nvinfo : EIATTR_PARAM_CBANK
	.align		4
        /*0080*/ 	.byte	0x04, 0x0a
        /*0082*/ 	.short	(.L_258 - .L_257)
	.align		4
.L_257:
        /*0084*/ 	.word	index@(.nv.constant0._ZN2at6native63_GLOBAL__N__11d61d08_30_DistributionLogNormalKernel_cu_e7567be543distribution_elementwise_grid_stride_kernelIfLi4EZNS0_9templates4cuda20normal_and_transformIN3c108BFloat16EfPNS_17CUDAGeneratorImplEZZZNS4_17log_normal_kernelIS9_EEvRNS_18TensorIteratorBaseEddT_ENKUlvE_clEvENKUlvE2_clEvEUlfE_EEvSC_T1_T2_EUlP24curandStatePhilox4_32_10E_ZNS1_27distribution_nullary_kernelIS7_f7double2S9_SL_SG_EEvSC_SI_RKT3_T4_EUlifE_EEvlNS_15PhiloxCudaStateESH_SI_)
        /*0088*/ 	.short	0x0210
        /*008a*/ 	.short	0x0040


	//----- nvinfo : EIATTR_SW_WAR
	.align		4
.L_258:
        /*008c*/ 	.byte	0x04, 0x36
        /*008e*/ 	.short	(.L_260 - .L_259)
.L_259:
        /*0090*/ 	.word	0x00000008
.L_260:


//--------------------- .nv.info._ZN2at6native63_GLOBAL__N__11d61d08_30_DistributionLogNormalKernel_cu_e7567be543distribution_elementwise_grid_stride_kernelIfLi4EZNS0_9templates4cuda20normal_and_transformIN3c104HalfEfPNS_17CUDAGeneratorImplEZZZNS4_17log_normal_kernelIS9_EEvRNS_18TensorIteratorBaseEddT_ENKUlvE_clEvENKUlvE1_clEvEUlfE_EEvSC_T1_T2_EUlP24curandStatePhilox4_32_10E0_ZNS1_27distribution_nullary_kernelIS7_f6float4S9_SL_SG_EEvSC_SI_RKT3_T4_EUlifE0_EEvlNS_15PhiloxCudaStateESH_SI_ --------------------------
	.section	.nv.info._ZN2at6native63_GLOBAL__N__11d61d08_30_DistributionLogNormalKernel_cu_e7567be543distribution_elementwise_grid_stride_kernelIfLi4EZNS0_9templates4cuda20normal_and_transformIN3c104HalfEfPNS_17CUDAGeneratorImplEZZZNS4_17log_normal_kernelIS9_EEvRNS_18TensorIteratorBaseEddT_ENKUlvE_clEvENKUlvE1_clEvEUlfE_EEvSC_T1_T2_EUlP24curandStatePhilox4_32_10E0_ZNS1_27distribution_nullary_kernelIS7_f6float4S9_SL_SG_EEvSC_SI_RKT3_T4_EUlifE0_EEvlNS_15PhiloxCudaStateESH_SI_,"",@"SHT_CUDA_INFO"
	.sectionflags	@""
	.align	4


	//----- nvinfo : EIATTR_CUDA_API_VERSION
	.align		4
        /*0000*/ 	.byte	0x04, 0x37
        /*0002*/ 	.short	(.L_262 - .L_261)
.L_261:
        /*0004*/ 	.word	0x00000082


	//----- nvinfo : EIATTR_KPARAM_INFO
	.align		4
.L_262:
        /*0008*/ 	.byte	0x04, 0x17
        /*000a*/ 	.short	(.L_264 - .L_263)
.L_263:
        /*000c*/ 	.word	0x00000000
        /*0010*/ 	.short	0x0003
        /*0012*/ 	.short	0x0028
        /*0014*/ 	.byte	0x00, 0xf0, 0xa1, 0x06


	//----- nvinfo : EIATTR_KPARAM_INFO
	.align		4
.L_264:
        /*0018*/ 	.byte	0x04, 0x17
        /*001a*/ 	.short	(.L_266 - .L_265)
.L_265:
        /*001c*/ 	.word	0x00000000
        /*0020*/ 	.short	0x0002
        /*0022*/ 	.short	0x0020
        /*0024*/ 	.byte	0x00, 0xf0, 0x05, 0x00


	//----- nvinfo : EIATTR_KPARAM_INFO
	.align		4
.L_266:
        /*0028*/ 	.byte	0x04, 0x17
        /*002a*/ 	.short	(.L_268 - .L_267)
.L_267:
        /*002c*/ 	.word	0x00000000
        /*0030*/ 	.short	0x0001
        /*0032*/ 	.short	0x0008
        /*0034*/ 	.byte	0x00, 0xf0, 0x61, 0x00


	//----- nvinfo : EIATTR_KPARAM_INFO
	.align		4
.L_268:
        /*0038*/ 	.byte	0x04, 0x17
        /*003a*/ 	.short	(.L_270 - .L_269)
.L_269:
        /*003c*/ 	.word	0x00000000
        /*0040*/ 	.short	0x0000
        /*0042*/ 	.short	0x0000
        /*0044*/ 	.byte	0x00, 0xf0, 0x21, 0x00


	//----- nvinfo : EIATTR_SPARSE_MMA_MASK
	.align		4
.L_270:
        /*0048*/ 	.byte	0x03, 0x50
        /*004a*/ 	.short	0x0000


	//----- nvinfo : EIATTR_MAXREG_COUNT
	.align		4
        /*004c*/ 	.byte	0x03, 0x1b
        /*004e*/ 	.short	0x0040


	//----- nvinfo : EIATTR_NUM_BARRIERS
	.align		4
        /*0050*/ 	.byte	0x02, 0x4c
        /*0052*/ 	.byte	0x01
	.zero		1


	//----- nvinfo : EIATTR_MERCURY_ISA_VERSION
	.align		4
        /*0054*/ 	.byte	0x03, 0x5f
        /*0056*/ 	.short	0x0101


	//----- nvinfo : EIATTR_EXIT_INSTR_OFFSETS
	.align		4
        /*0058*/ 	.byte	0x04, 0x1c
        /*005a*/ 	.short	(.L_272 - .L_271)


	//   ....[0]....
.L_271:
        /*005c*/ 	.word	0x00000800


	//   ....[1]....
        /*0060*/ 	.word	0x000054f0


	//----- nvinfo : EIATTR_MAX_THREADS
	.align		4
.L_272:
        /*0064*/ 	.byte	0x04, 0x05
        /*0066*/ 	.short	(.L_274 - .L_273)
.L_273:
        /*0068*/ 	.word	0x00000100
        /*006c*/ 	.word	0x00000001
        /*0070*/ 	.word	0x00000001


	//----- nvinfo : EIATTR_CRS_STACK_SIZE
	.align		4
.L_274:
        /*0074*/ 	.byte	0x04, 0x1e
        /*0076*/ 	.short	(.L_276 - .L_275)
.L_275:
        /*0078*/ 	.word	0x00000000


	//----- nvinfo : EIATTR_CBANK_PARAM_SIZE
	.align		4
.L_276:
        /*007c*/ 	.byte	0x03, 0x19
        /*007e*/ 	.short	0x01d0


	//----- nvinfo : EIATTR_PARAM_CBANK
	.align		4
        /*0080*/ 	.byte	0x04, 0x0a
        /*0082*/ 	.short	(.L_278 - .L_277)
	.align		4
.L_277:
        /*0084*/ 	.word	index@(.nv.constant0._ZN2at6native63_GLOBAL__N__11d61d08_30_DistributionLogNormalKernel_cu_e7567be543distribution_elementwise_grid_stride_kernelIfLi4EZNS0_9templates4cuda20normal_and_transformIN3c104HalfEfPNS_17CUDAGeneratorImplEZZZNS4_17log_normal_kernelIS9_EEvRNS_18TensorIteratorBaseEddT_ENKUlvE_clEvENKUlvE1_clEvEUlfE_EEvSC_T1_T2_EUlP24curandStatePhilox4_32_10E0_ZNS1_27distribution_nullary_kernelIS7_f6float4S9_SL_SG_EEvSC_SI_RKT3_T4_EUlifE0_EEvlNS_15PhiloxCudaStateESH_SI_)
        /*0088*/ 	.short	0x0210
        /*008a*/ 	.short	0x01d0


	//----- nvinfo : EIATTR_SW_WAR
	.align		4
.L_278:
        /*008c*/ 	.byte	0x04, 0x36
        /*008e*/ 	.short	(.L_280 - .L_279)
.L_279:
        /*0090*/ 	.word	0x00000008
.L_280:


//--------------------- .nv.info._ZN2at6native63_GLOBAL__N__11d61d08_30_DistributionLogNormalKernel_cu_e7567be543distribution_elementwise_grid_stride_kernelIfLi4EZNS0_9templates4cuda20normal_and_transformIN3c104HalfEfPNS_17CUDAGeneratorImplEZZZNS4_17log_normal_kernelIS9_EEvRNS_18TensorIteratorBaseEddT_ENKUlvE_clEvENKUlvE1_clEvEUlfE_EEvSC_T1_T2_EUlP24curandStatePhilox4_32_10E0_ZNS1_27distribution_nullary_kernelIS7_f6float4S9_SL_SG_EEvSC_SI_RKT3_T4_EUlifE_EEvlNS_15PhiloxCudaStateESH_SI_ --------------------------
	.section	.nv.info._ZN2at6native63_GLOBAL__N__11d61d08_30_DistributionLogNormalKernel_cu_e7567be543distribution_elementwise_grid_stride_kernelIfLi4EZNS0_9templates4cuda20normal_and_transformIN3c104HalfEfPNS_17CUDAGeneratorImplEZZZNS4_17log_normal_kernelIS9_EEvRNS_18TensorIteratorBaseEddT_ENKUlvE_clEvENKUlvE1_clEvEUlfE_EEvSC_T1_T2_EUlP24curandStatePhilox4_32_10E0_ZNS1_27distribution_nullary_kernelIS7_f6float4S9_SL_SG_EEvSC_SI_RKT3_T4_EUlifE_EEvlNS_15PhiloxCudaStateESH_SI_,"",@"SHT_CUDA_INFO"
	.sectionflags	@""
	.align	4


	//----- nvinfo : EIATTR_CUDA_API_VERSION
	.align		4
        /*0000*/ 	.byte	0x04, 0x37
        /*0002*/ 	.short	(.L_282 - .L_281)
.L_281:
        /*0004*/ 	.word	0x00000082


	//----- nvinfo : EIATTR_KPARAM_INFO
	.align		4
.L_282:
        /*0008*/ 	.byte	0x04, 0x17
        /*000a*/ 	.short	(.L_284 - .L_283)
.L_283:
        /*000c*/ 	.word	0x00000000
        /*0010*/ 	.short	0x0003
        /*0012*/ 	.short	0x0028
        /*0014*/ 	.byte	0x00, 0xf0, 0x61, 0x00


	//----- nvinfo : EIATTR_KPARAM_INFO
	.align		4
.L_284:
        /*0018*/ 	.byte	0x04, 0x17
        /*001a*/ 	.short	(.L_286 - .L_285)
.L_285:
        /*001c*/ 	.word	0x00000000
        /*0020*/ 	.short	0x0002
        /*0022*/ 	.short	0x0020
        /*0024*/ 	.byte	0x00, 0xf0, 0x05, 0x00


	//----- nvinfo : EIATTR_KPARAM_INFO
	.align		4
.L_286:
        /*0028*/ 	.byte	0x04, 0x17
        /*002a*/ 	.short	(.L_288 - .L_287)
.L_287:
        /*002c*/ 	.word	0x00000000
        /*0030*/ 	.short	0x0001
        /*0032*/ 	.short	0x0008
        /*0034*/ 	.byte	0x00, 0xf0, 0x61, 0x00


	//----- nvinfo : EIATTR_KPARAM_INFO
	.align		4
.L_288:
        /*0038*/ 	.byte	0x04, 0x17
        /*003a*/ 	.short	(.L_290 - .L_289)
.L_289:
        /*003c*/ 	.word	0x00000000
        /*0040*/ 	.short	0x0000
        /*0042*/ 	.short	0x0000
        /*0044*/ 	.byte	0x00, 0xf0, 0x21, 0x00


	//----- nvinfo : EIATTR_SPARSE_MMA_MASK
	.align		4
.L_290:
        /*0048*/ 	.byte	0x03, 0x50
        /*004a*/ 	.short	0x0000


	//----- nvinfo : EIATTR_MAXREG_COUNT
	.align		4
        /*004c*/ 	.byte	0x03, 0x1b
        /*004e*/ 	.short	0x0040


	//----- nvinfo : EIATTR_NUM_BARRIERS
	.align		4
        /*0050*/ 	.byte	0x02, 0x4c
        /*0052*/ 	.byte	0x01
	.zero		1


	//----- nvinfo : EIATTR_MERCURY_ISA_VERSION
	.align		4
        /*0054*/ 	.byte	0x03, 0x5f
        /*0056*/ 	.short	0x0101


	//----- nvinfo : EIATTR_EXIT_INSTR_OFFSETS
	.align		4
        /*0058*/ 	.byte	0x04, 0x1c
        /*005a*/ 	.short	(.L_292 - .L_291)


	//   ....[0]....
.L_291:
        /*005c*/ 	.word	0x000007a0


	//   ....[1]....
        /*0060*/ 	.word	0x000013e0


	//----- nvinfo : EIATTR_MAX_THREADS
	.align		4
.L_292:
        /*0064*/ 	.byte	0x04, 0x05
        /*0066*/ 	.short	(.L_294 - .L_293)
.L_293:
        /*0068*/ 	.word	0x00000100
        /*006c*/ 	.word	0x00000001
        /*0070*/ 	.word	0x00000001


	//----- nvinfo : EIATTR_CRS_STACK_SIZE
	.align		4
.L_294:
        /*0074*/ 	.byte	0x04, 0x1e
        /*0076*/ 	.short	(.L_296 - .L_295)
.L_295:
        /*0078*/ 	.word	0x00000000


	//----- nvinfo : EIATTR_CBANK_PARAM_SIZE
	.align		4
.L_296:
        /*007c*/ 	.byte	0x03, 0x19
        /*007e*/ 	.short	0x0040


	//----- nvinfo : EIATTR_PARAM_CBANK
	.align		4
        /*0080*/ 	.byte	0x04, 0x0a
        /*0082*/ 	.short	(.L_298 - .L_297)
	.align		4
.L_297:
        /*0084*/ 	.word	index@(.nv.constant0._ZN2at6native63_GLOBAL__N__11d61d08_30_DistributionLogNormalKernel_cu_e7567be543distribution_elementwise_grid_stride_kernelIfLi4EZNS0_9templates4cuda20normal_and_transformIN3c104HalfEfPNS_17CUDAGeneratorImplEZZZNS4_17log_normal_kernelIS9_EEvRNS_18TensorIteratorBaseEddT_ENKUlvE_clEvENKUlvE1_clEvEUlfE_EEvSC_T1_T2_EUlP24curandStatePhilox4_32_10E0_ZNS1_27distribution_nullary_kernelIS7_f6float4S9_SL_SG_EEvSC_SI_RKT3_T4_EUlifE_EEvlNS_15PhiloxCudaStateESH_SI_)
        /*0088*/ 	.short	0x0210
        /*008a*/ 	.short	0x0040


	//----- nvinfo : EIATTR_SW_WAR
	.align		4
.L_298:
        /*008c*/ 	.byte	0x04, 0x36
        /*008e*/ 	.short	(.L_300 - .L_299)
.L_299:
        /*0090*/ 	.word	0x00000008
.L_300:


//--------------------- .nv.info._ZN2at6native63_GLOBAL__N__11d61d08_30_DistributionLogNormalKernel_cu_e7567be543distribution_elementwise_grid_stride_kernelIfLi4EZNS0_9templates4cuda20normal_and_transformIN3c104HalfEfPNS_17CUDAGeneratorImplEZZZNS4_17log_normal_kernelIS9_EEvRNS_18TensorIteratorBaseEddT_ENKUlvE_clEvENKUlvE1_clEvEUlfE_EEvSC_T1_T2_EUlP24curandStatePhilox4_32_10E_ZNS1_27distribution_nullary_kernelIS7_f7double2S9_SL_SG_EEvSC_SI_RKT3_T4_EUlifE0_EEvlNS_15PhiloxCudaStateESH_SI_ --------------------------
	.section	.nv.info._ZN2at6native63_GLOBAL__N__11d61d08_30_DistributionLogNormalKernel_cu_e7567be543distribution_elementwise_grid_stride_kernelIfLi4EZNS0_9templates4cuda20normal_and_transformIN3c104HalfEfPNS_17CUDAGeneratorImplEZZZNS4_17log_normal_kernelIS9_EEvRNS_18TensorIteratorBaseEddT_ENKUlvE_clEvENKUlvE1_clEvEUlfE_EEvSC_T1_T2_EUlP24curandStatePhilox4_32_10E_ZNS1_27distribution_nullary_kernelIS7_f7double2S9_SL_SG_EEvSC_SI_RKT3_T4_EUlifE0_EEvlNS_15PhiloxCudaStateESH_SI_,"",@"SHT_CUDA_INFO"
	.sectionflags	@""
	.align	4


	//----- nvinfo : EIATTR_CUDA_API_VERSION
	.align		4
        /*0000*/ 	.byte	0x04, 0x37
        /*0002*/ 	.short	(.L_302 - .L_301)
.L_301:
        /*0004*/ 	.word	0x00000082


	//----- nvinfo : EIATTR_KPARAM_INFO
	.align		4
.L_302:
        /*0008*/ 	.byte	0x04, 0x17
        /*000a*/ 	.short	(.L_304 - .L_303)
.L_303:
        /*000c*/ 	.word	0x00000000
        /*0010*/ 	.short	0x0003
        /*0012*/ 	.short	0x0028
        /*0014*/ 	.byte	0x00, 0xf0, 0xa1, 0x06


	//----- nvinfo : EIATTR_KPARAM_INFO
	.align		4
.L_304:
        /*0018*/ 	.byte	0x04, 0x17
        /*001a*/ 	.short	(.L_306 - .L_305)
.L_305:
        /*001c*/ 	.word	0x00000000
        /*0020*/ 	.short	0x0002
        /*0022*/ 	.short	0x0020
        /*0024*/ 	.byte	0x00, 0xf0, 0x05, 0x00


	//----- nvinfo : EIATTR_KPARAM_INFO
	.align		4
.L_306:
        /*0028*/ 	.byte	0x04, 0x17
        /*002a*/ 	.short	(.L_308 - .L_307)
.L_307:
        /*002c*/ 	.word	0x00000000
        /*0030*/ 	.short	0x0001
        /*0032*/ 	.short	0x0008
        /*0034*/ 	.byte	0x00, 0xf0, 0x61, 0x00


	//----- nvinfo : EIATTR_KPARAM_INFO
	.align		4
.L_308:
        /*0038*/ 	.byte	0x04, 0x17
        /*003a*/ 	.short	(.L_310 - .L_309)
.L_309:
        /*003c*/ 	.word	0x00000000
        /*0040*/ 	.short	0x0000
        /*0042*/ 	.short	0x0000
        /*0044*/ 	.byte	0x00, 0xf0, 0x21, 0x00


	//----- nvinfo : EIATTR_SPARSE_MMA_MASK
	.align		4
.L_310:
        /*0048*/ 	.byte	0x03, 0x50
        /*004a*/ 	.short	0x0000


	//----- nvinfo : EIATTR_MAXREG_COUNT
	.align		4
        /*004c*/ 	.byte	0x03, 0x1b
        /*004e*/ 	.short	0x0040


	//----- nvinfo : EIATTR_NUM_BARRIERS
	.align		4
        /*0050*/ 	.byte	0x02, 0x4c
        /*0052*/ 	.byte	0x01
	.zero		1


	//----- nvinfo : EIATTR_MERCURY_ISA_VERSION
	.align		4
        /*0054*/ 	.byte	0x03, 0x5f
        /*0056*/ 	.short	0x0101


	//----- nvinfo : EIATTR_EXIT_INSTR_OFFSETS
	.align		4
        /*0058*/ 	.byte	0x04, 0x1c
        /*005a*/ 	.short	(.L_312 - .L_311)


	//   ....[0]....
.L_311:
        /*005c*/ 	.word	0x00000820


	//   ....[1]....
        /*0060*/ 	.word	0x00005f90


	//----- nvinfo : EIATTR_MAX_THREADS
	.align		4
.L_312:
        /*0064*/ 	.byte	0x04, 0x05
        /*0066*/ 	.short	(.L_314 - .L_313)
.L_313:
        /*0068*/ 	.word	0x00000100
        /*006c*/ 	.word	0x00000001
        /*0070*/ 	.word	0x00000001


	//----- nvinfo : EIATTR_CRS_STACK_SIZE
	.align		4
.L_314:
        /*0074*/ 	.byte	0x04, 0x1e
        /*0076*/ 	.short	(.L_316 - .L_315)
.L_315:
        /*0078*/ 	.word	0x00000000


	//----- nvinfo : EIATTR_CBANK_PARAM_SIZE
	.align		4
.L_316:
        /*007c*/ 	.byte	0x03, 0x19
        /*007e*/ 	.short	0x01d0


	//----- nvinfo : EIATTR_PARAM_CBANK
	.align		4
        /*0080*/ 	.byte	0x04, 0x0a
        /*0082*/ 	.short	(.L_318 - .L_317)
	.align		4
.L_317:
        /*0084*/ 	.word	index@(.nv.constant0._ZN2at6native63_GLOBAL__N__11d61d08_30_DistributionLogNormalKernel_cu_e7567be543distribution_elementwise_grid_stride_kernelIfLi4EZNS0_9templates4cuda20normal_and_transformIN3c104HalfEfPNS_17CUDAGeneratorImplEZZZNS4_17log_normal_kernelIS9_EEvRNS_18TensorIteratorBaseEddT_ENKUlvE_clEvENKUlvE1_clEvEUlfE_EEvSC_T1_T2_EUlP24curandStatePhilox4_32_10E_ZNS1_27distribution_nullary_kernelIS7_f7double2S9_SL_SG_EEvSC_SI_RKT3_T4_EUlifE0_EEvlNS_15PhiloxCudaStateESH_SI_)
        /*0088*/ 	.short	0x0210
        /*008a*/ 	.short	0x01d0


	//----- nvinfo : EIATTR_SW_WAR
	.align		4
.L_318:
        /*008c*/ 	.byte	0x04, 0x36
        /*008e*/ 	.short	(.L_320 - .L_319)
.L_319:
        /*0090*/ 	.word	0x00000008
.L_320:


//--------------------- .nv.info._ZN2at6native63_GLOBAL__N__11d61d08_30_DistributionLogNormalKernel_cu_e7567be543distribution_elementwise_grid_stride_kernelIfLi4EZNS0_9templates4cuda20normal_and_transformIN3c104HalfEfPNS_17CUDAGeneratorImplEZZZNS4_17log_normal_kernelIS9_EEvRNS_18TensorIteratorBaseEddT_ENKUlvE_clEvENKUlvE1_clEvEUlfE_EEvSC_T1_T2_EUlP24curandStatePhilox4_32_10E_ZNS1_27distribution_nullary_kernelIS7_f7double2S9_SL_SG_EEvSC_SI_RKT3_T4_EUlifE_EEvlNS_15PhiloxCudaStateESH_SI_ --------------------------
	.section	.nv.info._ZN2at6native63_GLOBAL__N__11d61d08_30_DistributionLogNormalKernel_cu_e7567be543distribution_elementwise_grid_stride_kernelIfLi4EZNS0_9templates4cuda20normal_and_transformIN3c104HalfEfPNS_17CUDAGeneratorImplEZZZNS4_17log_normal_kernelIS9_EEvRNS_18TensorIteratorBaseEddT_ENKUlvE_clEvENKUlvE1_clEvEUlfE_EEvSC_T1_T2_EUlP24curandStatePhilox4_32_10E_ZNS1_27distribution_nullary_kernelIS7_f7double2S9_SL_SG_EEvSC_SI_RKT3_T4_EUlifE_EEvlNS_15PhiloxCudaStateESH_SI_,"",@"SHT_CUDA_INFO"
	.sectionflags	@""
	.align	4


	//----- nvinfo : EIATTR_CUDA_API_VERSION
	.align		4
        /*0000*/ 	.byte	0x04, 0x37
        /*0002*/ 	.short	(.L_322 - .L_321)
.L_321:
        /*0004*/ 	.word	0x00000082


	//----- nvinfo : EIATTR_KPARAM_INFO
	.align		4
.L_322:
        /*0008*/ 	.byte	0x04, 0x17
        /*000a*/ 	.short	(.L_324 - .L_323)
.L_323:
        /*000c*/ 	.word	0x00000000
        /*0010*/ 	.short	0x0003
        /*0012*/ 	.short	0x0028
        /*0014*/ 	.byte	0x00, 0xf0, 0x61, 0x00


	//----- nvinfo : EIATTR_KPARAM_INFO
	.align		4
.L_324:
        /*0018*/ 	.byte	0x04, 0x17
        /*001a*/ 	.short	(.L_326 - .L_325)
.L_325:
        /*001c*/ 	.word	0x00000000
        /*0020*/ 	.short	0x0002
        /*0022*/ 	.short	0x0020
        /*0024*/ 	.byte	0x00, 0xf0, 0x05, 0x00


	//----- nvinfo : EIATTR_KPARAM_INFO
	.align		4
.L_326:
        /*0028*/ 	.byte	0x04, 0x17
        /*002a*/ 	.short	(.L_328 - .L_327)
.L_327:
        /*002c*/ 	.word	0x00000000
        /*0030*/ 	.short	0x0001
        /*0032*/ 	.short	0x0008
        /*0034*/ 	.byte	0x00, 0xf0, 0x61, 0x00


	//----- nvinfo : EIATTR_KPARAM_INFO
	.align		4
.L_328:
        /*0038*/ 	.byte	0x04, 0x17
        /*003a*/ 	.short	(.L_330 - .L_329)
.L_329:
        /*003c*/ 	.word	0x00000000
        /*0040*/ 	.short	0x0000
        /*0042*/ 	.short	0x0000
        /*0044*/ 	.byte	0x00, 0xf0, 0x21, 0x00


	//----- nvinfo : EIATTR_SPARSE_MMA_MASK
	.align		4
.L_330:
        /*0048*/ 	.byte	0x03, 0x50
        /*004a*/ 	.short	0x0000


	//----- nvinfo : EIATTR_MAXREG_COUNT
	.align		4
        /*004c*/ 	.byte	0x03, 0x1b
        /*004e*/ 	.short	0x0040


	//----- nvinfo : EIATTR_NUM_BARRIERS
	.align		4
        /*0050*/ 	.byte	0x02, 0x4c
        /*0052*/ 	.byte	0x01
	.zero		1


	//----- nvinfo : EIATTR_MERCURY_ISA_VERSION
	.align		4
        /*0054*/ 	.byte	0x03, 0x5f
        /*0056*/ 	.short	0x0101


	//----- nvinfo : EIATTR_EXIT_INSTR_OFFSETS
	.align		4
        /*0058*/ 	.byte	0x04, 0x1c
        /*005a*/ 	.short	(.L_332 - .L_331)


	//   ....[0]....
.L_331:
        /*005c*/ 	.word	0x000007e0


	//   ....[1]....
        /*0060*/ 	.word	0x00001f60


	//----- nvinfo : EIATTR_MAX_THREADS
	.align		4
.L_332:
        /*0064*/ 	.byte	0x04, 0x05
        /*0066*/ 	.short	(.L_334 - .L_333)
.L_333:
        /*0068*/ 	.word	0x00000100
        /*006c*/ 	.word	0x00000001
        /*0070*/ 	.word	0x00000001


	//----- nvinfo : EIATTR_CRS_STACK_SIZE
	.align		4
.L_334:
        /*0074*/ 	.byte	0x04, 0x1e
        /*0076*/ 	.short	(.L_336 - .L_335)
.L_335:
        /*0078*/ 	.word	0x00000000


	//----- nvinfo : EIATTR_CBANK_PARAM_SIZE
	.align		4
.L_336:
        /*007c*/ 	.byte	0x03, 0x19
        /*007e*/ 	.short	0x0040


	//----- nvinfo : EIATTR_PARAM_CBANK
	.align		4
        /*0080*/ 	.byte	0x04, 0x0a
        /*0082*/ 	.short	(.L_338 - .L_337)
	.align		4
.L_337:
        /*0084*/ 	.word	index@(.nv.constant0._ZN2at6native63_GLOBAL__N__11d61d08_30_DistributionLogNormalKernel_cu_e7567be543distribution_elementwise_grid_stride_kernelIfLi4EZNS0_9templates4cuda20normal_and_transformIN3c104HalfEfPNS_17CUDAGeneratorImplEZZZNS4_17log_normal_kernelIS9_EEvRNS_18TensorIteratorBaseEddT_ENKUlvE_clEvENKUlvE1_clEvEUlfE_EEvSC_T1_T2_EUlP24curandStatePhilox4_32_10E_ZNS1_27distribution_nullary_kernelIS7_f7double2S9_SL_SG_EEvSC_SI_RKT3_T4_EUlifE_EEvlNS_15PhiloxCudaStateESH_SI_)
        /*0088*/ 	.short	0x0210
        /*008a*/ 	.short	0x0040


	//----- nvinfo : EIATTR_SW_WAR
	.align		4
.L_338:
        /*008c*/ 	.byte	0x04, 0x36
        /*008e*/ 	.short	(.L_340 - .L_339)
.L_339:
        /*0090*/ 	.word	0x00000008
.L_340:


//--------------------- .nv.info._ZN2at6native63_GLOBAL__N__11d61d08_30_DistributionLogNormalKernel_cu_e7567be543distribution_elementwise_grid_stride_kernelIfLi4EZNS0_9templates4cuda20normal_and_transformIffPNS_17CUDAGeneratorImplEZZZNS4_17log_normal_kernelIS7_EEvRNS_18TensorIteratorBaseEddT_ENKUlvE_clEvENKUlvE0_clEvEUlfE_EEvSA_T1_T2_EUlP24curandStatePhilox4_32_10E0_ZNS1_27distribution_nullary_kernelIff6float4S7_SJ_SE_EEvSA_SG_RKT3_T4_EUlifE0_EEvlNS_15PhiloxCudaStateESF_SG_ --------------------------
	.section	.nv.info._ZN2at6native63_GLOBAL__N__11d61d08_30_DistributionLogNormalKernel_cu_e7567be543distribution_elementwise_grid_stride_kernelIfLi4EZNS0_9templates4cuda20normal_and_transformIffPNS_17CUDAGeneratorImplEZZZNS4_17log_normal_kernelIS7_EEvRNS_18TensorIteratorBaseEddT_ENKUlvE_clEvENKUlvE0_clEvEUlfE_EEvSA_T1_T2_EUlP24curandStatePhilox4_32_10E0_ZNS1_27distribution_nullary_kernelIff6float4S7_SJ_SE_EEvSA_SG_RKT3_T4_EUlifE0_EEvlNS_15PhiloxCudaStateESF_SG_,"",@"SHT_CUDA_INFO"
	.sectionflags	@""
	.align	4


	//----- nvinfo : EIATTR_CUDA_API_VERSION
	.align		4
        /*0000*/ 	.byte	0x04, 0x37
        /*0002*/ 	.short	(.L_342 - .L_341)
.L_341:
        /*0004*/ 	.word	0x00000082


	//----- nvinfo : EIATTR_KPARAM_INFO
	.align		4
.L_342:
        /*0008*/ 	.byte	0x04, 0x17
        /*000a*/ 	.short	(.L_344 - .L_343)
.L_343:
        /*000c*/ 	.word	0x00000000
        /*0010*/ 	.short	0x0003
        /*0012*/ 	.short	0x0028
        /*0014*/ 	.byte	0x00, 0xf0, 0xa1, 0x06


	//----- nvinfo : EIATTR_KPARAM_INFO
	.align		4
.L_344:
        /*0018*/ 	.byte	0x04, 0x17
        /*001a*/ 	.short	(.L_346 - .L_345)
.L_345:
        /*001c*/ 	.word	0x00000000
        /*0020*/ 	.short	0x0002
        /*0022*/ 	.short	0x0020
        /*0024*/ 	.byte	0x00, 0xf0, 0x05, 0x00


	//----- nvinfo : EIATTR_KPARAM_INFO
	.align		4
.L_346:
        /*0028*/ 	.byte	0x04, 0x17
        /*002a*/ 	.short	(.L_348 - .L_347)
.L_347:
        /*002c*/ 	.word	0x00000000
        /*0030*/ 	.short	0x0001
        /*0032*/ 	.short	0x0008
        /*0034*/ 	.byte	0x00, 0xf0, 0x61, 0x00


	//----- nvinfo : EIATTR_KPARAM_INFO
	.align		4
.L_348:
        /*0038*/ 	.byte	0x04, 0x17
        /*003a*/ 	.short	(.L_350 - .L_349)
.L_349:
        /*003c*/ 	.word	0x00000000
        /*0040*/ 	.short	0x0000
        /*0042*/ 	.short	0x0000
        /*0044*/ 	.byte	0x00, 0xf0, 0x21, 0x00


	//----- nvinfo : EIATTR_SPARSE_MMA_MASK
	.align		4
.L_350:
        /*0048*/ 	.byte	0x03, 0x50
        /*004a*/ 	.short	0x0000


	//----- nvinfo : EIATTR_MAXREG_COUNT
	.align		4
        /*004c*/ 	.byte	0x03, 0x1b
        /*004e*/ 	.short	0x0040


	//----- nvinfo : EIATTR_NUM_BARRIERS
	.align		4
        /*0050*/ 	.byte	0x02, 0x4c
        /*0052*/ 	.byte	0x01
	.zero		1


	//----- nvinfo : EIATTR_MERCURY_ISA_VERSION
	.align		4
        /*0054*/ 	.byte	0x03, 0x5f
        /*0056*/ 	.short	0x0101


	//----- nvinfo : EIATTR_EXIT_INSTR_OFFSETS
	.align		4
        /*0058*/ 	.byte	0x04, 0x1c
        /*005a*/ 	.short	(.L_352 - .L_351)


	//   ....[0]....
.L_351:
        /*005c*/ 	.word	0x00000800


	//   ....[1]....
        /*0060*/ 	.word	0x000054b0


	//----- nvinfo : EIATTR_MAX_THREADS
	.align		4
.L_352:
        /*0064*/ 	.byte	0x04, 0x05
        /*0066*/ 	.short	(.L_354 - .L_353)
.L_353:
        /*0068*/ 	.word	0x00000100
        /*006c*/ 	.word	0x00000001
        /*0070*/ 	.word	0x00000001


	//----- nvinfo : EIATTR_CRS_STACK_SIZE
	.align		4
.L_354:
        /*0074*/ 	.byte	0x04, 0x1e
        /*0076*/ 	.short	(.L_356 - .L_355)
.L_355:
        /*0078*/ 	.word	0x00000000


	//----- nvinfo : EIATTR_CBANK_PARAM_SIZE
	.align		4
.L_356:
        /*007c*/ 	.byte	0x03, 0x19
        /*007e*/ 	.short	0x01d0


	//----- nvinfo : EIATTR_PARAM_CBANK
	.align		4
        /*0080*/ 	.byte	0x04, 0x0a
        /*0082*/ 	.short	(.L_358 - .L_357)
	.align		4
.L_357:
        /*0084*/ 	.word	index@(.nv.constant0._ZN2at6native63_GLOBAL__N__11d61d08_30_DistributionLogNormalKernel_cu_e7567be543distribution_elementwise_grid_stride_kernelIfLi4EZNS0_9templates4cuda20normal_and_transformIffPNS_17CUDAGeneratorImplEZZZNS4_17log_normal_kernelIS7_EEvRNS_18TensorIteratorBaseEddT_ENKUlvE_clEvENKUlvE0_clEvEUlfE_EEvSA_T1_T2_EUlP24curandStatePhilox4_32_10E0_ZNS1_27distribution_nullary_kernelIff6float4S7_SJ_SE_EEvSA_SG_RKT3_T4_EUlifE0_EEvlNS_15PhiloxCudaStateESF_SG_)
        /*0088*/ 	.short	0x0210
        /*008a*/ 	.short	0x01d0


	//----- nvinfo : EIATTR_SW_WAR
	.align		4
.L_358:
        /*008c*/ 	.byte	0x04, 0x36
        /*008e*/ 	.short	(.L_360 - .L_359)
.L_359:
        /*0090*/ 	.word	0x00000008
.L_360:


//--------------------- .nv.info._ZN2at6native63_GLOBAL__N__11d61d08_30_DistributionLogNormalKernel_cu_e7567be543distribution_elementwise_grid_stride_kernelIfLi4EZNS0_9templates4cuda20normal_and_transformIffPNS_17CUDAGeneratorImplEZZZNS4_17log_normal_kernelIS7_EEvRNS_18TensorIteratorBaseEddT_ENKUlvE_clEvENKUlvE0_clEvEUlfE_EEvSA_T1_T2_EUlP24curandStatePhilox4_32_10E0_ZNS1_27distribution_nullary_kernelIff6float4S7_SJ_SE_EEvSA_SG_RKT3_T4_EUlifE_EEvlNS_15PhiloxCudaStateESF_SG_ --------------------------
	.section	.nv.info._ZN2at6native63_GLOBAL__N__11d61d08_30_DistributionLogNormalKernel_cu_e7567be543distribution_elementwise_grid_stride_kernelIfLi4EZNS0_9templates4cuda20normal_and_transformIffPNS_17CUDAGeneratorImplEZZZNS4_17log_normal_kernelIS7_EEvRNS_18TensorIteratorBaseEddT_ENKUlvE_clEvENKUlvE0_clEvEUlfE_EEvSA_T1_T2_EUlP24curandStatePhilox4_32_10E0_ZNS1_27distribution_nullary_kernelIff6float4S7_SJ_SE_EEvSA_SG_RKT3_T4_EUlifE_EEvlNS_15PhiloxCudaStateESF_SG_,"",@"SHT_CUDA_INFO"
	.sectionflags	@""
	.align	4


	//----- nvinfo : EIATTR_CUDA_API_VERSION
	.align		4
        /*0000*/ 	.byte	0x04, 0x37
        /*0002*/ 	.short	(.L_362 - .L_361)
.L_361:
        /*0004*/ 	.word	0x00000082


	//----- nvinfo : EIATTR_KPARAM_INFO
	.align		4
.L_362:
        /*0008*/ 	.byte	0x04, 0x17
        /*000a*/ 	.short	(.L_364 - .L_363)
.L_363:
        /*000c*/ 	.word	0x00000000
        /*0010*/ 	.short	0x0003
        /*0012*/ 	.short	0x0028
        /*0014*/ 	.byte	0x00, 0xf0, 0x61, 0x00


	//----- nvinfo : EIATTR_KPARAM_INFO
	.align		4
.L_364:
        /*0018*/ 	.byte	0x04, 0x17
        /*001a*/ 	.short	(.L_366 - .L_365)
.L_365:
        /*001c*/ 	.word	0x00000000
        /*0020*/ 	.short	0x0002
        /*0022*/ 	.short	0x0020
        /*0024*/ 	.byte	0x00, 0xf0, 0x05, 0x00


	//----- nvinfo : EIATTR_KPARAM_INFO
	.align		4
.L_366:
        /*0028*/ 	.byte	0x04, 0x17
        /*002a*/ 	.short	(.L_368 - .L_367)
.L_367:
        /*002c*/ 	.word	0x00000000
        /*0030*/ 	.short	0x0001
        /*0032*/ 	.short	0x0008
        /*0034*/ 	.byte	0x00, 0xf0, 0x61, 0x00


	//----- nvinfo : EIATTR_KPARAM_INFO
	.align		4
.L_368:
        /*0038*/ 	.byte	0x04, 0x17
        /*003a*/ 	.short	(.L_370 - .L_369)
.L_369:
        /*003c*/ 	.word	0x00000000
        /*0040*/ 	.short	0x0000
        /*0042*/ 	.short	0x0000
        /*0044*/ 	.byte	0x00, 0xf0, 0x21, 0x00


	//----- nvinfo : EIATTR_SPARSE_MMA_MASK
	.align		4
.L_370:
        /*0048*/ 	.byte	0x03, 0x50
        /*004a*/ 	.short	0x0000


	//----- nvinfo : EIATTR_MAXREG_COUNT
	.align		4
        /*004c*/ 	.byte	0x03, 0x1b
        /*004e*/ 	.short	0x0040


	//----- nvinfo : EIATTR_NUM_BARRIERS
	.align		4
        /*0050*/ 	.byte	0x02, 0x4c
        /*0052*/ 	.byte	0x01
	.zero		1


	//----- nvinfo : EIATTR_MERCURY_ISA_VERSION
	.align		4
        /*0054*/ 	.byte	0x03, 0x5f
        /*0056*/ 	.short	0x0101


	//----- nvinfo : EIATTR_EXIT_INSTR_OFFSETS
	.align		4
        /*0058*/ 	.byte	0x04, 0x1c
        /*005a*/ 	.short	(.L_372 - .L_371)


	//   ....[0]....
.L_371:
        /*005c*/ 	.word	0x000007a0


	//   ....[1]....
        /*0060*/ 	.word	0x000013a0


	//----- nvinfo : EIATTR_MAX_THREADS
	.align		4
.L_372:
        /*0064*/ 	.byte	0x04, 0x05
        /*0066*/ 	.short	(.L_374 - .L_373)
.L_373:
        /*0068*/ 	.word	0x00000100
        /*006c*/ 	.word	0x00000001
        /*0070*/ 	.word	0x00000001


	//----- nvinfo : EIATTR_CRS_STACK_SIZE
	.align		4
.L_374:
        /*0074*/ 	.byte	0x04, 0x1e
        /*0076*/ 	.short	(.L_376 - .L_375)
.L_375:
        /*0078*/ 	.word	0x00000000


	//----- nvinfo : EIATTR_CBANK_PARAM_SIZE
	.align		4
.L_376:
        /*007c*/ 	.byte	0x03, 0x19
        /*007e*/ 	.short	0x0040


	//----- nvinfo : EIATTR_PARAM_CBANK
	.align		4
        /*0080*/ 	.byte	0x04, 0x0a
        /*0082*/ 	.short	(.L_378 - .L_377)
	.align		4
.L_377:
        /*0084*/ 	.word	index@(.nv.constant0._ZN2at6native63_GLOBAL__N__11d61d08_30_DistributionLogNormalKernel_cu_e7567be543distribution_elementwise_grid_stride_kernelIfLi4EZNS0_9templates4cuda20normal_and_transformIffPNS_17CUDAGeneratorImplEZZZNS4_17log_normal_kernelIS7_EEvRNS_18TensorIteratorBaseEddT_ENKUlvE_clEvENKUlvE0_clEvEUlfE_EEvSA_T1_T2_EUlP24curandStatePhilox4_32_10E0_ZNS1_27distribution_nullary_kernelIff6float4S7_SJ_SE_EEvSA_SG_RKT3_T4_EUlifE_EEvlNS_15PhiloxCudaStateESF_SG_)
        /*0088*/ 	.short	0x0210
        /*008a*/ 	.short	0x0040


	//----- nvinfo : EIATTR_SW_WAR
	.align		4
.L_378:
        /*008c*/ 	.byte	0x04, 0x36
        /*008e*/ 	.short	(.L_380 - .L_379)
.L_379:
        /*0090*/ 	.word	0x00000008
.L_380:


//--------------------- .nv.info._ZN2at6native63_GLOBAL__N__11d61d08_30_DistributionLogNormalKernel_cu_e7567be543distribution_elementwise_grid_stride_kernelIfLi4EZNS0_9templates4cuda20normal_and_transformIffPNS_17CUDAGeneratorImplEZZZNS4_17log_normal_kernelIS7_EEvRNS_18TensorIteratorBaseEddT_ENKUlvE_clEvENKUlvE0_clEvEUlfE_EEvSA_T1_T2_EUlP24curandStatePhilox4_32_10E_ZNS1_27distribution_nullary_kernelIff7double2S7_SJ_SE_EEvSA_SG_RKT3_T4_EUlifE0_EEvlNS_15PhiloxCudaStateESF_SG_ --------------------------
	.section	.nv.info._ZN2at6native63_GLOBAL__N__11d61d08_30_DistributionLogNormalKernel_cu_e7567be543distribution_elementwise_grid_stride_kernelIfLi4EZNS0_9templates4cuda20normal_and_transformIffPNS_17CUDAGeneratorImplEZZZNS4_17log_normal_kernelIS7_EEvRNS_18TensorIteratorBaseEddT_ENKUlvE_clEvENKUlvE0_clEvEUlfE_EEvSA_T1_T2_EUlP24curandStatePhilox4_32_10E_ZNS1_27distribution_nullary_kernelIff7double2S7_SJ_SE_EEvSA_SG_RKT3_T4_EUlifE0_EEvlNS_15PhiloxCudaStateESF_SG_,"",@"SHT_CUDA_INFO"
	.sectionflags	@""
	.align	4


	//----- nvinfo : EIATTR_CUDA_API_VERSION
	.align		4
        /*0000*/ 	.byte	0x04, 0x37
        /*0002*/ 	.short	(.L_382 - .L_381)
.L_381:
        /*0004*/ 	.word	0x00000082


	//----- nvinfo : EIATTR_KPARAM_INFO
	.align		4
.L_382:
        /*0008*/ 	.byte	0x04, 0x17
        /*000a*/ 	.short	(.L_384 - .L_383)
.L_383:
        /*000c*/ 	.word	0x00000000
        /*0010*/ 	.short	0x0003
        /*0012*/ 	.short	0x0028
        /*0014*/ 	.byte	0x00, 0xf0, 0xa1, 0x06


	//----- nvinfo : EIATTR_KPARAM_INFO
	.align		4
.L_384:
        /*0018*/ 	.byte	0x04, 0x17
        /*001a*/ 	.short	(.L_386 - .L_385)
.L_385:
        /*001c*/ 	.word	0x00000000
        /*0020*/ 	.short	0x0002
        /*0022*/ 	.short	0x0020
        /*0024*/ 	.byte	0x00, 0xf0, 0x05, 0x00


	//----- nvinfo : EIATTR_KPARAM_INFO
	.align		4
.L_386:
        /*0028*/ 	.byte	0x04, 0x17
        /*002a*/ 	.short	(.L_388 - .L_387)
.L_387:
        /*002c*/ 	.word	0x00000000
        /*0030*/ 	.short	0x0001
        /*0032*/ 	.short	0x0008
        /*0034*/ 	.byte	0x00, 0xf0, 0x61, 0x00


	//----- nvinfo : EIATTR_KPARAM_INFO
	.align		4
.L_388:
        /*0038*/ 	.byte	0x04, 0x17
        /*003a*/ 	.short	(.L_390 - .L_389)
.L_389:
        /*003c*/ 	.word	0x00000000
        /*0040*/ 	.short	0x0000
        /*0042*/ 	.short	0x0000
        /*0044*/ 	.byte	0x00, 0xf0, 0x21, 0x00


	//----- nvinfo : EIATTR_SPARSE_MMA_MASK
	.align		4
.L_390:
        /*0048*/ 	.byte	0x03, 0x50
        /*004a*/ 	.short	0x0000


	//----- nvinfo : EIATTR_MAXREG_COUNT
	.align		4
        /*004c*/ 	.byte	0x03, 0x1b
        /*004e*/ 	.short	0x0040


	//----- nvinfo : EIATTR_NUM_BARRIERS
	.align		4
        /*0050*/ 	.byte	0x02, 0x4c
        /*0052*/ 	.byte	0x01
	.zero		1


	//----- nvinfo : EIATTR_MERCURY_ISA_VERSION
	.align		4
        /*0054*/ 	.byte	0x03, 0x5f
        /*0056*/ 	.short	0x0101


	//----- nvinfo : EIATTR_EXIT_INSTR_OFFSETS
	.align		4
        /*0058*/ 	.byte	0x04, 0x1c
        /*005a*/ 	.short	(.L_392 - .L_391)


	//   ....[0]....
.L_391:
        /*005c*/ 	.word	0x00000820


	//   ....[1]....
        /*0060*/ 	.word	0x00005f40


	//----- nvinfo : EIATTR_MAX_THREADS
	.align		4
.L_392:
        /*0064*/ 	.byte	0x04, 0x05
        /*0066*/ 	.short	(.L_394 - .L_393)
.L_393:
        /*0068*/ 	.word	0x00000100
        /*006c*/ 	.word	0x00000001
        /*0070*/ 	.word	0x00000001


	//----- nvinfo : EIATTR_CRS_STACK_SIZE
	.align		4
.L_394:
        /*0074*/ 	.byte	0x04, 0x1e
        /*0076*/ 	.short	(.L_396 - .L_395)
.L_395:
        /*0078*/ 	.word	0x00000000


	//----- nvinfo : EIATTR_CBANK_PARAM_SIZE
	.align		4
.L_396:
        /*007c*/ 	.byte	0x03, 0x19
        /*007e*/ 	.short	0x01d0


	//----- nvinfo : EIATTR_PARAM_CBANK
	.align		4
        /*0080*/ 	.byte	0x04, 0x0a
        /*0082*/ 	.short	(.L_398 - .L_397)
	.align		4
.L_397:
        /*0084*/ 	.word	index@(.nv.constant0._ZN2at6native63_GLOBAL__N__11d61d08_30_DistributionLogNormalKernel_cu_e7567be543distribution_elementwise_grid_stride_kernelIfLi4EZNS0_9templates4cuda20normal_and_transformIffPNS_17CUDAGeneratorImplEZZZNS4_17log_normal_kernelIS7_EEvRNS_18TensorIteratorBaseEddT_ENKUlvE_clEvENKUlvE0_clEvEUlfE_EEvSA_T1_T2_EUlP24curandStatePhilox4_32_10E_ZNS1_27distribution_nullary_kernelIff7double2S7_SJ_SE_EEvSA_SG_RKT3_T4_EUlifE0_EEvlNS_15PhiloxCudaStateESF_SG_)
        /*0088*/ 	.short	0x0210
        /*008a*/ 	.short	0x01d0


	//----- nvinfo : EIATTR_SW_WAR
	.align		4
.L_398:
        /*008c*/ 	.byte	0x04, 0x36
        /*008e*/ 	.short	(.L_400 - .L_399)
.L_399:
        /*0090*/ 	.word	0x00000008
.L_400:


//--------------------- .nv.info._ZN2at6native63_GLOBAL__N__11d61d08_30_DistributionLogNormalKernel_cu_e7567be543distribution_elementwise_grid_stride_kernelIfLi4EZNS0_9templates4cuda20normal_and_transformIffPNS_17CUDAGeneratorImplEZZZNS4_17log_normal_kernelIS7_EEvRNS_18TensorIteratorBaseEddT_ENKUlvE_clEvENKUlvE0_clEvEUlfE_EEvSA_T1_T2_EUlP24curandStatePhilox4_32_10E_ZNS1_27distribution_nullary_kernelIff7double2S7_SJ_SE_EEvSA_SG_RKT3_T4_EUlifE_EEvlNS_15PhiloxCudaStateESF_SG_ --------------------------
	.section	.nv.info._ZN2at6native63_GLOBAL__N__11d61d08_30_DistributionLogNormalKernel_cu_e7567be543distribution_elementwise_grid_stride_kernelIfLi4EZNS0_9templates4cuda20normal_and_transformIffPNS_17CUDAGeneratorImplEZZZNS4_17log_normal_kernelIS7_EEvRNS_18TensorIteratorBaseEddT_ENKUlvE_clEvENKUlvE0_clEvEUlfE_EEvSA_T1_T2_EUlP24curandStatePhilox4_32_10E_ZNS1_27distribution_nullary_kernelIff7double2S7_SJ_SE_EEvSA_SG_RKT3_T4_EUlifE_EEvlNS_15PhiloxCudaStateESF_SG_,"",@"SHT_CUDA_INFO"
	.sectionflags	@""
	.align	4


	//----- nvinfo : EIATTR_CUDA_API_VERSION
	.align		4
        /*0000*/ 	.byte	0x04, 0x37
        /*0002*/ 	.short	(.L_402 - .L_401)
.L_401:
        /*0004*/ 	.word	0x00000082


	//----- nvinfo : EIATTR_KPARAM_INFO
	.align		4
.L_402:
        /*0008*/ 	.byte	0x04, 0x17
        /*000a*/ 	.short	(.L_404 - .L_403)
.L_403:
        /*000c*/ 	.word	0x00000000
        /*0010*/ 	.short	0x0003
        /*0012*/ 	.short	0x0028
        /*0014*/ 	.byte	0x00, 0xf0, 0x61, 0x00


	//----- nvinfo : EIATTR_KPARAM_INFO
	.align		4
.L_404:
        /*0018*/ 	.byte	0x04, 0x17
        /*001a*/ 	.short	(.L_406 - .L_405)
.L_405:
        /*001c*/ 	.word	0x00000000
        /*0020*/ 	.short	0x0002
        /*0022*/ 	.short	0x0020
        /*0024*/ 	.byte	0x00, 0xf0, 0x05, 0x00


	//----- nvinfo : EIATTR_KPARAM_INFO
	.align		4
.L_406:
        /*0028*/ 	.byte	0x04, 0x17
        /*002a*/ 	.short	(.L_408 - .L_407)
.L_407:
        /*002c*/ 	.word	0x00000000
        /*0030*/ 	.short	0x0001
        /*0032*/ 	.short	0x0008
        /*0034*/ 	.byte	0x00, 0xf0, 0x61, 0x00


	//----- nvinfo : EIATTR_KPARAM_INFO
	.align		4
.L_408:
        /*0038*/ 	.byte	0x04, 0x17
        /*003a*/ 	.short	(.L_410 - .L_409)
.L_409:
        /*003c*/ 	.word	0x00000000
        /*0040*/ 	.short	0x0000
        /*0042*/ 	.short	0x0000
        /*0044*/ 	.byte	0x00, 0xf0, 0x21, 0x00


	//----- nvinfo : EIATTR_SPARSE_MMA_MASK
	.align		4
.L_410:
        /*0048*/ 	.byte	0x03, 0x50
        /*004a*/ 	.short	0x0000


	//----- nvinfo : EIATTR_MAXREG_COUNT
	.align		4
        /*004c*/ 	.byte	0x03, 0x1b
        /*004e*/ 	.short	0x0040


	//----- nvinfo : EIATTR_NUM_BARRIERS
	.align		4
        /*0050*/ 	.byte	0x02, 0x4c
        /*0052*/ 	.byte	0x01
	.zero		1


	//----- nvinfo : EIATTR_MERCURY_ISA_VERSION
	.align		4
        /*0054*/ 	.byte	0x03, 0x5f
        /*0056*/ 	.short	0x0101


	//----- nvinfo : EIATTR_EXIT_INSTR_OFFSETS
	.align		4
        /*0058*/ 	.byte	0x04, 0x1c
        /*005a*/ 	.short	(.L_412 - .L_411)


	//   ....[0]....
.L_411:
        /*005c*/ 	.word	0x000007e0


	//   ....[1]....
        /*0060*/ 	.word	0x00001f00


	//----- nvinfo : EIATTR_MAX_THREADS
	.align		4
.L_412:
        /*0064*/ 	.byte	0x04, 0x05
        /*0066*/ 	.short	(.L_414 - .L_413)
.L_413:
        /*0068*/ 	.word	0x00000100
        /*006c*/ 	.word	0x00000001
        /*0070*/ 	.word	0x00000001


	//----- nvinfo : EIATTR_CRS_STACK_SIZE
	.align		4
.L_414:
        /*0074*/ 	.byte	0x04, 0x1e
        /*0076*/ 	.short	(.L_416 - .L_415)
.L_415:
        /*0078*/ 	.word	0x00000000


	//----- nvinfo : EIATTR_CBANK_PARAM_SIZE
	.align		4
.L_416:
        /*007c*/ 	.byte	0x03, 0x19
        /*007e*/ 	.short	0x0040


	//----- nvinfo : EIATTR_PARAM_CBANK
	.align		4
        /*0080*/ 	.byte	0x04, 0x0a
        /*0082*/ 	.short	(.L_418 - .L_417)
	.align		4
.L_417:
        /*0084*/ 	.word	index@(.nv.constant0._ZN2at6native63_GLOBAL__N__11d61d08_30_DistributionLogNormalKernel_cu_e7567be543distribution_elementwise_grid_stride_kernelIfLi4EZNS0_9templates4cuda20normal_and_transformIffPNS_17CUDAGeneratorImplEZZZNS4_17log_normal_kernelIS7_EEvRNS_18TensorIteratorBaseEddT_ENKUlvE_clEvENKUlvE0_clEvEUlfE_EEvSA_T1_T2_EUlP24curandStatePhilox4_32_10E_ZNS1_27distribution_nullary_kernelIff7double2S7_SJ_SE_EEvSA_SG_RKT3_T4_EUlifE_EEvlNS_15PhiloxCudaStateESF_SG_)
        /*0088*/ 	.short	0x0210
        /*008a*/ 	.short	0x0040


	//----- nvinfo : EIATTR_SW_WAR
	.align		4
.L_418:
        /*008c*/ 	.byte	0x04, 0x36
        /*008e*/ 	.short	(.L_420 - .L_419)
.L_419:
        /*0090*/ 	.word	0x00000008
.L_420:


//--------------------- .nv.info._ZN2at6native63_GLOBAL__N__11d61d08_30_DistributionLogNormalKernel_cu_e7567be543distribution_elementwise_grid_stride_kernelIdLi2EZNS0_9templates4cuda20normal_and_transformIddPNS_17CUDAGeneratorImplEZZZNS4_17log_normal_kernelIS7_EEvRNS_18TensorIteratorBaseEddT_ENKUlvE_clEvENKUlvE_clEvEUldE_EEvSA_T1_T2_EUlP24curandStatePhilox4_32_10E0_ZNS1_27distribution_nullary_kernelIdd6float4S7_SJ_SE_EEvSA_SG_RKT3_T4_EUlidE0_EEvlNS_15PhiloxCudaStateESF_SG_ --------------------------
	.section	.nv.info._ZN2at6native63_GLOBAL__N__11d61d08_30_DistributionLogNormalKernel_cu_e7567be543distribution_elementwise_grid_stride_kernelIdLi2EZNS0_9templates4cuda20normal_and_transformIddPNS_17CUDAGeneratorImplEZZZNS4_17log_normal_kernelIS7_EEvRNS_18TensorIteratorBaseEddT_ENKUlvE_clEvENKUlvE_clEvEUldE_EEvSA_T1_T2_EUlP24curandStatePhilox4_32_10E0_ZNS1_27distribution_nullary_kernelIdd6float4S7_SJ_SE_EEvSA_SG_RKT3_T4_EUlidE0_EEvlNS_15PhiloxCudaStateESF_SG_,"",@"SHT_CUDA_INFO"
	.sectionflags	@""
	.align	4


	//----- nvinfo : EIATTR_CUDA_API_VERSION
	.align		4
        /*0000*/ 	.byte	0x04, 0x37
        /*0002*/ 	.short	(.L_422 - .L_421)
.L_421:
        /*0004*/ 	.word	0x00000082


	//----- nvinfo : EIATTR_KPARAM_INFO
	.align		4
.L_422:
        /*0008*/ 	.byte	0x04, 0x17
        /*000a*/ 	.short	(.L_424 - .L_423)
.L_423:
        /*000c*/ 	.word	0x00000000
        /*0010*/ 	.short	0x0003
        /*0012*/ 	.short	0x0028
        /*0014*/ 	.byte	0x00, 0xf0, 0xc1, 0x06


	//----- nvinfo : EIATTR_KPARAM_INFO
	.align		4
.L_424:
        /*0018*/ 	.byte	0x04, 0x17
        /*001a*/ 	.short	(.L_426 - .L_425)
.L_425:
        /*001c*/ 	.word	0x00000000
        /*0020*/ 	.short	0x0002
        /*0022*/ 	.short	0x0020
        /*0024*/ 	.byte	0x00, 0xf0, 0x05, 0x00


	//----- nvinfo : EIATTR_KPARAM_INFO
	.align		4
.L_426:
        /*0028*/ 	.byte	0x04, 0x17
        /*002a*/ 	.short	(.L_428 - .L_427)
.L_427:
        /*002c*/ 	.word	0x00000000
        /*0030*/ 	.short	0x0001
        /*0032*/ 	.short	0x0008
        /*0034*/ 	.byte	0x00, 0xf0, 0x61, 0x00


	//----- nvinfo : EIATTR_KPARAM_INFO
	.align		4
.L_428:
        /*0038*/ 	.byte	0x04, 0x17
        /*003a*/ 	.short	(.L_430 - .L_429)
.L_429:
        /*003c*/ 	.word	0x00000000
        /*0040*/ 	.short	0x0000
        /*0042*/ 	.short	0x0000
        /*0044*/ 	.byte	0x00, 0xf0, 0x21, 0x00


	//----- nvinfo : EIATTR_SPARSE_MMA_MASK
	.align		4
.L_430:
        /*0048*/ 	.byte	0x03, 0x50
        /*004a*/ 	.short	0x0000


	//----- nvinfo : EIATTR_MAXREG_COUNT
	.align		4
        /*004c*/ 	.byte	0x03, 0x1b
        /*004e*/ 	.short	0x0040


	//----- nvinfo : EIATTR_NUM_BARRIERS
	.align		4
        /*0050*/ 	.byte	0x02, 0x4c
        /*0052*/ 	.byte	0x01
	.zero		1


	//----- nvinfo : EIATTR_MERCURY_ISA_VERSION
	.align		4
        /*0054*/ 	.byte	0x03, 0x5f
        /*0056*/ 	.short	0x0101


	//----- nvinfo : EIATTR_EXIT_INSTR_OFFSETS
	.align		4
        /*0058*/ 	.byte	0x04, 0x1c
        /*005a*/ 	.short	(.L_432 - .L_431)


	//   ....[0]....
.L_431:
        /*005c*/ 	.word	0x00000810


	//   ....[1]....
        /*0060*/ 	.word	0x00003a60


	//----- nvinfo : EIATTR_MAX_THREADS
	.align		4
.L_432:
        /*0064*/ 	.byte	0x04, 0x05
        /*0066*/ 	.short	(.L_434 - .L_433)
.L_433:
        /*0068*/ 	.word	0x00000100
        /*006c*/ 	.word	0x00000001
        /*0070*/ 	.word	0x00000001


	//----- nvinfo : EIATTR_CRS_STACK_SIZE
	.align		4
.L_434:
        /*0074*/ 	.byte	0x04, 0x1e
        /*0076*/ 	.short	(.L_436 - .L_435)
.L_435:
        /*0078*/ 	.word	0x00000000


	//----- nvinfo : EIATTR_CBANK_PARAM_SIZE
	.align		4
.L_436:
        /*007c*/ 	.byte	0x03, 0x19
        /*007e*/ 	.short	0x01d8


	//----- nvinfo : EIATTR_PARAM_CBANK
	.align		4
        /*0080*/ 	.byte	0x04, 0x0a
        /*0082*/ 	.short	(.L_438 - .L_437)
	.align		4
.L_437:
        /*0084*/ 	.word	index@(.nv.constant0._ZN2at6native63_GLOBAL__N__11d61d08_30_DistributionLogNormalKernel_cu_e7567be543distribution_elementwise_grid_stride_kernelIdLi2EZNS0_9templates4cuda20normal_and_transformIddPNS_17CUDAGeneratorImplEZZZNS4_17log_normal_kernelIS7_EEvRNS_18TensorIteratorBaseEddT_ENKUlvE_clEvENKUlvE_clEvEUldE_EEvSA_T1_T2_EUlP24curandStatePhilox4_32_10E0_ZNS1_27distribution_nullary_kernelIdd6float4S7_SJ_SE_EEvSA_SG_RKT3_T4_EUlidE0_EEvlNS_15PhiloxCudaStateESF_SG_)
        /*0088*/ 	.short	0x0210
        /*008a*/ 	.short	0x01d8


	//----- nvinfo : EIATTR_SW_WAR
	.align		4
.L_438:
        /*008c*/ 	.byte	0x04, 0x36
        /*008e*/ 	.short	(.L_440 - .L_439)
.L_439:
        /*0090*/ 	.word	0x00000008
.L_440:


//--------------------- .nv.info._ZN2at6native63_GLOBAL__N__11d61d08_30_DistributionLogNormalKernel_cu_e7567be543distribution_elementwise_grid_stride_kernelIdLi2EZNS0_9templates4cuda20normal_and_transformIddPNS_17CUDAGeneratorImplEZZZNS4_17log_normal_kernelIS7_EEvRNS_18TensorIteratorBaseEddT_ENKUlvE_clEvENKUlvE_clEvEUldE_EEvSA_T1_T2_EUlP24curandStatePhilox4_32_10E0_ZNS1_27distribution_nullary_kernelIdd6float4S7_SJ_SE_EEvSA_SG_RKT3_T4_EUlidE_EEvlNS_15PhiloxCudaStateESF_SG_ --------------------------
	.section	.nv.info._ZN2at6native63_GLOBAL__N__11d61d08_30_DistributionLogNormalKernel_cu_e7567be543distribution_elementwise_grid_stride_kernelIdLi2EZNS0_9templates4cuda20normal_and_transformIddPNS_17CUDAGeneratorImplEZZZNS4_17log_normal_kernelIS7_EEvRNS_18TensorIteratorBaseEddT_ENKUlvE_clEvENKUlvE_clEvEUldE_EEvSA_T1_T2_EUlP24curandStatePhilox4_32_10E0_ZNS1_27distribution_nullary_kernelIdd6float4S7_SJ_SE_EEvSA_SG_RKT3_T4_EUlidE_EEvlNS_15PhiloxCudaStateESF_SG_,"",@"SHT_CUDA_INFO"
	.sectionflags	@""
	.align	4


	//----- nvinfo : EIATTR_CUDA_API_VERSION
	.align		4
        /*0000*/ 	.byte	0x04, 0x37
        /*0002*/ 	.short	(.L_442 - .L_441)
.L_441:
        /*0004*/ 	.word	0x00000082


	//----- nvinfo : EIATTR_KPARAM_INFO
	.align		4
.L_442:
        /*0008*/ 	.byte	0x04, 0x17
        /*000a*/ 	.short	(.L_444 - .L_443)
.L_443:
        /*000c*/ 	.word	0x00000000
        /*0010*/ 	.short	0x0003
        /*0012*/ 	.short	0x0028
        /*0014*/ 	.byte	0x00, 0xf0, 0x81, 0x00


	//----- nvinfo : EIATTR_KPARAM_INFO
	.align		4
.L_444:
        /*0018*/ 	.byte	0x04, 0x17
        /*001a*/ 	.short	(.L_446 - .L_445)
.L_445:
        /*001c*/ 	.word	0x00000000
        /*0020*/ 	.short	0x0002
        /*0022*/ 	.short	0x0020
        /*0024*/ 	.byte	0x00, 0xf0, 0x05, 0x00


	//----- nvinfo : EIATTR_KPARAM_INFO
	.align		4
.L_446:
        /*0028*/ 	.byte	0x04, 0x17
        /*002a*/ 	.short	(.L_448 - .L_447)
.L_447:
        /*002c*/ 	.word	0x00000000
        /*0030*/ 	.short	0x0001
        /*0032*/ 	.short	0x0008
        /*0034*/ 	.byte	0x00, 0xf0, 0x61, 0x00


	//----- nvinfo : EIATTR_KPARAM_INFO
	.align		4
.L_448:
        /*0038*/ 	.byte	0x04, 0x17
        /*003a*/ 	.short	(.L_450 - .L_449)
.L_449:
        /*003c*/ 	.word	0x00000000
        /*0040*/ 	.short	0x0000
        /*0042*/ 	.short	0x0000
        /*0044*/ 	.byte	0x00, 0xf0, 0x21, 0x00


	//----- nvinfo : EIATTR_SPARSE_MMA_MASK
	.align		4
.L_450:
        /*0048*/ 	.byte	0x03, 0x50
        /*004a*/ 	.short	0x0000


	//----- nvinfo : EIATTR_MAXREG_COUNT
	.align		4
        /*004c*/ 	.byte	0x03, 0x1b
        /*004e*/ 	.short	0x0040


	//----- nvinfo : EIATTR_NUM_BARRIERS
	.align		4
        /*0050*/ 	.byte	0x02, 0x4c
        /*0052*/ 	.byte	0x01
	.zero		1


	//----- nvinfo : EIATTR_MERCURY_ISA_VERSION
	.align		4
        /*0054*/ 	.byte	0x03, 0x5f
        /*0056*/ 	.short	0x0101


	//----- nvinfo : EIATTR_EXIT_INSTR_OFFSETS
	.align		4
        /*0058*/ 	.byte	0x04, 0x1c
        /*005a*/ 	.short	(.L_452 - .L_451)


	//   ....[0]....
.L_451:
        /*005c*/ 	.word	0x000007b0


	//   ....[1]....
        /*0060*/ 	.word	0x00001840


	//----- nvinfo : EIATTR_MAX_THREADS
	.align		4
.L_452:
        /*0064*/ 	.byte	0x04, 0x05
        /*0066*/ 	.short	(.L_454 - .L_453)
.L_453:
        /*0068*/ 	.word	0x00000100
        /*006c*/ 	.word	0x00000001
        /*0070*/ 	.word	0x00000001


	//----- nvinfo : EIATTR_CRS_STACK_SIZE
	.align		4
.L_454:
        /*0074*/ 	.byte	0x04, 0x1e
        /*0076*/ 	.short	(.L_456 - .L_455)
.L_455:
        /*0078*/ 	.word	0x00000000


	//----- nvinfo : EIATTR_CBANK_PARAM_SIZE
	.align		4
.L_456:
        /*007c*/ 	.byte	0x03, 0x19
        /*007e*/ 	.short	0x0048


	//----- nvinfo : EIATTR_PARAM_CBANK
	.align		4
        /*0080*/ 	.byte	0x04, 0x0a
        /*0082*/ 	.short	(.L_458 - .L_457)
	.align		4
.L_457:
        /*0084*/ 	.word	index@(.nv.constant0._ZN2at6native63_GLOBAL__N__11d61d08_30_DistributionLogNormalKernel_cu_e7567be543distribution_elementwise_grid_stride_kernelIdLi2EZNS0_9templates4cuda20normal_and_transformIddPNS_17CUDAGeneratorImplEZZZNS4_17log_normal_kernelIS7_EEvRNS_18TensorIteratorBaseEddT_ENKUlvE_clEvENKUlvE_clEvEUldE_EEvSA_T1_T2_EUlP24curandStatePhilox4_32_10E0_ZNS1_27distribution_nullary_kernelIdd6float4S7_SJ_SE_EEvSA_SG_RKT3_T4_EUlidE_EEvlNS_15PhiloxCudaStateESF_SG_)
        /*0088*/ 	.short	0x0210
        /*008a*/ 	.short	0x0048


	//----- nvinfo : EIATTR_SW_WAR
	.align		4
.L_458:
        /*008c*/ 	.byte	0x04, 0x36
        /*008e*/ 	.short	(.L_460 - .L_459)
.L_459:
        /*0090*/ 	.word	0x00000008
.L_460:


//--------------------- .nv.info._ZN2at6native63_GLOBAL__N__11d61d08_30_DistributionLogNormalKernel_cu_e7567be543distribution_elementwise_grid_stride_kernelIdLi2EZNS0_9templates4cuda20normal_and_transformIddPNS_17CUDAGeneratorImplEZZZNS4_17log_normal_kernelIS7_EEvRNS_18TensorIteratorBaseEddT_ENKUlvE_clEvENKUlvE_clEvEUldE_EEvSA_T1_T2_EUlP24curandStatePhilox4_32_10E_ZNS1_27distribution_nullary_kernelIdd7double2S7_SJ_SE_EEvSA_SG_RKT3_T4_EUlidE0_EEvlNS_15PhiloxCudaStateESF_SG_ --------------------------
	.section	.nv.info._ZN2at6native63_GLOBAL__N__11d61d08_30_DistributionLogNormalKernel_cu_e7567be543distribution_elementwise_grid_stride_kernelIdLi2EZNS0_9templates4cuda20normal_and_transformIddPNS_17CUDAGeneratorImplEZZZNS4_17log_normal_kernelIS7_EEvRNS_18TensorIteratorBaseEddT_ENKUlvE_clEvENKUlvE_clEvEUldE_EEvSA_T1_T2_EUlP24curandStatePhilox4_32_10E_ZNS1_27distribution_nullary_kernelIdd7double2S7_SJ_SE_EEvSA_SG_RKT3_T4_EUlidE0_EEvlNS_15PhiloxCudaStateESF_SG_,"",@"SHT_CUDA_INFO"
	.sectionflags	@""
	.align	4


	//----- nvinfo : EIATTR_CUDA_API_VERSION
	.align		4
        /*0000*/ 	.byte	0x04, 0x37
        /*0002*/ 	.short	(.L_462 - .L_461)
.L_461:
        /*0004*/ 	.word	0x00000082


	//----- nvinfo : EIATTR_KPARAM_INFO
	.align		4
.L_462:
        /*0008*/ 	.byte	0x04, 0x17
        /*000a*/ 	.short	(.L_464 - .L_463)
.L_463:
        /*000c*/ 	.word	0x00000000
        /*0010*/ 	.short	0x0003
        /*0012*/ 	.short	0x0028
        /*0014*/ 	.byte	0x00, 0xf0, 0xc1, 0x06


	//----- nvinfo : EIATTR_KPARAM_INFO
	.align		4
.L_464:
        /*0018*/ 	.byte	0x04, 0x17
        /*001a*/ 	.short	(.L_466 - .L_465)
.L_465:
        /*001c*/ 	.word	0x00000000
        /*0020*/ 	.short	0x0002
        /*0022*/ 	.short	0x0020
        /*0024*/ 	.byte	0x00, 0xf0, 0x05, 0x00


	//----- nvinfo : EIATTR_KPARAM_INFO
	.align		4
.L_466:
        /*0028*/ 	.byte	0x04, 0x17
        /*002a*/ 	.short	(.L_468 - .L_467)
.L_467:
        /*002c*/ 	.word	0x00000000
        /*0030*/ 	.short	0x0001
        /*0032*/ 	.short	0x0008
        /*0034*/ 	.byte	0x00, 0xf0, 0x61, 0x00


	//----- nvinfo : EIATTR_KPARAM_INFO
	.align		4
.L_468:
        /*0038*/ 	.byte	0x04, 0x17
        /*003a*/ 	.short	(.L_470 - .L_469)
.L_469:
        /*003c*/ 	.word	0x00000000
        /*0040*/ 	.short	0x0000
        /*0042*/ 	.short	0x0000
        /*0044*/ 	.byte	0x00, 0xf0, 0x21, 0x00


	//----- nvinfo : EIATTR_SPARSE_MMA_MASK
	.align		4
.L_470:
        /*0048*/ 	.byte	0x03, 0x50
        /*004a*/ 	.short	0x0000


	//----- nvinfo : EIATTR_MAXREG_COUNT
	.align		4
        /*004c*/ 	.byte	0x03, 0x1b
        /*004e*/ 	.short	0x0040


	//----- nvinfo : EIATTR_NUM_BARRIERS
	.align		4
        /*0050*/ 	.byte	0x02, 0x4c
        /*0052*/ 	.byte	0x01
	.zero		1


	//----- nvinfo : EIATTR_MERCURY_ISA_VERSION
	.align		4
        /*0054*/ 	.byte	0x03, 0x5f
        /*0056*/ 	.short	0x0101


	//----- nvinfo : EIATTR_EXIT_INSTR_OFFSETS
	.align		4
        /*0058*/ 	.byte	0x04, 0x1c
        /*005a*/ 	.short	(.L_472 - .L_471)


	//   ....[0]....
.L_471:
        /*005c*/ 	.word	0x00000820


	//   ....[1]....
        /*0060*/ 	.word	0x000045e0


	//----- nvinfo : EIATTR_MAX_THREADS
	.align		4
.L_472:
        /*0064*/ 	.byte	0x04, 0x05
        /*0066*/ 	.short	(.L_474 - .L_473)
.L_473:
        /*0068*/ 	.word	0x00000100
        /*006c*/ 	.word	0x00000001
        /*0070*/ 	.word	0x00000001


	//----- nvinfo : EIATTR_CRS_STACK_SIZE
	.align		4
.L_474:
        /*0074*/ 	.byte	0x04, 0x1e
        /*0076*/ 	.short	(.L_476 - .L_475)
.L_475:
        /*0078*/ 	.word	0x00000000


	//----- nvinfo : EIATTR_CBANK_PARAM_SIZE
	.align		4
.L_476:
        /*007c*/ 	.byte	0x03, 0x19
        /*007e*/ 	.short	0x01d8


	//----- nvinfo : EIATTR_PARAM_CBANK
	.align		4
        /*0080*/ 	.byte	0x04, 0x0a
        /*0082*/ 	.short	(.L_478 - .L_477)
	.align		4
.L_477:
        /*0084*/ 	.word	index@(.nv.constant0._ZN2at6native63_GLOBAL__N__11d61d08_30_DistributionLogNormalKernel_cu_e7567be543distribution_elementwise_grid_stride_kernelIdLi2EZNS0_9templates4cuda20normal_and_transformIddPNS_17CUDAGeneratorImplEZZZNS4_17log_normal_kernelIS7_EEvRNS_18TensorIteratorBaseEddT_ENKUlvE_clEvENKUlvE_clEvEUldE_EEvSA_T1_T2_EUlP24curandStatePhilox4_32_10E_ZNS1_27distribution_nullary_kernelIdd7double2S7_SJ_SE_EEvSA_SG_RKT3_T4_EUlidE0_EEvlNS_15PhiloxCudaStateESF_SG_)
        /*0088*/ 	.short	0x0210
        /*008a*/ 	.short	0x01d8


	//----- nvinfo : EIATTR_SW_WAR
	.align		4
.L_478:
        /*008c*/ 	.byte	0x04, 0x36
        /*008e*/ 	.short	(.L_480 - .L_479)
.L_479:
        /*0090*/ 	.word	0x00000008
.L_480:


//--------------------- .nv.info._ZN2at6native63_GLOBAL__N__11d61d08_30_DistributionLogNormalKernel_cu_e7567be543distribution_elementwise_grid_stride_kernelIdLi2EZNS0_9templates4cuda20normal_and_transformIddPNS_17CUDAGeneratorImplEZZZNS4_17log_normal_kernelIS7_EEvRNS_18TensorIteratorBaseEddT_ENKUlvE_clEvENKUlvE_clEvEUldE_EEvSA_T1_T2_EUlP24curandStatePhilox4_32_10E_ZNS1_27distribution_nullary_kernelIdd7double2S7_SJ_SE_EEvSA_SG_RKT3_T4_EUlidE_EEvlNS_15PhiloxCudaStateESF_SG_ --------------------------
	.section	.nv.info._ZN2at6native63_GLOBAL__N__11d61d08_30_DistributionLogNormalKernel_cu_e7567be543distribution_elementwise_grid_stride_kernelIdLi2EZNS0_9templates4cuda20normal_and_transformIddPNS_17CUDAGeneratorImplEZZZNS4_17log_normal_kernelIS7_EEvRNS_18TensorIteratorBaseEddT_ENKUlvE_clEvENKUlvE_clEvEUldE_EEvSA_T1_T2_EUlP24curandStatePhilox4_32_10E_ZNS1_27distribution_nullary_kernelIdd7double2S7_SJ_SE_EEvSA_SG_RKT3_T4_EUlidE_EEvlNS_15PhiloxCudaStateESF_SG_,"",@"SHT_CUDA_INFO"
	.sectionflags	@""
	.align	4


	//----- nvinfo : EIATTR_CUDA_API_VERSION
	.align		4
        /*0000*/ 	.byte	0x04, 0x37
        /*0002*/ 	.short	(.L_482 - .L_481)
.L_481:
        /*0004*/ 	.word	0x00000082


	//----- nvinfo : EIATTR_KPARAM_INFO
	.align		4
.L_482:
        /*0008*/ 	.byte	0x04, 0x17
        /*000a*/ 	.short	(.L_484 - .L_483)
.L_483:
        /*000c*/ 	.word	0x00000000
        /*0010*/ 	.short	0x0003
        /*0012*/ 	.short	0x0028
        /*0014*/ 	.byte	0x00, 0xf0, 0x81, 0x00


	//----- nvinfo : EIATTR_KPARAM_INFO
	.align		4
.L_484:
        /*0018*/ 	.byte	0x04, 0x17
        /*001a*/ 	.short	(.L_486 - .L_485)
.L_485:
        /*001c*/ 	.word	0x00000000
        /*0020*/ 	.short	0x0002
        /*0022*/ 	.short	0x0020
        /*0024*/ 	.byte	0x00, 0xf0, 0x05, 0x00


	//----- nvinfo : EIATTR_KPARAM_INFO
	.align		4
.L_486:
        /*0028*/ 	.byte	0x04, 0x17
        /*002a*/ 	.short	(.L_488 - .L_487)
.L_487:
        /*002c*/ 	.word	0x00000000
        /*0030*/ 	.short	0x0001
        /*0032*/ 	.short	0x0008
        /*0034*/ 	.byte	0x00, 0xf0, 0x61, 0x00


	//----- nvinfo : EIATTR_KPARAM_INFO
	.align		4
.L_488:
        /*0038*/ 	.byte	0x04, 0x17
        /*003a*/ 	.short	(.L_490 - .L_489)
.L_489:
        /*003c*/ 	.word	0x00000000
        /*0040*/ 	.short	0x0000
        /*0042*/ 	.short	0x0000
        /*0044*/ 	.byte	0x00, 0xf0, 0x21, 0x00


	//----- nvinfo : EIATTR_SPARSE_MMA_MASK
	.align		4
.L_490:
        /*0048*/ 	.byte	0x03, 0x50
        /*004a*/ 	.short	0x0000


	//----- nvinfo : EIATTR_MAXREG_COUNT
	.align		4
        /*004c*/ 	.byte	0x03, 0x1b
        /*004e*/ 	.short	0x0040


	//----- nvinfo : EIATTR_NUM_BARRIERS
	.align		4
        /*0050*/ 	.byte	0x02, 0x4c
        /*0052*/ 	.byte	0x01
	.zero		1


	//----- nvinfo : EIATTR_MERCURY_ISA_VERSION
	.align		4
        /*0054*/ 	.byte	0x03, 0x5f
        /*0056*/ 	.short	0x0101


	//----- nvinfo : EIATTR_EXIT_INSTR_OFFSETS
	.align		4
        /*0058*/ 	.byte	0x04, 0x1c
        /*005a*/ 	.short	(.L_492 - .L_491)


	//   ....[0]....
.L_491:
        /*005c*/ 	.word	0x000007b0


	//   ....[1]....
        /*0060*/ 	.word	0x000023b0


	//----- nvinfo : EIATTR_MAX_THREADS
	.align		4
.L_492:
        /*0064*/ 	.byte	0x04, 0x05
        /*0066*/ 	.short	(.L_494 - .L_493)
.L_493:
        /*0068*/ 	.word	0x00000100
        /*006c*/ 	.word	0x00000001
        /*0070*/ 	.word	0x00000001


	//----- nvinfo : EIATTR_CRS_STACK_SIZE
	.align		4
.L_494:
        /*0074*/ 	.byte	0x04, 0x1e
        /*0076*/ 	.short	(.L_496 - .L_495)
.L_495:
        /*0078*/ 	.word	0x00000000


	//----- nvinfo : EIATTR_CBANK_PARAM_SIZE
	.align		4
.L_496:
        /*007c*/ 	.byte	0x03, 0x19
        /*007e*/ 	.short	0x0048


	//----- nvinfo : EIATTR_PARAM_CBANK
	.align		4
        /*0080*/ 	.byte	0x04, 0x0a
        /*0082*/ 	.short	(.L_498 - .L_497)
	.align		4
.L_497:
        /*0084*/ 	.word	index@(.nv.constant0._ZN2at6native63_GLOBAL__N__11d61d08_30_DistributionLogNormalKernel_cu_e7567be543distribution_elementwise_grid_stride_kernelIdLi2EZNS0_9templates4cuda20normal_and_transformIddPNS_17CUDAGeneratorImplEZZZNS4_17log_normal_kernelIS7_EEvRNS_18TensorIteratorBaseEddT_ENKUlvE_clEvENKUlvE_clEvEUldE_EEvSA_T1_T2_EUlP24curandStatePhilox4_32_10E_ZNS1_27distribution_nullary_kernelIdd7double2S7_SJ_SE_EEvSA_SG_RKT3_T4_EUlidE_EEvlNS_15PhiloxCudaStateESF_SG_)
        /*0088*/ 	.short	0x0210
        /*008a*/ 	.short	0x0048


	//----- nvinfo : EIATTR_SW_WAR
	.align		4
.L_498:
        /*008c*/ 	.byte	0x04, 0x36
        /*008e*/ 	.short	(.L_500 - .L_499)
.L_499:
        /*0090*/ 	.word	0x00000008
.L_500:


//--------------------- .nv.callgraph             --------------------------
	.section	.nv.callgraph,"",@"SHT_CUDA_CALLGRAPH"
	.align	4
	.sectionentsize	8
	.align		4
        /*0000*/ 	.word	0x00000000
	.align		4
        /*0004*/ 	.word	0xffffffff
	.align		4
        /*0008*/ 	.word	0x00000000
	.align		4
        /*000c*/ 	.word	0xfffffffe
	.align		4
        /*0010*/ 	.word	0x00000000
	.align		4
        /*0014*/ 	.word	0xfffffffd
	.align		4
        /*0018*/ 	.word	0x00000000
	.align		4
        /*001c*/ 	.word	0xfffffffc


//--------------------- .nv.constant4             --------------------------
	.section	.nv.constant4,"a",@progbits
	.align	8
	.align		8
.nv.constant4:
        /*0000*/ 	.dword	precalc_xorwow_matrix
	.align		8
        /*0008*/ 	.dword	precalc_xorwow_offset_matrix
	.align		8
        /*0010*/ 	.dword	mrg32k3aM1
	.align		8
        /*0018*/ 	.dword	mrg32k3aM2
	.align		8
        /*0020*/ 	.dword	mrg32k3aM1SubSeq
	.align		8
        /*0028*/ 	.dword	mrg32k3aM2SubSeq
	.align		8
        /*0030*/ 	.dword	mrg32k3aM1Seq
	.align		8
        /*0038*/ 	.dword	mrg32k3aM2Seq
	.align		8
        /*0040*/ 	.dword	_ZN61_INTERNAL_11d61d08_30_DistributionLogNormalKernel_cu_e7567be54cuda3std3__45__cpo5beginE
	.align		8
        /*0048*/ 	.dword	_ZN61_INTERNAL_11d61d08_30_DistributionLogNormalKernel_cu_e7567be54cuda3std3__45__cpo3endE
	.align		8
        /*0050*/ 	.dword	_ZN61_INTERNAL_11d61d08_30_DistributionLogNormalKernel_cu_e7567be54cuda3std3__45__cpo6cbeginE
	.align		8
        /*0058*/ 	.dword	_ZN61_INTERNAL_11d61d08_30_DistributionLogNormalKernel_cu_e7567be54cuda3std3__45__cpo4cendE
	.align		8
        /*0060*/ 	.dword	_ZN61_INTERNAL_11d61d08_30_DistributionLogNormalKernel_cu_e7567be54cuda3std3__45__cpo6rbeginE
	.align		8
        /*0068*/ 	.dword	_ZN61_INTERNAL_11d61d08_30_DistributionLogNormalKernel_cu_e7567be54cuda3std3__45__cpo4rendE
	.align		8
        /*0070*/ 	.dword	_ZN61_INTERNAL_11d61d08_30_DistributionLogNormalKernel_cu_e7567be54cuda3std3__45__cpo7crbeginE
	.align		8
        /*0078*/ 	.dword	_ZN61_INTERNAL_11d61d08_30_DistributionLogNormalKernel_cu_e7567be54cuda3std3__45__cpo5crendE
	.align		8
        /*0080*/ 	.dword	_ZN61_INTERNAL_11d61d08_30_DistributionLogNormalKernel_cu_e7567be54cuda3std3__463_GLOBAL__N__11d61d08_30_DistributionLogNormalKernel_cu_e7567be56ignoreE
	.align		8
        /*0088*/ 	.dword	_ZN61_INTERNAL_11d61d08_30_DistributionLogNormalKernel_cu_e7567be54cuda3std3__419piecewise_constructE
	.align		8
        /*0090*/ 	.dword	_ZN61_INTERNAL_11d61d08_30_DistributionLogNormalKernel_cu_e7567be54cuda3std3__48in_placeE
	.align		8
        /*0098*/ 	.dword	_ZN61_INTERNAL_11d61d08_30_DistributionLogNormalKernel_cu_e7567be54cuda3std3__420unreachable_sentinelE
	.align		8
        /*00a0*/ 	.dword	_ZN61_INTERNAL_11d61d08_30_DistributionLogNormalKernel_cu_e7567be54cuda3std6ranges3__45__cpo4swapE
	.align		8
        /*00a8*/ 	.dword	_ZN61_INTERNAL_11d61d08_30_DistributionLogNormalKernel_cu_e7567be54cuda3std6ranges3__45__cpo9iter_moveE
	.align		8
        /*00b0*/ 	.dword	_ZN61_INTERNAL_11d61d08_30_DistributionLogNormalKernel_cu_e7567be54cuda3std6ranges3__45__cpo5beginE
	.align		8
        /*00b8*/ 	.dword	_ZN61_INTERNAL_11d61d08_30_DistributionLogNormalKernel_cu_e7567be54cuda3std6ranges3__45__cpo3endE
	.align		8
        /*00c0*/ 	.dword	_ZN61_INTERNAL_11d61d08_30_DistributionLogNormalKernel_cu_e7567be54cuda3std6ranges3__45__cpo6cbeginE
	.align		8
        /*00c8*/ 	.dword	_ZN61_INTERNAL_11d61d08_30_DistributionLogNormalKernel_cu_e7567be54cuda3std6ranges3__45__cpo4cendE
	.align		8
        /*00d0*/ 	.dword	_ZN61_INTERNAL_11d61d08_30_DistributionLogNormalKernel_cu_e7567be54cuda3std6ranges3__45__cpo7advanceE
	.align		8
        /*00d8*/ 	.dword	_ZN61_INTERNAL_11d61d08_30_DistributionLogNormalKernel_cu_e7567be54cuda3std6ranges3__45__cpo9iter_swapE
	.align		8
        /*00e0*/ 	.dword	_ZN61_INTERNAL_11d61d08_30_DistributionLogNormalKernel_cu_e7567be54cuda3std6ranges3__45__cpo4nextE
	.align		8
        /*00e8*/ 	.dword	_ZN61_INTERNAL_11d61d08_30_DistributionLogNormalKernel_cu_e7567be54cuda3std6ranges3__45__cpo4prevE
	.align		8
        /*00f0*/ 	.dword	_ZN61_INTERNAL_11d61d08_30_DistributionLogNormalKernel_cu_e7567be54cuda3std6ranges3__45__cpo4dataE
	.align		8
        /*00f8*/ 	.dword	_ZN61_INTERNAL_11d61d08_30_DistributionLogNormalKernel_cu_e7567be54cuda3std6ranges3__45__cpo5cdataE
	.align		8
        /*0100*/ 	.dword	_ZN61_INTERNAL_11d61d08_30_DistributionLogNormalKernel_cu_e7567be54cuda3std6ranges3__45__cpo4sizeE
	.align		8
        /*0108*/ 	.dword	_ZN61_INTERNAL_11d61d08_30_DistributionLogNormalKernel_cu_e7567be54cuda3std6ranges3__45__cpo5ssizeE
	.align		8
        /*0110*/ 	.dword	_ZN61_INTERNAL_11d61d08_30_DistributionLogNormalKernel_cu_e7567be54cuda3std6ranges3__45__cpo8distanceE
	.align		8
        /*0118*/ 	.dword	_ZN61_INTERNAL_11d61d08_30_DistributionLogNormalKernel_cu_e7567be56thrust23THRUST_300001_SM_900_NS6system6detail10sequential3seqE


//--------------------- .nv.constant3             --------------------------
	.section	.nv.constant3,"a",@progbits
	.align	8
.nv.constant3:
	.type		__cr_lgamma_table,@object
	.size		__cr_lgamma_table,(.L_8 - __cr_lgamma_table)
__cr_lgamma_table:
        /*0000*/ 	.byte	0x00, 0x00, 0x00, 0x00, 0x00, 0x00, 0x00, 0x00, 0x00, 0x00, 0x00, 0x00, 0x00, 0x00, 0x00, 0x00
        /*0010*/ 	.byte	0xef, 0x39, 0xfa, 0xfe, 0x42, 0x2e, 0xe6, 0x3f, 0x02, 0x20, 0x2a, 0xfa, 0x0b, 0xab, 0xfc, 0x3f
        /*0020*/ 	.byte	0xf9, 0x2c, 0x92, 0x7c, 0xa7, 0x6c, 0x09, 0x40, 0xc9, 0x79, 0x44, 0x3c, 0x64, 0x26, 0x13, 0x40
        /*0030*/ 	.byte	0xca, 0x01, 0xcf, 0x3a, 0x27, 0x51, 0x1a, 0x40, 0x30, 0xcc, 0x2d, 0xf3, 0xe1, 0x0c, 0x21, 0x40
        /*0040*/ 	.byte	0x0d, 0xb7, 0xfc, 0x82, 0x8e, 0x35, 0x25, 0x40
.L_8:


//--------------------- .text._ZN2at6native63_GLOBAL__N__11d61d08_30_DistributionLogNormalKernel_cu_e7567be543distribution_elementwise_grid_stride_kernelIfLi4EZNS0_9templates4cuda20normal_and_transformIN3c108BFloat16EfPNS_17CUDAGeneratorImplEZZZNS4_17log_normal_kernelIS9_EEvRNS_18TensorIteratorBaseEddT_ENKUlvE_clEvENKUlvE2_clEvEUlfE_EEvSC_T1_T2_EUlP24curandStatePhilox4_32_10E0_ZNS1_27distribution_nullary_kernelIS7_f6float4S9_SL_SG_EEvSC_SI_RKT3_T4_EUlifE0_EEvlNS_15PhiloxCudaStateESH_SI_ --------------------------
	.section	.text._ZN2at6native63_GLOBAL__N__11d61d08_30_DistributionLogNormalKernel_cu_e7567be543distribution_elementwise_grid_stride_kernelIfLi4EZNS0_9templates4cuda20normal_and_transformIN3c108BFloat16EfPNS_17CUDAGeneratorImplEZZZNS4_17log_normal_kernelIS9_EEvRNS_18TensorIteratorBaseEddT_ENKUlvE_clEvENKUlvE2_clEvEUlfE_EEvSC_T1_T2_EUlP24curandStatePhilox4_32_10E0_ZNS1_27distribution_nullary_kernelIS7_f6float4S9_SL_SG_EEvSC_SI_RKT3_T4_EUlifE0_EEvlNS_15PhiloxCudaStateESH_SI_,"ax",@progbits
	.align	128
.text._ZN2at6native63_GLOBAL__N__11d61d08_30_DistributionLogNormalKernel_cu_e7567be543distribution_elementwise_grid_stride_kernelIfLi4EZNS0_9templates4cuda20normal_and_transformIN3c108BFloat16EfPNS_17CUDAGeneratorImplEZZZNS4_17log_normal_kernelIS9_EEvRNS_18TensorIteratorBaseEddT_ENKUlvE_clEvENKUlvE2_clEvEUlfE_EEvSC_T1_T2_EUlP24curandStatePhilox4_32_10E0_ZNS1_27distribution_nullary_kernelIS7_f6float4S9_SL_SG_EEvSC_SI_RKT3_T4_EUlifE0_EEvlNS_15PhiloxCudaStateESH_SI_:
        .type           _ZN2at6native63_GLOBAL__N__11d61d08_30_DistributionLogNormalKernel_cu_e7567be543distribution_elementwise_grid_stride_kernelIfLi4EZNS0_9templates4cuda20normal_and_transformIN3c108BFloat16EfPNS_17CUDAGeneratorImplEZZZNS4_17log_normal_kernelIS9_EEvRNS_18TensorIteratorBaseEddT_ENKUlvE_clEvENKUlvE2_clEvEUlfE_EEvSC_T1_T2_EUlP24curandStatePhilox4_32_10E0_ZNS1_27distribution_nullary_kernelIS7_f6float4S9_SL_SG_EEvSC_SI_RKT3_T4_EUlifE0_EEvlNS_15PhiloxCudaStateESH_SI_,@function
        .size           _ZN2at6native63_GLOBAL__N__11d61d08_30_DistributionLogNormalKernel_cu_e7567be543distribution_elementwise_grid_stride_kernelIfLi4EZNS0_9templates4cuda20normal_and_transformIN3c108BFloat16EfPNS_17CUDAGeneratorImplEZZZNS4_17log_normal_kernelIS9_EEvRNS_18TensorIteratorBaseEddT_ENKUlvE_clEvENKUlvE2_clEvEUlfE_EEvSC_T1_T2_EUlP24curandStatePhilox4_32_10E0_ZNS1_27distribution_nullary_kernelIS7_f6float4S9_SL_SG_EEvSC_SI_RKT3_T4_EUlifE0_EEvlNS_15PhiloxCudaStateESH_SI_,(.L_x_329 - _ZN2at6native63_GLOBAL__N__11d61d08_30_DistributionLogNormalKernel_cu_e7567be543distribution_elementwise_grid_stride_kernelIfLi4EZNS0_9templates4cuda20normal_and_transformIN3c108BFloat16EfPNS_17CUDAGeneratorImplEZZZNS4_17log_normal_kernelIS9_EEvRNS_18TensorIteratorBaseEddT_ENKUlvE_clEvENKUlvE2_clEvEUlfE_EEvSC_T1_T2_EUlP24curandStatePhilox4_32_10E0_ZNS1_27distribution_nullary_kernelIS7_f6float4S9_SL_SG_EEvSC_SI_RKT3_T4_EUlifE0_EEvlNS_15PhiloxCudaStateESH_SI_)
        .other          _ZN2at6native63_GLOBAL__N__11d61d08_30_DistributionLogNormalKernel_cu_e7567be543distribution_elementwise_grid_stride_kernelIfLi4EZNS0_9templates4cuda20normal_and_transformIN3c108BFloat16EfPNS_17CUDAGeneratorImplEZZZNS4_17log_normal_kernelIS9_EEvRNS_18TensorIteratorBaseEddT_ENKUlvE_clEvENKUlvE2_clEvEUlfE_EEvSC_T1_T2_EUlP24curandStatePhilox4_32_10E0_ZNS1_27distribution_nullary_kernelIS7_f6float4S9_SL_SG_EEvSC_SI_RKT3_T4_EUlifE0_EEvlNS_15PhiloxCudaStateESH_SI_,@"STO_CUDA_ENTRY STV_DEFAULT"
_ZN2at6native63_GLOBAL__N__11d61d08_30_DistributionLogNormalKernel_cu_e7567be543distribution_elementwise_grid_stride_kernelIfLi4EZNS0_9templates4cuda20normal_and_transformIN3c108BFloat16EfPNS_17CUDAGeneratorImplEZZZNS4_17log_normal_kernelIS9_EEvRNS_18TensorIteratorBaseEddT_ENKUlvE_clEvENKUlvE2_clEvEUlfE_EEvSC_T1_T2_EUlP24curandStatePhilox4_32_10E0_ZNS1_27distribution_nullary_kernelIS7_f6float4S9_SL_SG_EEvSC_SI_RKT3_T4_EUlifE0_EEvlNS_15PhiloxCudaStateESH_SI_:
[----:B------:R-:W-:Y:S08]  /*0000*/  LDC R1, c[0x0][0x28] ;  /* 0x00000a00ff017b82 */ /* 0x000ff00000000800 */
[----:B------:R-:W0:Y:S01]  /*0010*/  LDC R30, c[0x0][0x220] ;  /* 0x00008800ff1e7b82 */ /* 0x000e220000000800 */
[----:B------:R-:W-:Y:S01]  /*0020*/  ULDC.U8 UR4, c[0x0][0x22c] ;  /* 0x00008b0000047ab9 */ /* 0x000fe20000000000 */
[----:B------:R-:W-:Y:S01]  /*0030*/  ULDC.64 UR58, c[0x0][0x208] ;  /* 0x00008200003a7ab9 */ /* 0x000fe20000000a00 */
[----:B------:R-:W-:-:S05]  /*0040*/  ISETP.NE.AND P0, PT, RZ, UR4, PT ;  /* 0x00000004ff007c0c */ /* 0x000fca000bf05270 */
[----:B------:R-:W1:Y:S01]  /*0050*/  LDC R31, c[0x0][0x224] ;  /* 0x00008900ff1f7b82 */ /* 0x000e620000000800 */
[----:B------:R-:W-:Y:S01]  /*0060*/  ULDC.64 UR4, c[0x0][0x218] ;  /* 0x0000860000047ab9 */ /* 0x000fe20000000a00 */
[----:B------:R-:W2:Y:S06]  /*0070*/  S2R R16, SR_TID.X ;  /* 0x0000000000107919 */ /* 0x000eac0000002100 */
[----:B------:R-:W3:Y:S01]  /*0080*/  @P0 LDC R5, c[0x0][0x228] ;  /* 0x00008a00ff050b82 */ /* 0x000ee20000000800 */
[----:B0-----:R-:W-:Y:S01]  /*0090*/  @P0 MOV R2, R30 ;  /* 0x0000001e00020202 */ /* 0x001fe20000000f00 */
[----:B-1----:R-:W-:-:S06]  /*00a0*/  @P0 IMAD.MOV.U32 R3, RZ, RZ, R31 ;  /* 0x000000ffff030224 */ /* 0x002fcc00078e001f */
[----:B------:R-:W3:Y:S01]  /*00b0*/  @P0 LDG.E.64 R2, desc[UR58][R2.64] ;  /* 0x0000003a02020981 */ /* 0x000ee2000c1e1b00 */
[----:B------:R-:W-:Y:S01]  /*00c0*/  MOV R18, UR4 ;  /* 0x0000000400127c02 */ /* 0x000fe20008000f00 */
[----:B------:R-:W-:-:S06]  /*00d0*/  IMAD.U32 R19, RZ, RZ, UR5 ;  /* 0x00000005ff137e24 */ /* 0x000fcc000f8e00ff */
[----:B------:R-:W4:Y:S01]  /*00e0*/  @P0 LDG.E.64 R18, desc[UR58][R18.64] ;  /* 0x0000003a12120981 */ /* 0x000f22000c1e1b00 */
[----:B------:R-:W2:Y:S01]  /*00f0*/  S2UR UR4, SR_CTAID.X ;  /* 0x00000000000479c3 */ /* 0x000ea20000002500 */
[----:B------:R-:W-:-:S07]  /*0100*/  HFMA2.MMA R17, -RZ, RZ, 0, 0 ;  /* 0x00000000ff117435 */ /* 0x000fce00000001ff */
[----:B------:R-:W2:Y:S02]  /*0110*/  LDC R0, c[0x0][RZ] ;  /* 0x00000000ff007b82 */ /* 0x000ea40000000800 */
[----:B--2---:R-:W-:Y:S01]  /*0120*/  IMAD.WIDE.U32 R16, R0, UR4, R16 ;  /* 0x0000000400107c25 */ /* 0x004fe2000f8e0010 */
[----:B------:R-:W-:Y:S02]  /*0130*/  ULDC.64 UR4, c[0x0][0x210] ;  /* 0x0000840000047ab9 */ /* 0x000fe40000000a00 */
[----:B------:R-:W-:Y:S01]  /*0140*/  UIADD3 UR4, UP0, UR4, -0x1, URZ ;  /* 0xffffffff04047890 */ /* 0x000fe2000ff1e03f */
[----:B------:R-:W-:-:S03]  /*0150*/  IMAD.WIDE.U32 R8, R16, -0x326172a9, RZ ;  /* 0xcd9e8d5710087825 */ /* 0x000fc600078e00ff */
[----:B------:R-:W-:Y:S01]  /*0160*/  UIADD3.X UR5, UR5, -0x1, URZ, UP0, !UPT ;  /* 0xffffffff05057890 */ /* 0x000fe200087fe43f */
[----:B---3--:R-:W-:-:S05]  /*0170*/  @P0 IADD3 R30, P1, R2, R5, RZ ;  /* 0x00000005021e0210 */ /* 0x008fca0007f3e0ff */
[----:B------:R-:W-:Y:S01]  /*0180*/  @P0 IMAD.X R31, RZ, RZ, R3, P1 ;  /* 0x000000ffff1f0224 */ /* 0x000fe200008e0603 */
[----:B------:R-:W-:Y:S02]  /*0190*/  ISETP.NE.U32.AND P0, PT, RZ, UR5, PT ;  /* 0x00000005ff007c0c */ /* 0x000fe4000bf05070 */
[----:B----4-:R-:W-:Y:S01]  /*01a0*/  IADD3 R4, R19, -0x4498517b, RZ ;  /* 0xbb67ae8513047810 */ /* 0x010fe20007ffe0ff */
[----:B------:R-:W-:Y:S01]  /*01b0*/  VIADD R5, R18, 0x9e3779b9 ;  /* 0x9e3779b912057836 */ /* 0x000fe20000000000 */
[--C-:B------:R-:W-:Y:S02]  /*01c0*/  SHF.R.U64 R2, R30, 0x2, R31.reuse ;  /* 0x000000021e027819 */ /* 0x100fe4000000121f */
[----:B------:R-:W-:-:S03]  /*01d0*/  SHF.R.U32.HI R3, RZ, 0x2, R31 ;  /* 0x00000002ff037819 */ /* 0x000fc6000001161f */
[----:B------:R-:W-:Y:S01]  /*01e0*/  IMAD.WIDE.U32 R6, R2, -0x2daee0ad, RZ ;  /* 0xd2511f5302067825 */ /* 0x000fe200078e00ff */
[----:B------:R-:W-:-:S04]  /*01f0*/  LOP3.LUT R10, R9, R3, R18, 0x96, !PT ;  /* 0x00000003090a7212 */ /* 0x000fc800078e9612 */
[----:B------:R-:W-:Y:S01]  /*0200*/  LOP3.LUT R12, R19, R7, R17, 0x96, !PT ;  /* 0x00000007130c7212 */ /* 0x000fe200078e9611 */
[----:B------:R-:W-:Y:S01]  /*0210*/  IMAD.WIDE.U32 R10, R10, -0x2daee0ad, RZ ;  /* 0xd2511f530a0a7825 */ /* 0x000fe200078e00ff */
[----:B------:R-:W-:-:S03]  /*0220*/  IADD3 R7, R18, 0x3c6ef372, RZ ;  /* 0x3c6ef37212077810 */ /* 0x000fc60007ffe0ff */
[----:B------:R-:W-:Y:S01]  /*0230*/  IMAD.WIDE.U32 R12, R12, -0x326172a9, RZ ;  /* 0xcd9e8d570c0c7825 */ /* 0x000fe200078e00ff */
[----:B------:R-:W-:Y:S02]  /*0240*/  LOP3.LUT R14, R11, R6, R4, 0x96, !PT ;  /* 0x000000060b0e7212 */ /* 0x000fe400078e9604 */
[----:B------:R-:W-:Y:S02]  /*0250*/  IADD3 R6, R19, 0x32370b8f, RZ ;  /* 0x32370b8f13067810 */ /* 0x000fe40007ffe0ff */
[----:B------:R-:W-:Y:S01]  /*0260*/  LOP3.LUT R8, R13, R5, R8, 0x96, !PT ;  /* 0x000000050d087212 */ /* 0x000fe200078e9608 */
[----:B------:R-:W-:-:S04]  /*0270*/  IMAD.WIDE.U32 R14, R14, -0x326172a9, RZ ;  /* 0xcd9e8d570e0e7825 */ /* 0x000fc800078e00ff */
[----:B------:R-:W-:Y:S01]  /*0280*/  IMAD.WIDE.U32 R8, R8, -0x2daee0ad, RZ ;  /* 0xd2511f5308087825 */ /* 0x000fe200078e00ff */
[----:B------:R-:W-:-:S03]  /*0290*/  LOP3.LUT R12, R15, R12, R7, 0x96, !PT ;  /* 0x0000000c0f0c7212 */ /* 0x000fc600078e9607 */
[----:B------:R-:W-:Y:S02]  /*02a0*/  VIADD R5, R19, 0x76cf5d0a ;  /* 0x76cf5d0a13057836 */ /* 0x000fe40000000000 */
[----:B------:R-:W-:-:S03]  /*02b0*/  IMAD.WIDE.U32 R12, R12, -0x2daee0ad, RZ ;  /* 0xd2511f530c0c7825 */ /* 0x000fc600078e00ff */
[----:B------:R-:W-:Y:S01]  /*02c0*/  LOP3.LUT R20, R9, R10, R5, 0x96, !PT ;  /* 0x0000000a09147212 */ /* 0x000fe200078e9605 */
[C---:B------:R-:W-:Y:S01]  /*02d0*/  VIADD R7, R18.reuse, 0xdaa66d2b ;  /* 0xdaa66d2b12077836 */ /* 0x040fe20000000000 */
[----:B------:R-:W-:Y:S02]  /*02e0*/  LOP3.LUT R10, R13, R8, R6, 0x96, !PT ;  /* 0x000000080d0a7212 */ /* 0x000fe400078e9606 */
[----:B------:R-:W-:Y:S01]  /*02f0*/  IADD3 R9, R18, 0x78dde6e4, RZ ;  /* 0x78dde6e412097810 */ /* 0x000fe20007ffe0ff */
[----:B------:R-:W-:Y:S01]  /*0300*/  IMAD.WIDE.U32 R20, R20, -0x326172a9, RZ ;  /* 0xcd9e8d5714147825 */ /* 0x000fe200078e00ff */
[----:B------:R-:W-:-:S03]  /*0310*/  IADD3 R8, R19, -0x56f99767, RZ ;  /* 0xa906689913087810 */ /* 0x000fc60007ffe0ff */
[----:B------:R-:W-:Y:S01]  /*0320*/  IMAD.WIDE.U32 R10, R10, -0x326172a9, RZ ;  /* 0xcd9e8d570a0a7825 */ /* 0x000fe200078e00ff */
[----:B------:R-:W-:-:S03]  /*0330*/  LOP3.LUT R14, R21, R14, R7, 0x96, !PT ;  /* 0x0000000e150e7212 */ /* 0x000fc600078e9607 */
[----:B------:R-:W-:Y:S01]  /*0340*/  VIADD R7, R19, 0xed9eba14 ;  /* 0xed9eba1413077836 */ /* 0x000fe20000000000 */
[----:B------:R-:W-:Y:S01]  /*0350*/  LOP3.LUT R9, R11, R20, R9, 0x96, !PT ;  /* 0x000000140b097212 */ /* 0x000fe200078e9609 */
[----:B------:R-:W-:Y:S01]  /*0360*/  IMAD.WIDE.U32 R14, R14, -0x2daee0ad, RZ ;  /* 0xd2511f530e0e7825 */ /* 0x000fe200078e00ff */
[----:B------:R-:W-:-:S04]  /*0370*/  IADD3 R11, R18, -0x4ab325aa, RZ ;  /* 0xb54cda56120b7810 */ /* 0x000fc80007ffe0ff */
[----:B------:R-:W-:Y:S01]  /*0380*/  LOP3.LUT R22, R15, R12, R7, 0x96, !PT ;  /* 0x0000000c0f167212 */ /* 0x000fe200078e9607 */
[----:B------:R-:W-:-:S04]  /*0390*/  IMAD.WIDE.U32 R12, R9, -0x2daee0ad, RZ ;  /* 0xd2511f53090c7825 */ /* 0x000fc800078e00ff */
[----:B------:R-:W-:Y:S01]  /*03a0*/  IMAD.WIDE.U32 R22, R22, -0x326172a9, RZ ;  /* 0xcd9e8d5716167825 */ /* 0x000fe200078e00ff */
[----:B------:R-:W-:-:S03]  /*03b0*/  LOP3.LUT R14, R13, R14, R8, 0x96, !PT ;  /* 0x0000000e0d0e7212 */ /* 0x000fc600078e9608 */
[----:B------:R-:W-:Y:S02]  /*03c0*/  VIADD R9, R18, 0x1715609d ;  /* 0x1715609d12097836 */ /* 0x000fe40000000000 */
[----:B------:R-:W-:-:S03]  /*03d0*/  IMAD.WIDE.U32 R14, R14, -0x326172a9, RZ ;  /* 0xcd9e8d570e0e7825 */ /* 0x000fc600078e00ff */
[----:B------:R-:W-:Y:S02]  /*03e0*/  LOP3.LUT R9, R23, R10, R9, 0x96, !PT ;  /* 0x0000000a17097212 */ /* 0x000fe400078e9609 */
[----:B------:R-:W-:Y:S02]  /*03f0*/  LOP3.LUT R11, R15, R22, R11, 0x96, !PT ;  /* 0x000000160f0b7212 */ /* 0x000fe400078e960b */
[----:B------:R-:W-:Y:S01]  /*0400*/  IADD3 R10, R19, 0x1fd5c5a3, RZ ;  /* 0x1fd5c5a3130a7810 */ /* 0x000fe20007ffe0ff */
[----:B------:R-:W-:Y:S01]  /*0410*/  IMAD.WIDE.U32 R20, R9, -0x2daee0ad, RZ ;  /* 0xd2511f5309147825 */ /* 0x000fe200078e00ff */
[----:B------:R-:W-:-:S03]  /*0420*/  IADD3 R15, R19, -0x695add53, RZ ;  /* 0x96a522ad130f7810 */ /* 0x000fc60007ffe0ff */
[----:B------:R-:W-:Y:S02]  /*0430*/  VIADD R9, R19, 0x646e171e ;  /* 0x646e171e13097836 */ /* 0x000fe40000000000 */
[----:B------:R-:W-:-:S03]  /*0440*/  IMAD.WIDE.U32 R38, R11, -0x2daee0ad, RZ ;  /* 0xd2511f530b267825 */ /* 0x000fc600078e00ff */
[----:B------:R-:W-:Y:S01]  /*0450*/  LOP3.LUT R12, R21, R12, R9, 0x96, !PT ;  /* 0x0000000c150c7212 */ /* 0x000fe200078e9609 */
[----:B------:R-:W-:Y:S01]  /*0460*/  VIADD R11, R18, 0x5384540f ;  /* 0x5384540f120b7836 */ /* 0x000fe20000000000 */
[----:B------:R-:W-:-:S03]  /*0470*/  LOP3.LUT R20, R39, R20, R10, 0x96, !PT ;  /* 0x0000001427147212 */ /* 0x000fc600078e960a */
[----:B------:R-:W-:-:S04]  /*0480*/  IMAD.WIDE.U32 R12, R12, -0x326172a9, RZ ;  /* 0xcd9e8d570c0c7825 */ /* 0x000fc800078e00ff */
[----:B------:R-:W-:Y:S01]  /*0490*/  IMAD.WIDE.U32 R20, R20, -0x326172a9, RZ ;  /* 0xcd9e8d5714147825 */ /* 0x000fe200078e00ff */
[----:B------:R-:W-:Y:S02]  /*04a0*/  LOP3.LUT R11, R13, R14, R11, 0x96, !PT ;  /* 0x0000000e0d0b7212 */ /* 0x000fe400078e960b */
[----:B------:R-:W-:Y:S01]  /*04b0*/  IADD3 R13, R18, -0xe443238, RZ ;  /* 0xf1bbcdc8120d7810 */ /* 0x000fe20007ffe0ff */
[----:B------:R-:W-:Y:S02]  /*04c0*/  IMAD.MOV.U32 R14, RZ, RZ, R17 ;  /* 0x000000ffff0e7224 */ /* 0x000fe400078e0011 */
[----:B------:R-:W-:Y:S01]  /*04d0*/  IMAD.WIDE.U32 R36, R11, -0x2daee0ad, RZ ;  /* 0xd2511f530b247825 */ /* 0x000fe200078e00ff */
[----:B------:R-:W-:Y:S02]  /*04e0*/  LOP3.LUT R12, R21, R12, R13, 0x96, !PT ;  /* 0x0000000c150c7212 */ /* 0x000fe400078e960d */
[----:B------:R-:W-:Y:S01]  /*04f0*/  MOV R13, R16 ;  /* 0x00000010000d7202 */ /* 0x000fe20000000f00 */
[----:B------:R-:W-:-:S02]  /*0500*/  VIADD R11, R19, 0xdb3d7428 ;  /* 0xdb3d7428130b7836 */ /* 0x000fc40000000000 */
[----:B------:R-:W-:-:S03]  /*0510*/  IMAD.HI.U32 R21, R12, -0x2daee0ad, RZ ;  /* 0xd2511f530c157827 */ /* 0x000fc600078e00ff */
[----:B------:R-:W-:Y:S01]  /*0520*/  LOP3.LUT R38, R37, R38, R11, 0x96, !PT ;  /* 0x0000002625267212 */ /* 0x000fe200078e960b */
[----:B------:R-:W-:Y:S01]  /*0530*/  VIADD R37, R18, 0x8ff34781 ;  /* 0x8ff3478112257836 */ /* 0x000fe20000000000 */
[----:B------:R-:W-:-:S03]  /*0540*/  LOP3.LUT R36, R21, R36, R15, 0x96, !PT ;  /* 0x0000002415247212 */ /* 0x000fc600078e960f */
[----:B------:R-:W-:-:S05]  /*0550*/  IMAD.HI.U32 R22, R38, -0x326172a9, RZ ;  /* 0xcd9e8d5726167827 */ /* 0x000fca00078e00ff */
[----:B------:R-:W-:Y:S01]  /*0560*/  LOP3.LUT R37, R22, R20, R37, 0x96, !PT ;  /* 0x0000001416257212 */ /* 0x000fe200078e9625 */
[----:B------:R-:W-:Y:S06]  /*0570*/  @!P0 BRA `(.L_x_0) ;  /* 0x0000000000188947 */ /* 0x000fec0003800000 */
[----:B------:R-:W-:Y:S01]  /*0580*/  ULDC UR6, c[0x0][0xc] ;  /* 0x0000030000067ab9 */ /* 0x000fe20000000800 */
[----:B------:R-:W-:Y:S01]  /*0590*/  MOV R26, 0x5d0 ;  /* 0x000005d0001a7802 */ /* 0x000fe20000000f00 */
[----:B------:R-:W-:-:S05]  /*05a0*/  IMAD R27, R0, UR6, RZ ;  /* 0x00000006001b7c24 */ /* 0x000fca000f8e02ff */
[----:B------:R-:W-:-:S07]  /*05b0*/  SHF.L.U32 R27, R27, 0x2, RZ ;  /* 0x000000021b1b7819 */ /* 0x000fce00000006ff */
[----:B------:R-:W-:Y:S05]  /*05c0*/  CALL.REL.NOINC `($__internal_0_$__cuda_sm20_div_s64) ;  /* 0x0000004c00cc7944 */ /* 0x000fea0003c00000 */
[----:B------:R-:W-:Y:S05]  /*05d0*/  BRA `(.L_x_1) ;  /* 0x0000000000587947 */ /* 0x000fea0003800000 */
.L_x_0:
[----:B------:R-:W0:Y:S02]  /*05e0*/  LDC R21, c[0x0][0xc] ;  /* 0x00000300ff157b82 */ /* 0x000e240000000800 */
[----:B0-----:R-:W-:-:S04]  /*05f0*/  IMAD R20, R0, R21, RZ ;  /* 0x0000001500147224 */ /* 0x001fc800078e02ff */
[----:B------:R-:W-:-:S04]  /*0600*/  IMAD.SHL.U32 R22, R20, 0x4, RZ ;  /* 0x0000000414167824 */ /* 0x000fc800078e00ff */
[----:B------:R-:W0:Y:S01]  /*0610*/  I2F.U32.RP R23, R22 ;  /* 0x0000001600177306 */ /* 0x000e220000209000 */
[----:B------:R-:W-:Y:S01]  /*0620*/  IMAD.MOV R25, RZ, RZ, -R22 ;  /* 0x000000ffff197224 */ /* 0x000fe200078e0a16 */
[----:B------:R-:W-:-:S06]  /*0630*/  ISETP.NE.U32.AND P2, PT, R22, RZ, PT ;  /* 0x000000ff1600720c */ /* 0x000fcc0003f45070 */
[----:B0-----:R-:W0:Y:S02]  /*0640*/  MUFU.RCP R23, R23 ;  /* 0x0000001700177308 */ /* 0x001e240000001000 */
[----:B0-----:R-:W-:-:S06]  /*0650*/  IADD3 R20, R23, 0xffffffe, RZ ;  /* 0x0ffffffe17147810 */ /* 0x001fcc0007ffe0ff */
[----:B------:R0:W1:Y:S02]  /*0660*/  F2I.FTZ.U32.TRUNC.NTZ R21, R20 ;  /* 0x0000001400157305 */ /* 0x000064000021f000 */
[----:B0-----:R-:W-:Y:S01]  /*0670*/  MOV R20, RZ ;  /* 0x000000ff00147202 */ /* 0x001fe20000000f00 */
[----:B-1----:R-:W-:-:S04]  /*0680*/  IMAD R25, R25, R21, RZ ;  /* 0x0000001519197224 */ /* 0x002fc800078e02ff */
[----:B------:R-:W-:-:S06]  /*0690*/  IMAD.HI.U32 R21, R21, R25, R20 ;  /* 0x0000001915157227 */ /* 0x000fcc00078e0014 */
[----:B------:R-:W-:-:S04]  /*06a0*/  IMAD.HI.U32 R20, R21, UR4, RZ ;  /* 0x0000000415147c27 */ /* 0x000fc8000f8e00ff */
[----:B------:R-:W-:-:S04]  /*06b0*/  IMAD.MOV R21, RZ, RZ, -R20 ;  /* 0x000000ffff157224 */ /* 0x000fc800078e0a14 */
[----:B------:R-:W-:-:S05]  /*06c0*/  IMAD R21, R22, R21, UR4 ;  /* 0x0000000416157e24 */ /* 0x000fca000f8e0215 */
[----:B------:R-:W-:-:S13]  /*06d0*/  ISETP.GE.U32.AND P0, PT, R21, R22, PT ;  /* 0x000000161500720c */ /* 0x000fda0003f06070 */
[----:B------:R-:W-:Y:S01]  /*06e0*/  @P0 IADD3 R21, -R22, R21, RZ ;  /* 0x0000001516150210 */ /* 0x000fe20007ffe1ff */
[----:B------:R-:W-:-:S03]  /*06f0*/  @P0 VIADD R20, R20, 0x1 ;  /* 0x0000000114140836 */ /* 0x000fc60000000000 */
[----:B------:R-:W-:Y:S01]  /*0700*/  ISETP.GE.U32.AND P1, PT, R21, R22, PT ;  /* 0x000000161500720c */ /* 0x000fe20003f26070 */
[----:B------:R-:W-:-:S12]  /*0710*/  IMAD.MOV.U32 R21, RZ, RZ, RZ ;  /* 0x000000ffff157224 */ /* 0x000fd800078e00ff */
[----:B------:R-:W-:Y:S02]  /*0720*/  @P1 IADD3 R20, R20, 0x1, RZ ;  /* 0x0000000114141810 */ /* 0x000fe40007ffe0ff */
[----:B------:R-:W-:-:S07]  /*0730*/  @!P2 LOP3.LUT R20, RZ, R22, RZ, 0x33, !PT ;  /* 0x00000016ff14a212 */ /* 0x000fce00078e33ff */
.L_x_1:
[----:B------:R-:W-:Y:S01]  /*0740*/  ULDC UR4, c[0x0][0xc] ;  /* 0x0000030000047ab9 */ /* 0x000fe20000000800 */
[----:B------:R-:W-:Y:S01]  /*0750*/  IADD3 R25, P0, R20, 0x1, RZ ;  /* 0x0000000114197810 */ /* 0x000fe20007f1e0ff */
[----:B------:R-:W-:-:S03]  /*0760*/  IMAD.WIDE.U32 R22, R0, UR4, RZ ;  /* 0x0000000400167c25 */ /* 0x000fc6000f8e00ff */
[----:B------:R-:W-:Y:S01]  /*0770*/  IADD3.X R27, RZ, R21, RZ, P0, !PT ;  /* 0x00000015ff1b7210 */ /* 0x000fe200007fe4ff */
[-C--:B------:R-:W-:Y:S02]  /*0780*/  IMAD R23, R23, R25.reuse, RZ ;  /* 0x0000001917177224 */ /* 0x080fe400078e02ff */
[----:B------:R-:W-:-:S04]  /*0790*/  IMAD.WIDE.U32 R20, R22, R25, RZ ;  /* 0x0000001916147225 */ /* 0x000fc800078e00ff */
[----:B------:R-:W-:Y:S02]  /*07a0*/  IMAD R23, R22, R27, R23 ;  /* 0x0000001b16177224 */ /* 0x000fe400078e0217 */
[----:B------:R-:W-:-:S03]  /*07b0*/  IMAD.SHL.U32 R28, R20, 0x4, RZ ;  /* 0x00000004141c7824 */ /* 0x000fc600078e00ff */
[----:B------:R-:W-:Y:S02]  /*07c0*/  IADD3 R29, R21, R23, RZ ;  /* 0x00000017151d7210 */ /* 0x000fe40007ffe0ff */
[----:B------:R-:W-:Y:S02]  /*07d0*/  ISETP.GE.U32.AND P0, PT, R13, R28, PT ;  /* 0x0000001c0d00720c */ /* 0x000fe40003f06070 */
[----:B------:R-:W-:-:S04]  /*07e0*/  SHF.L.U64.HI R29, R20, 0x2, R29 ;  /* 0x00000002141d7819 */ /* 0x000fc8000001021d */
[----:B------:R-:W-:-:S13]  /*07f0*/  ISETP.GE.AND.EX P0, PT, R14, R29, PT, P0 ;  /* 0x0000001d0e00720c */ /* 0x000fda0003f06300 */
[----:B------:R-:W-:Y:S05]  /*0800*/  @P0 EXIT ;  /* 0x000000000000094d */ /* 0x000fea0003800000 */
[----:B------:R-:W0:Y:S01]  /*0810*/  LDC R31, c[0x0][0x238] ;  /* 0x00008e00ff1f7b82 */ /* 0x000e220000000800 */
[----:B------:R-:W-:Y:S01]  /*0820*/  IMAD R38, R38, -0x326172a9, RZ ;  /* 0xcd9e8d5726267824 */ /* 0x000fe200078e02ff */
[----:B------:R-:W-:Y:S01]  /*0830*/  LOP3.LUT R30, R30, 0x3, RZ, 0xc0, !PT ;  /* 0x000000031e1e7812 */ /* 0x000fe200078ec0ff */
[----:B------:R-:W-:Y:S01]  /*0840*/  ULDC UR57, c[0x0][0x23c] ;  /* 0x00008f0000397ab9 */ /* 0x000fe20000000800 */
[----:B------:R-:W-:Y:S01]  /*0850*/  ULDC UR56, c[0x0][0x368] ;  /* 0x0000da0000387ab9 */ /* 0x000fe20000000800 */
[----:B------:R-:W-:Y:S01]  /*0860*/  ULDC UR55, c[0x0][0x250] ;  /* 0x0000940000377ab9 */ /* 0x000fe20000000800 */
[----:B------:R-:W-:Y:S01]  /*0870*/  ULDC UR54, c[0x0][0x36c] ;  /* 0x0000db0000367ab9 */ /* 0x000fe20000000800 */
[----:B------:R-:W-:Y:S01]  /*0880*/  ULDC UR53, c[0x0][0x254] ;  /* 0x0000950000357ab9 */ /* 0x000fe20000000800 */
[----:B------:R-:W1:Y:S01]  /*0890*/  LDC.64 R20, c[0x0][0x3d8] ;  /* 0x0000f600ff147b82 */ /* 0x000e620000000a00 */
[----:B------:R-:W-:Y:S01]  /*08a0*/  ULDC UR52, c[0x0][0x370] ;  /* 0x0000dc0000347ab9 */ /* 0x000fe20000000800 */
[----:B------:R-:W-:Y:S01]  /*08b0*/  ULDC UR51, c[0x0][0x268] ;  /* 0x00009a0000337ab9 */ /* 0x000fe20000000800 */
[----:B------:R-:W-:Y:S01]  /*08c0*/  ULDC UR50, c[0x0][0x374] ;  /* 0x0000dd0000327ab9 */ /* 0x000fe20000000800 */
[----:B------:R-:W-:Y:S01]  /*08d0*/  ULDC UR49, c[0x0][0x26c] ;  /* 0x00009b0000317ab9 */ /* 0x000fe20000000800 */
[----:B------:R-:W-:Y:S01]  /*08e0*/  ULDC UR48, c[0x0][0x378] ;  /* 0x0000de0000307ab9 */ /* 0x000fe20000000800 */
[----:B------:R-:W-:Y:S01]  /*08f0*/  ULDC UR47, c[0x0][0x280] ;  /* 0x0000a000002f7ab9 */ /* 0x000fe20000000800 */
[----:B------:R-:W-:Y:S01]  /*0900*/  ULDC UR46, c[0x0][0x37c] ;  /* 0x0000df00002e7ab9 */ /* 0x000fe20000000800 */
[----:B------:R-:W2:Y:S01]  /*0910*/  LDC.64 R22, c[0x0][0x210] ;  /* 0x00008400ff167b82 */ /* 0x000ea20000000a00 */
[----:B------:R-:W-:Y:S01]  /*0920*/  ULDC UR45, c[0x0][0x284] ;  /* 0x0000a100002d7ab9 */ /* 0x000fe20000000800 */
        /* <DEDUP_REMOVED lines=37> */
[----:B0-----:R-:W-:-:S05]  /*0b80*/  ULDC.64 UR32, c[0x0][0x240] ;  /* 0x0000900000207ab9 */ /* 0x001fca0000000a00 */
.L_x_17:
[----:B------:R-:W-:Y:S01]  /*0b90*/  VIADD R2, R2, 0x1 ;  /* 0x0000000102027836 */ /* 0x000fe20000000000 */
[----:B------:R-:W-:Y:S03]  /*0ba0*/  BSSY B0, `(.L_x_2) ;  /* 0x000000c000007945 */ /* 0x000fe60003800000 */
[C---:B------:R-:W-:Y:S01]  /*0bb0*/  IMAD.HI.U32 R25, R2.reuse, -0x2daee0ad, RZ ;  /* 0xd2511f5302197827 */ /* 0x040fe200078e00ff */
[----:B------:R-:W-:-:S13]  /*0bc0*/  ISETP.NE.AND P0, PT, R2, RZ, PT ;  /* 0x000000ff0200720c */ /* 0x000fda0003f05270 */
[----:B0-----:R-:W-:Y:S05]  /*0bd0*/  @P0 BRA `(.L_x_3) ;  /* 0x0000000000200947 */ /* 0x001fea0003800000 */
[----:B------:R-:W-:-:S04]  /*0be0*/  IADD3 R3, R3, 0x1, RZ ;  /* 0x0000000103037810 */ /* 0x000fc80007ffe0ff */
[----:B------:R-:W-:-:S13]  /*0bf0*/  ISETP.NE.AND P0, PT, R3, RZ, PT ;  /* 0x000000ff0300720c */ /* 0x000fda0003f05270 */
[----:B------:R-:W-:Y:S01]  /*0c00*/  @!P0 VIADD R16, R16, 0x1 ;  /* 0x0000000110108836 */ /* 0x000fe20000000000 */
[----:B------:R-:W-:Y:S02]  /*0c10*/  @!P0 IADD3 R24, R17, 0x1, RZ ;  /* 0x0000000111188810 */ /* 0x000fe40007ffe0ff */
[----:B------:R-:W-:Y:S02]  /*0c20*/  @!P0 MOV R3, RZ ;  /* 0x000000ff00038202 */ /* 0x000fe40000000f00 */
[----:B------:R-:W-:-:S13]  /*0c30*/  ISETP.NE.AND P1, PT, R16, RZ, !P0 ;  /* 0x000000ff1000720c */ /* 0x000fda0004725270 */
[----:B------:R-:W-:-:S04]  /*0c40*/  @P1 IMAD.MOV R24, RZ, RZ, R17 ;  /* 0x000000ffff181224 */ /* 0x000fc800078e0211 */
[----:B------:R-:W-:-:S07]  /*0c50*/  @!P0 IMAD.MOV.U32 R17, RZ, RZ, R24 ;  /* 0x000000ffff118224 */ /* 0x000fce00078e0018 */
.L_x_3:
[----:B------:R-:W-:Y:S05]  /*0c60*/  BSYNC B0 ;  /* 0x0000000000007941 */ /* 0x000fea0003800000 */
.L_x_2:
[----:B------:R-:W-:Y:S01]  /*0c70*/  IMAD.HI.U32 R24, R16, -0x326172a9, RZ ;  /* 0xcd9e8d5710187827 */ /* 0x000fe200078e00ff */
[----:B------:R-:W-:Y:S02]  /*0c80*/  LOP3.LUT R25, R25, R17, R19, 0x96, !PT ;  /* 0x0000001119197212 */ /* 0x000fe400078e9613 */
[----:B------:R-:W-:Y:S01]  /*0c90*/  IADD3 R26, R18, -0x61c88647, RZ ;  /* 0x9e3779b9121a7810 */ /* 0x000fe20007ffe0ff */
[----:B------:R-:W-:Y:S01]  /*0ca0*/  IMAD R27, R16, -0x326172a9, RZ ;  /* 0xcd9e8d57101b7824 */ /* 0x000fe200078e02ff */
[----:B------:R-:W-:Y:S01]  /*0cb0*/  LOP3.LUT R34, R24, R3, R18, 0x96, !PT ;  /* 0x0000000318227212 */ /* 0x000fe200078e9612 */
[----:B------:R-:W-:Y:S01]  /*0cc0*/  IMAD.WIDE.U32 R24, R25, -0x326172a9, RZ ;  /* 0xcd9e8d5719187825 */ /* 0x000fe200078e00ff */
[----:B------:R-:W-:Y:S02]  /*0cd0*/  ISETP.NE.AND P0, PT, R30, 0x1, PT ;  /* 0x000000011e00780c */ /* 0x000fe40003f05270 */
[----:B------:R-:W-:Y:S01]  /*0ce0*/  MOV R39, R36 ;  /* 0x0000002400277202 */ /* 0x000fe20000000f00 */
[----:B------:R-:W-:Y:S01]  /*0cf0*/  IMAD R33, R2, -0x2daee0ad, RZ ;  /* 0xd2511f5302217824 */ /* 0x000fe200078e02ff */
[----:B------:R-:W-:Y:S01]  /*0d00*/  LOP3.LUT R27, R25, R27, R26, 0x96, !PT ;  /* 0x0000001b191b7212 */ /* 0x000fe200078e961a */
[----:B------:R-:W-:-:S05]  /*0d10*/  IMAD.WIDE.U32 R34, R34, -0x2daee0ad, RZ ;  /* 0xd2511f5322227825 */ /* 0x000fca00078e00ff */
[----:B------:R-:W-:Y:S01]  /*0d20*/  LOP3.LUT R26, R35, R33, R4, 0x96, !PT ;  /* 0x00000021231a7212 */ /* 0x000fe200078e9604 */
[----:B------:R-:W-:-:S04]  /*0d30*/  IMAD.WIDE.U32 R32, R27, -0x2daee0ad, RZ ;  /* 0xd2511f531b207825 */ /* 0x000fc800078e00ff */
[----:B------:R-:W-:Y:S01]  /*0d40*/  IMAD.WIDE.U32 R26, R26, -0x326172a9, RZ ;  /* 0xcd9e8d571a1a7825 */ /* 0x000fe200078e00ff */
[----:B------:R-:W-:Y:S02]  /*0d50*/  LOP3.LUT R25, R33, R34, R5, 0x96, !PT ;  /* 0x0000002221197212 */ /* 0x000fe400078e9605 */
[C---:B------:R-:W-:Y:S01]  /*0d60*/  IADD3 R33, R18.reuse, -0x255992d5, RZ ;  /* 0xdaa66d2b12217810 */ /* 0x040fe20007ffe0ff */
[----:B------:R-:W-:-:S05]  /*0d70*/  VIADD R35, R18, 0x3c6ef372 ;  /* 0x3c6ef37212237836 */ /* 0x000fca0000000000 */
[----:B------:R-:W-:Y:S01]  /*0d80*/  LOP3.LUT R34, R27, R24, R35, 0x96, !PT ;  /* 0x000000181b227212 */ /* 0x000fe200078e9623 */
[----:B------:R-:W-:-:S04]  /*0d90*/  IMAD.WIDE.U32 R24, R25, -0x326172a9, RZ ;  /* 0xcd9e8d5719187825 */ /* 0x000fc800078e00ff */
[----:B------:R-:W-:Y:S01]  /*0da0*/  IMAD.WIDE.U32 R34, R34, -0x2daee0ad, RZ ;  /* 0xd2511f5322227825 */ /* 0x000fe200078e00ff */
[----:B------:R-:W-:-:S04]  /*0db0*/  LOP3.LUT R33, R25, R26, R33, 0x96, !PT ;  /* 0x0000001a19217212 */ /* 0x000fc800078e9621 */
[----:B------:R-:W-:Y:S01]  /*0dc0*/  LOP3.LUT R26, R35, R32, R6, 0x96, !PT ;  /* 0x00000020231a7212 */ /* 0x000fe200078e9606 */
[----:B------:R-:W-:-:S04]  /*0dd0*/  IMAD.WIDE.U32 R32, R33, -0x2daee0ad, RZ ;  /* 0xd2511f5321207825 */ /* 0x000fc800078e00ff */
[----:B------:R-:W-:Y:S01]  /*0de0*/  IMAD.WIDE.U32 R26, R26, -0x326172a9, RZ ;  /* 0xcd9e8d571a1a7825 */ /* 0x000fe200078e00ff */
[----:B------:R-:W-:Y:S02]  /*0df0*/  LOP3.LUT R25, R33, R34, R7, 0x96, !PT ;  /* 0x0000002221197212 */ /* 0x000fe400078e9607 */
[C---:B------:R-:W-:Y:S01]  /*0e00*/  IADD3 R33, R18.reuse, 0x1715609d, RZ ;  /* 0x1715609d12217810 */ /* 0x040fe20007ffe0ff */
        /* <DEDUP_REMOVED lines=8> */
[----:B------:R-:W-:-:S03]  /*0e90*/  LOP3.LUT R25, R33, R34, R9, 0x96, !PT ;  /* 0x0000002221197212 */ /* 0x000fc600078e9609 */
[----:B------:R-:W-:-:S05]  /*0ea0*/  VIADD R35, R18, 0xb54cda56 ;  /* 0xb54cda5612237836 */ /* 0x000fca0000000000 */
[----:B------:R-:W-:Y:S01]  /*0eb0*/  LOP3.LUT R34, R27, R24, R35, 0x96, !PT ;  /* 0x000000181b227212 */ /* 0x000fe200078e9623 */
[----:B------:R-:W-:Y:S01]  /*0ec0*/  IMAD.WIDE.U32 R24, R25, -0x326172a9, RZ ;  /* 0xcd9e8d5719187825 */ /* 0x000fe200078e00ff */
[----:B------:R-:W-:-:S03]  /*0ed0*/  IADD3 R27, R18, 0x5384540f, RZ ;  /* 0x5384540f121b7810 */ /* 0x000fc60007ffe0ff */
[----:B------:R-:W-:Y:S01]  /*0ee0*/  IMAD.WIDE.U32 R34, R34, -0x2daee0ad, RZ ;  /* 0xd2511f5322227825 */ /* 0x000fe200078e00ff */
[----:B------:R-:W-:-:S04]  /*0ef0*/  LOP3.LUT R26, R25, R26, R27, 0x96, !PT ;  /* 0x0000001a191a7212 */ /* 0x000fc800078e961b */
[----:B------:R-:W-:Y:S01]  /*0f00*/  LOP3.LUT R32, R35, R32, R10, 0x96, !PT ;  /* 0x0000002023207212 */ /* 0x000fe200078e960a */
[----:B------:R-:W-:-:S04]  /*0f10*/  IMAD.WIDE.U32 R26, R26, -0x2daee0ad, RZ ;  /* 0xd2511f531a1a7825 */ /* 0x000fc800078e00ff */
[----:B------:R-:W-:Y:S01]  /*0f20*/  IMAD.WIDE.U32 R32, R32, -0x326172a9, RZ ;  /* 0xcd9e8d5720207825 */ /* 0x000fe200078e00ff */
[----:B------:R-:W-:-:S03]  /*0f30*/  LOP3.LUT R25, R27, R34, R11, 0x96, !PT ;  /* 0x000000221b197212 */ /* 0x000fc600078e960b */
[----:B------:R-:W-:Y:S02]  /*0f40*/  VIADD R35, R18, 0xf1bbcdc8 ;  /* 0xf1bbcdc812237836 */ /* 0x000fe40000000000 */
[----:B------:R-:W-:Y:S02]  /*0f50*/  IMAD R27, R12, -0x2daee0ad, RZ ;  /* 0xd2511f530c1b7824 */ /* 0x000fe400078e02ff */
[----:B------:R-:W-:Y:S01]  /*0f60*/  IMAD.MOV.U32 R34, RZ, RZ, R38 ;  /* 0x000000ffff227224 */ /* 0x000fe200078e0026 */
[----:B------:R-:W-:Y:S01]  /*0f70*/  LOP3.LUT R12, R33, R24, R35, 0x96, !PT ;  /* 0x00000018210c7212 */ /* 0x000fe200078e9623 */
[----:B------:R-:W-:Y:S01]  /*0f80*/  IMAD.WIDE.U32 R24, R25, -0x326172a9, RZ ;  /* 0xcd9e8d5719187825 */ /* 0x000fe200078e00ff */
[----:B------:R-:W-:-:S03]  /*0f90*/  IADD3 R35, R18, -0x700cb87f, RZ ;  /* 0x8ff3478112237810 */ /* 0x000fc60007ffe0ff */
[----:B------:R-:W-:Y:S01]  /*0fa0*/  IMAD.HI.U32 R33, R12, -0x2daee0ad, RZ ;  /* 0xd2511f530c217827 */ /* 0x000fe200078e00ff */
[----:B------:R-:W-:-:S04]  /*0fb0*/  LOP3.LUT R32, R25, R32, R35, 0x96, !PT ;  /* 0x0000002019207212 */ /* 0x000fc800078e9623 */
[----:B------:R-:W-:Y:S01]  /*0fc0*/  LOP3.LUT R33, R33, R26, R15, 0x96, !PT ;  /* 0x0000001a21217212 */ /* 0x000fe200078e960f */
[----:B------:R-:W-:Y:S01]  /*0fd0*/  IMAD.MOV.U32 R26, RZ, RZ, R27 ;  /* 0x000000ffff1a7224 */ /* 0x000fe200078e001b */
[----:B------:R-:W-:Y:S01]  /*0fe0*/  MOV R35, R32 ;  /* 0x0000002000237202 */ /* 0x000fe20000000f00 */
[----:B------:R-:W-:Y:S06]  /*0ff0*/  @!P0 BRA `(.L_x_4) ;  /* 0x0000000000408947 */ /* 0x000fec0003800000 */
[----:B------:R-:W-:-:S13]  /*1000*/  ISETP.NE.AND P0, PT, R30, 0x2, PT ;  /* 0x000000021e00780c */ /* 0x000fda0003f05270 */
[----:B------:R-:W-:Y:S05]  /*1010*/  @!P0 BRA `(.L_x_5) ;  /* 0x0000000000288947 */ /* 0x000fea0003800000 */
[----:B------:R-:W-:Y:S01]  /*1020*/  ISETP.NE.AND P0, PT, R30, 0x3, PT ;  /* 0x000000031e00780c */ /* 0x000fe20003f05270 */
[----:B------:R-:W-:Y:S01]  /*1030*/  IMAD.MOV.U32 R34, RZ, RZ, R27 ;  /* 0x000000ffff227224 */ /* 0x000fe200078e001b */
[----:B------:R-:W-:Y:S01]  /*1040*/  MOV R39, R32 ;  /* 0x0000002000277202 */ /* 0x000fe20000000f00 */
[----:B------:R-:W-:Y:S01]  /*1050*/  IMAD.MOV.U32 R26, RZ, RZ, R24 ;  /* 0x000000ffff1a7224 */ /* 0x000fe200078e0018 */
[----:B------:R-:W-:-:S09]  /*1060*/  MOV R35, R33 ;  /* 0x0000002100237202 */ /* 0x000fd20000000f00 */
[----:B------:R-:W-:Y:S01]  /*1070*/  @P0 IMAD.MOV.U32 R34, RZ, RZ, R37 ;  /* 0x000000ffff220224 */ /* 0x000fe200078e0025 */
[----:B------:R-:W-:Y:S01]  /*1080*/  @P0 MOV R39, R38 ;  /* 0x0000002600270202 */ /* 0x000fe20000000f00 */
[----:B------:R-:W-:Y:S01]  /*1090*/  @P0 IMAD.MOV.U32 R26, RZ, RZ, R36 ;  /* 0x000000ffff1a0224 */ /* 0x000fe200078e0024 */
[----:B------:R-:W-:Y:S01]  /*10a0*/  @P0 MOV R35, R27 ;  /* 0x0000001b00230202 */ /* 0x000fe20000000f00 */
[----:B------:R-:W-:Y:S06]  /*10b0*/  BRA `(.L_x_4) ;  /* 0x0000000000107947 */ /* 0x000fec0003800000 */
.L_x_5:
[----:B------:R-:W-:Y:S01]  /*10c0*/  IMAD.MOV.U32 R34, RZ, RZ, R36 ;  /* 0x000000ffff227224 */ /* 0x000fe200078e0024 */
[----:B------:R-:W-:Y:S01]  /*10d0*/  MOV R39, R27 ;  /* 0x0000001b00277202 */ /* 0x000fe20000000f00 */
[----:B------:R-:W-:Y:S01]  /*10e0*/  IMAD.MOV.U32 R26, RZ, RZ, R32 ;  /* 0x000000ffff1a7224 */ /* 0x000fe200078e0020 */
[----:B------:R-:W-:-:S07]  /*10f0*/  MOV R35, R24 ;  /* 0x0000001800237202 */ /* 0x000fce0000000f00 */
.L_x_4:
[----:B------:R-:W-:Y:S01]  /*1100*/  I2FP.F32.U32 R34, R34 ;  /* 0x0000002200227245 */ /* 0x000fe20000201000 */
[----:B------:R-:W-:Y:S01]  /*1110*/  IMAD.MOV.U32 R41, RZ, RZ, 0x2f800000 ;  /* 0x2f800000ff297424 */ /* 0x000fe200078e00ff */
[----:B--2---:R-:W-:Y:S01]  /*1120*/  ISETP.GE.U32.AND P0, PT, R13, R22, PT ;  /* 0x000000160d00720c */ /* 0x004fe20003f06070 */
[----:B------:R-:W-:Y:S01]  /*1130*/  HFMA2.MMA R38, -RZ, RZ, 0.1495361328125, 0.0004794597625732421875 ;  /* 0x30c90fdbff267435 */ /* 0x000fe200000001ff */
[----:B------:R-:W-:Y:S01]  /*1140*/  I2FP.F32.U32 R36, R39 ;  /* 0x0000002700247245 */ /* 0x000fe20000201000 */
[----:B------:R-:W-:Y:S01]  /*1150*/  FFMA.FTZ R27, R34, R41, 1.1641532182693481445e-10 ;  /* 0x2f000000221b7423 */ /* 0x000fe20000010029 */
[----:B------:R-:W-:Y:S01]  /*1160*/  ISETP.GE.AND.EX P0, PT, R14, R23, PT, P0 ;  /* 0x000000170e00720c */ /* 0x000fe20003f06300 */
[----:B------:R-:W-:Y:S01]  /*1170*/  BSSY B0, `(.L_x_6) ;  /* 0x0000105000007945 */ /* 0x000fe20003800000 */
[----:B------:R-:W-:Y:S02]  /*1180*/  I2FP.F32.U32 R26, R26 ;  /* 0x0000001a001a7245 */ /* 0x000fe40000201000 */
[----:B------:R-:W-:Y:S01]  /*1190*/  I2FP.F32.U32 R37, R35 ;  /* 0x0000002300257245 */ /* 0x000fe20000201000 */
[----:B------:R-:W0:Y:S02]  /*11a0*/  MUFU.LG2 R27, R27 ;  /* 0x0000001b001b7308 */ /* 0x000e240000000c00 */
[----:B------:R-:W-:Y:S01]  /*11b0*/  FFMA.FTZ R35, R26, R41, 1.1641532182693481445e-10 ;  /* 0x2f0000001a237423 */ /* 0x000fe20000010029 */
[-C--:B------:R-:W-:Y:S01]  /*11c0*/  FFMA.FTZ R36, R36, R38.reuse, 7.314590599882819788e-10 ;  /* 0x30490fdb24247423 */ /* 0x080fe20000010026 */
[----:B------:R-:W-:Y:S01]  /*11d0*/  FFMA.FTZ R37, R37, R38, 7.314590599882819788e-10 ;  /* 0x30490fdb25257423 */ /* 0x000fe20000010026 */
[----:B0-----:R-:W-:-:S04]  /*11e0*/  FMUL.FTZ R34, R27, 0.69314718246459960938 ;  /* 0x3f3172181b227820 */ /* 0x001fc80000410000 */
[----:B------:R-:W-:-:S06]  /*11f0*/  FMUL.FTZ R34, R34, -2 ;  /* 0xc000000022227820 */ /* 0x000fcc0000410000 */
[----:B------:R-:W0:Y:S01]  /*1200*/  MUFU.SQRT R34, R34 ;  /* 0x0000002200227308 */ /* 0x000e220000002000 */
[----:B------:R-:W-:Y:S05]  /*1210*/  @P0 BRA `(.L_x_7) ;  /* 0x0000000c00e80947 */ /* 0x000fea0003800000 */
[----:B------:R-:W-:Y:S01]  /*1220*/  FMUL.RZ R26, R36, 0.15915493667125701904 ;  /* 0x3e22f983241a7820 */ /* 0x000fe2000040c000 */
[----:B------:R-:W-:Y:S01]  /*1230*/  ISETP.NE.AND P0, PT, R31, RZ, PT ;  /* 0x000000ff1f00720c */ /* 0x000fe20003f05270 */
[----:B------:R-:W-:Y:S02]  /*1240*/  IMAD.MOV.U32 R38, RZ, RZ, RZ ;  /* 0x000000ffff267224 */ /* 0x000fe400078e00ff */
[----:B------:R-:W0:Y:S02]  /*1250*/  MUFU.SIN R39, R26 ;  /* 0x0000001a00277308 */ /* 0x000e240000000400 */
[----:B0-----:R-:W-:-:S08]  /*1260*/  FMUL.FTZ R39, R34, R39 ;  /* 0x0000002722277220 */ /* 0x001fd00000410000 */
[----:B------:R-:W-:Y:S05]  /*1270*/  @!P0 BRA `(.L_x_8) ;  /* 0x0000000c00b08947 */ /* 0x000fea0003800000 */
[----:B------:R-:W-:Y:S01]  /*1280*/  MOV R26, RZ ;  /* 0x000000ff001a7202 */ /* 0x000fe20000000f00 */
[----:B------:R-:W-:Y:S01]  /*1290*/  IMAD.MOV.U32 R27, RZ, RZ, R13 ;  /* 0x000000ffff1b7224 */ /* 0x000fe200078e000d */
[----:B------:R-:W-:-:S03]  /*12a0*/  ISETP.NE.AND P0, PT, R31, 0x1, PT ;  /* 0x000000011f00780c */ /* 0x000fc60003f05270 */
[----:B------:R-:W-:-:S05]  /*12b0*/  IMAD.HI.U32 R26, R13, UR32, R26 ;  /* 0x000000200d1a7c27 */ /* 0x000fca000f8e001a */
[----:B------:R-:W-:-:S04]  /*12c0*/  SHF.R.U32.HI R40, RZ, UR33, R26 ;  /* 0x00000021ff287c19 */ /* 0x000fc8000801161a */
[----:B------:R-:W-:-:S05]  /*12d0*/  IADD3 R38, -R40, RZ, RZ ;  /* 0x000000ff28267210 */ /* 0x000fca0007ffe1ff */
[----:B------:R-:W-:-:S04]  /*12e0*/  IMAD R38, R38, UR57, R13 ;  /* 0x0000003926267c24 */ /* 0x000fc8000f8e020d */
[----:B------:R-:W-:Y:S01]  /*12f0*/  IMAD R38, R38, UR56, RZ ;  /* 0x0000003826267c24 */ /* 0x000fe2000f8e02ff */
[----:B------:R-:W-:Y:S06]  /*1300*/  @!P0 BRA `(.L_x_8) ;  /* 0x0000000c008c8947 */ /* 0x000fec0003800000 */
[----:B------:R-:W-:Y:S01]  /*1310*/  MOV R27, R40 ;  /* 0x00000028001b7202 */ /* 0x000fe20000000f00 */
[----:B------:R-:W-:Y:S01]  /*1320*/  IMAD.MOV.U32 R26, RZ, RZ, RZ ;  /* 0x000000ffff1a7224 */ /* 0x000fe200078e00ff */
[----:B------:R-:W-:Y:S01]  /*1330*/  ULDC.64 UR34, c[0x0][0x248] ;  /* 0x0000920000227ab9 */ /* 0x000fe20000000a00 */
[----:B------:R-:W-:Y:S02]  /*1340*/  ISETP.NE.AND P0, PT, R31, 0x2, PT ;  /* 0x000000021f00780c */ /* 0x000fe40003f05270 */
[----:B------:R-:W-:-:S05]  /*1350*/  IMAD.HI.U32 R41, R40, UR35, R26 ;  /* 0x0000002328297c27 */ /* 0x000fca000f8e001a */
[----:B------:R-:W-:-:S05]  /*1360*/  SHF.R.U32.HI R41, RZ, UR55, R41 ;  /* 0x00000037ff297c19 */ /* 0x000fca0008011629 */
[----:B------:R-:W-:-:S04]  /*1370*/  IMAD.MOV R27, RZ, RZ, -R41 ;  /* 0x000000ffff1b7224 */ /* 0x000fc800078e0a29 */
[----:B------:R-:W-:-:S04]  /*1380*/  IMAD R27, R27, UR34, R40 ;  /* 0x000000221b1b7c24 */ /* 0x000fc8000f8e0228 */
[----:B------:R-:W-:Y:S01]  /*1390*/  IMAD R38, R27, UR54, R38 ;  /* 0x000000361b267c24 */ /* 0x000fe2000f8e0226 */
[----:B------:R-:W-:Y:S06]  /*13a0*/  @!P0 BRA `(.L_x_8) ;  /* 0x0000000c00648947 */ /* 0x000fec0003800000 */
[----:B------:R-:W-:Y:S01]  /*13b0*/  HFMA2.MMA R26, -RZ, RZ, 0, 0 ;  /* 0x00000000ff1a7435 */ /* 0x000fe200000001ff */
[----:B------:R-:W-:Y:S01]  /*13c0*/  IMAD.MOV.U32 R27, RZ, RZ, R41 ;  /* 0x000000ffff1b7224 */ /* 0x000fe200078e0029 */
[----:B------:R-:W-:Y:S01]  /*13d0*/  ULDC.64 UR34, c[0x0][0x258] ;  /* 0x0000960000227ab9 */ /* 0x000fe20000000a00 */
[----:B------:R-:W-:-:S07]  /*13e0*/  ISETP.NE.AND P0, PT, R31, 0x3, PT ;  /* 0x000000031f00780c */ /* 0x000fce0003f05270 */
[----:B------:R-:W-:-:S05]  /*13f0*/  IMAD.HI.U32 R27, R41, UR34, R26 ;  /* 0x00000022291b7c27 */ /* 0x000fca000f8e001a */
[----:B------:R-:W-:-:S04]  /*1400*/  SHF.R.U32.HI R27, RZ, UR35, R27 ;  /* 0x00000023ff1b7c19 */ /* 0x000fc8000801161b */
[----:B------:R-:W-:-:S05]  /*1410*/  IADD3 R26, -R27, RZ, RZ ;  /* 0x000000ff1b1a7210 */ /* 0x000fca0007ffe1ff */
[----:B------:R-:W-:-:S04]  /*1420*/  IMAD R41, R26, UR53, R41 ;  /* 0x000000351a297c24 */ /* 0x000fc8000f8e0229 */
[----:B------:R-:W-:Y:S01]  /*1430*/  IMAD R38, R41, UR52, R38 ;  /* 0x0000003429267c24 */ /* 0x000fe2000f8e0226 */
[----:B------:R-:W-:Y:S06]  /*1440*/  @!P0 BRA `(.L_x_8) ;  /* 0x0000000c003c8947 */ /* 0x000fec0003800000 */
[----:B------:R-:W-:Y:S01]  /*1450*/  IMAD.MOV.U32 R26, RZ, RZ, RZ ;  /* 0x000000ffff1a7224 */ /* 0x000fe200078e00ff */
[----:B------:R-:W-:Y:S01]  /*1460*/  ULDC.64 UR34, c[0x0][0x260] ;  /* 0x0000980000227ab9 */ /* 0x000fe20000000a00 */
[----:B------:R-:W-:Y:S02]  /*1470*/  ISETP.NE.AND P0, PT, R31, 0x4, PT ;  /* 0x000000041f00780c */ /* 0x000fe40003f05270 */
[----:B------:R-:W-:-:S05]  /*1480*/  IMAD.HI.U32 R41, R27, UR35, R26 ;  /* 0x000000231b297c27 */ /* 0x000fca000f8e001a */
[----:B------:R-:W-:-:S04]  /*1490*/  SHF.R.U32.HI R41, RZ, UR51, R41 ;  /* 0x00000033ff297c19 */ /* 0x000fc80008011629 */
[----:B------:R-:W-:-:S05]  /*14a0*/  IADD3 R26, -R41, RZ, RZ ;  /* 0x000000ff291a7210 */ /* 0x000fca0007ffe1ff */
[----:B------:R-:W-:-:S04]  /*14b0*/  IMAD R27, R26, UR34, R27 ;  /* 0x000000221a1b7c24 */ /* 0x000fc8000f8e021b */
[----:B------:R-:W-:Y:S01]  /*14c0*/  IMAD R38, R27, UR50, R38 ;  /* 0x000000321b267c24 */ /* 0x000fe2000f8e0226 */
        /* <DEDUP_REMOVED lines=12> */
[----:B------:R-:W-:Y:S01]  /*1590*/  ULDC.64 UR34, c[0x0][0x278] ;  /* 0x00009e0000227ab9 */ /* 0x000fe20000000a00 */
[----:B------:R-:W-:-:S08]  /*15a0*/  ISETP.NE.AND P0, PT, R31, 0x6, PT ;  /* 0x000000061f00780c */ /* 0x000fd00003f05270 */
[----:B------:R-:W-:-:S05]  /*15b0*/  IMAD.HI.U32 R41, R27, UR35, R26 ;  /* 0x000000231b297c27 */ /* 0x000fca000f8e001a */
[----:B------:R-:W-:-:S05]  /*15c0*/  SHF.R.U32.HI R41, RZ, UR47, R41 ;  /* 0x0000002fff297c19 */ /* 0x000fca0008011629 */
[----:B------:R-:W-:-:S04]  /*15d0*/  IMAD.MOV R26, RZ, RZ, -R41 ;  /* 0x000000ffff1a7224 */ /* 0x000fc800078e0a29 */
[----:B------:R-:W-:-:S04]  /*15e0*/  IMAD R27, R26, UR34, R27 ;  /* 0x000000221a1b7c24 */ /* 0x000fc8000f8e021b */
[----:B------:R-:W-:Y:S01]  /*15f0*/  IMAD R38, R27, UR46, R38 ;  /* 0x0000002e1b267c24 */ /* 0x000fe2000f8e0226 */
[----:B------:R-:W-:Y:S06]  /*1600*/  @!P0 BRA `(.L_x_8) ;  /* 0x0000000800cc8947 */ /* 0x000fec0003800000 */
[----:B------:R-:W-:Y:S01]  /*1610*/  MOV R26, RZ ;  /* 0x000000ff001a7202 */ /* 0x000fe20000000f00 */
[----:B------:R-:W-:Y:S01]  /*1620*/  IMAD.MOV.U32 R27, RZ, RZ, R41 ;  /* 0x000000ffff1b7224 */ /* 0x000fe200078e0029 */
        /* <DEDUP_REMOVED lines=171> */
[----:B------:R-:W-:-:S03]  /*20e0*/  ULDC.64 UR34, c[0x0][0x360] ;  /* 0x0000d80000227ab9 */ /* 0x000fc60000000a00 */
[----:B------:R-:W-:-:S05]  /*20f0*/  IMAD.HI.U32 R26, R41, UR34, R26 ;  /* 0x00000022291a7c27 */ /* 0x000fca000f8e001a */
[----:B------:R-:W-:-:S05]  /*2100*/  SHF.R.U32.HI R26, RZ, UR35, R26 ;  /* 0x00000023ff1a7c19 */ /* 0x000fca000801161a */
[----:B------:R-:W-:-:S04]  /*2110*/  IMAD.MOV R26, RZ, RZ, -R26 ;  /* 0x000000ffff1a7224 */ /* 0x000fc800078e0a1a */
[----:B------:R-:W-:-:S04]  /*2120*/  IMAD R41, R26, UR29, R41 ;  /* 0x0000001d1a297c24 */ /* 0x000fc8000f8e0229 */
[----:B------:R-:W-:-:S07]  /*2130*/  IMAD R38, R41, UR30, R38 ;  /* 0x0000001e29267c24 */ /* 0x000fce000f8e0226 */
.L_x_8:
[----:B-1----:R-:W-:Y:S01]  /*2140*/  FFMA.FTZ R39, R39, R21, R20 ;  /* 0x0000001527277223 */ /* 0x002fe20000010014 */
[----:B------:R-:W-:Y:S02]  /*2150*/  ULDC.64 UR34, c[0x0][0x3d0] ;  /* 0x0000f40000227ab9 */ /* 0x000fe40000000a00 */
[----:B------:R-:W-:Y:S01]  /*2160*/  IADD3 R38, P0, R38, UR34, RZ ;  /* 0x0000002226267c10 */ /* 0x000fe2000ff1e0ff */
[----:B------:R-:W-:-:S03]  /*2170*/  FMUL.FTZ R26, R39, 1.4426950216293334961 ;  /* 0x3fb8aa3b271a7820 */ /* 0x000fc60000410000 */
[----:B------:R-:W-:-:S03]  /*2180*/  IADD3.X R39, RZ, UR35, RZ, P0, !PT ;  /* 0x00000023ff277c10 */ /* 0x000fc600087fe4ff */
[----:B------:R-:W0:Y:S02]  /*2190*/  MUFU.EX2 R26, R26 ;  /* 0x0000001a001a7308 */ /* 0x000e240000000800 */
[----:B0-----:R-:W-:-:S05]  /*21a0*/  F2FP.BF16.F32.PACK_AB R27, RZ, R26 ;  /* 0x0000001aff1b723e */ /* 0x001fca00000010ff */
[----:B------:R2:W-:Y:S02]  /*21b0*/  STG.E.U16 desc[UR58][R38.64], R27 ;  /* 0x0000001b26007986 */ /* 0x0005e4000c10153a */
.L_x_7:
[----:B------:R-:W-:Y:S05]  /*21c0*/  BSYNC B0 ;  /* 0x0000000000007941 */ /* 0x000fea0003800000 */
.L_x_6:
[----:B------:R-:W-:Y:S01]  /*21d0*/  ULDC UR34, c[0x0][0xc] ;  /* 0x0000030000227ab9 */ /* 0x000fe20000000800 */
[----:B--2---:R-:W-:Y:S01]  /*21e0*/  FMUL.RZ R38, R36, 0.15915493667125701904 ;  /* 0x3e22f98324267820 */ /* 0x004fe2000040c000 */
[----:B------:R-:W-:Y:S01]  /*21f0*/  IMAD R36, R0, UR34, RZ ;  /* 0x0000002200247c24 */ /* 0x000fe2000f8e02ff */
[----:B------:R-:W-:Y:S02]  /*2200*/  BSSY B0, `(.L_x_9) ;  /* 0x000010b000007945 */ /* 0x000fe40003800000 */
[----:B------:R-:W0:Y:S02]  /*2210*/  MUFU.COS R39, R38 ;  /* 0x0000002600277308 */ /* 0x000e240000000000 */
[----:B------:R-:W-:-:S04]  /*2220*/  IADD3 R27, P1, R36, R13, RZ ;  /* 0x0000000d241b7210 */ /* 0x000fc80007f3e0ff */
[----:B------:R-:W-:Y:S01]  /*2230*/  ISETP.GE.U32.AND P0, PT, R27, R22, PT ;  /* 0x000000161b00720c */ /* 0x000fe20003f06070 */
[----:B------:R-:W-:-:S05]  /*2240*/  IMAD.X R26, RZ, RZ, R14, P1 ;  /* 0x000000ffff1a7224 */ /* 0x000fca00008e060e */
[----:B------:R-:W-:Y:S01]  /*2250*/  ISETP.GE.AND.EX P0, PT, R26, R23, PT, P0 ;  /* 0x000000171a00720c */ /* 0x000fe20003f06300 */
[----:B0-----:R-:W-:-:S12]  /*2260*/  FMUL.FTZ R39, R34, R39 ;  /* 0x0000002722277220 */ /* 0x001fd80000410000 */
[----:B------:R-:W-:Y:S05]  /*2270*/  @P0 BRA `(.L_x_10) ;  /* 0x00000010000c0947 */ /* 0x000fea0003800000 */
[----:B------:R-:W-:Y:S01]  /*2280*/  ISETP.NE.AND P0, PT, R31, RZ, PT ;  /* 0x000000ff1f00720c */ /* 0x000fe20003f05270 */
[----:B------:R-:W-:-:S12]  /*2290*/  HFMA2.MMA R34, -RZ, RZ, 0, 0 ;  /* 0x00000000ff227435 */ /* 0x000fd800000001ff */
[----:B------:R-:W-:Y:S05]  /*22a0*/  @!P0 BRA `(.L_x_11) ;  /* 0x0000000c00e08947 */ /* 0x000fea0003800000 */
[----:B------:R-:W-:Y:S01]  /*22b0*/  ULDC UR34, c[0x0][0xc] ;  /* 0x0000030000227ab9 */ /* 0x000fe20000000800 */
[----:B------:R-:W-:Y:S01]  /*22c0*/  IMAD.MOV.U32 R26, RZ, RZ, RZ ;  /* 0x000000ffff1a7224 */ /* 0x000fe200078e00ff */
[----:B------:R-:W-:Y:S01]  /*22d0*/  ISETP.NE.AND P0, PT, R31, 0x1, PT ;  /* 0x000000011f00780c */ /* 0x000fe20003f05270 */
[----:B------:R-:W-:-:S04]  /*22e0*/  IMAD R27, R0, UR34, R13 ;  /* 0x00000022001b7c24 */ /* 0x000fc8000f8e020d */
        /* <DEDUP_REMOVED lines=17> */
[----:B------:R-:W-:Y:S01]  /*2400*/  MOV R27, R38 ;  /* 0x00000026001b7202 */ /* 0x000fe20000000f00 */
[----:B------:R-:W-:Y:S01]  /*2410*/  ULDC.64 UR34, c[0x0][0x258] ;  /* 0x0000960000227ab9 */ /* 0x000fe20000000a00 */
[----:B------:R-:W-:-:S07]  /*2420*/  ISETP.NE.AND P0, PT, R31, 0x3, PT ;  /* 0x000000031f00780c */ /* 0x000fce0003f05270 */
[----:B------:R-:W-:-:S05]  /*2430*/  IMAD.HI.U32 R26, R38, UR34, R26 ;  /* 0x00000022261a7c27 */ /* 0x000fca000f8e001a */
[----:B------:R-:W-:-:S05]  /*2440*/  SHF.R.U32.HI R40, RZ, UR35, R26 ;  /* 0x00000023ff287c19 */ /* 0x000fca000801161a */
[----:B------:R-:W-:-:S04]  /*2450*/  IMAD.MOV R27, RZ, RZ, -R40 ;  /* 0x000000ffff1b7224 */ /* 0x000fc800078e0a28 */
[----:B------:R-:W-:-:S04]  /*2460*/  IMAD R27, R27, UR53, R38 ;  /* 0x000000351b1b7c24 */ /* 0x000fc8000f8e0226 */
[----:B------:R-:W-:Y:S01]  /*2470*/  IMAD R34, R27, UR52, R34 ;  /* 0x000000341b227c24 */ /* 0x000fe2000f8e0222 */
[----:B------:R-:W-:Y:S06]  /*2480*/  @!P0 BRA `(.L_x_11) ;  /* 0x0000000c00688947 */ /* 0x000fec0003800000 */
[----:B------:R-:W-:Y:S01]  /*2490*/  MOV R26, RZ ;  /* 0x000000ff001a7202 */ /* 0x000fe20000000f00 */
[----:B------:R-:W-:Y:S01]  /*24a0*/  ULDC.64 UR34, c[0x0][0x260] ;  /* 0x0000980000227ab9 */ /* 0x000fe20000000a00 */
[----:B------:R-:W-:Y:S02]  /*24b0*/  MOV R27, R40 ;  /* 0x00000028001b7202 */ /* 0x000fe40000000f00 */
[----:B------:R-:W-:Y:S01]  /*24c0*/  ISETP.NE.AND P0, PT, R31, 0x4, PT ;  /* 0x000000041f00780c */ /* 0x000fe20003f05270 */
        /* <DEDUP_REMOVED lines=208> */
[----:B------:R-:W-:-:S08]  /*31d0*/  ULDC.64 UR34, c[0x0][0x360] ;  /* 0x0000d80000227ab9 */ /* 0x000fd00000000a00 */
[----:B------:R-:W-:-:S05]  /*31e0*/  IMAD.HI.U32 R26, R41, UR34, R26 ;  /* 0x00000022291a7c27 */ /* 0x000fca000f8e001a */
[----:B------:R-:W-:-:S05]  /*31f0*/  SHF.R.U32.HI R26, RZ, UR35, R26 ;  /* 0x00000023ff1a7c19 */ /* 0x000fca000801161a */
[----:B------:R-:W-:-:S04]  /*3200*/  IMAD.MOV R26, RZ, RZ, -R26 ;  /* 0x000000ffff1a7224 */ /* 0x000fc800078e0a1a */
[----:B------:R-:W-:-:S04]  /*3210*/  IMAD R27, R26, UR29, R41 ;  /* 0x0000001d1a1b7c24 */ /* 0x000fc8000f8e0229 */
[----:B------:R-:W-:-:S07]  /*3220*/  IMAD R34, R27, UR30, R34 ;  /* 0x0000001e1b227c24 */ /* 0x000fce000f8e0222 */
.L_x_11:
        /* <DEDUP_REMOVED lines=8> */
.L_x_10:
[----:B------:R-:W-:Y:S05]  /*32b0*/  BSYNC B0 ;  /* 0x0000000000007941 */ /* 0x000fea0003800000 */
.L_x_9:
[----:B------:R-:W2:Y:S01]  /*32c0*/  MUFU.LG2 R35, R35 ;  /* 0x0000002300237308 */ /* 0x000ea20000000c00 */
[----:B0-----:R-:W-:Y:S01]  /*32d0*/  LEA R27, P1, R36, R13, 0x1 ;  /* 0x0000000d241b7211 */ /* 0x001fe200078208ff */
[----:B------:R-:W-:Y:S03]  /*32e0*/  BSSY B0, `(.L_x_12) ;  /* 0x000010c000007945 */ /* 0x000fe60003800000 */
[----:B------:R-:W-:Y:S02]  /*32f0*/  ISETP.GE.U32.AND P0, PT, R27, R22, PT ;  /* 0x000000161b00720c */ /* 0x000fe40003f06070 */
[----:B------:R-:W-:-:S04]  /*3300*/  IADD3.X R38, RZ, R14, RZ, P1, !PT ;  /* 0x0000000eff267210 */ /* 0x000fc80000ffe4ff */
[----:B------:R-:W-:Y:S01]  /*3310*/  ISETP.GE.AND.EX P0, PT, R38, R23, PT, P0 ;  /* 0x000000172600720c */ /* 0x000fe20003f06300 */
[----:B--2---:R-:W-:-:S04]  /*3320*/  FMUL.FTZ R26, R35, 0.69314718246459960938 ;  /* 0x3f317218231a7820 */ /* 0x004fc80000410000 */
[----:B------:R-:W-:-:S04]  /*3330*/  FMUL.FTZ R26, R26, -2 ;  /* 0xc00000001a1a7820 */ /* 0x000fc80000410000 */
[----:B------:R0:W2:Y:S04]  /*3340*/  MUFU.SQRT R34, R26 ;  /* 0x0000001a00227308 */ /* 0x0000a80000002000 */
[----:B------:R-:W-:Y:S05]  /*3350*/  @P0 BRA `(.L_x_13) ;  /* 0x0000001000100947 */ /* 0x000fea0003800000 */
[----:B0-----:R-:W-:Y:S01]  /*3360*/  FMUL.RZ R26, R37, 0.15915493667125701904 ;  /* 0x3e22f983251a7820 */ /* 0x001fe2000040c000 */
[----:B------:R-:W-:Y:S01]  /*3370*/  ISETP.NE.AND P0, PT, R31, RZ, PT ;  /* 0x000000ff1f00720c */ /* 0x000fe20003f05270 */
[----:B------:R-:W-:Y:S02]  /*3380*/  IMAD.MOV.U32 R38, RZ, RZ, RZ ;  /* 0x000000ffff267224 */ /* 0x000fe400078e00ff */
[----:B------:R-:W2:Y:S02]  /*3390*/  MUFU.SIN R35, R26 ;  /* 0x0000001a00237308 */ /* 0x000ea40000000400 */
[----:B--2---:R-:W-:-:S08]  /*33a0*/  FMUL.FTZ R35, R34, R35 ;  /* 0x0000002322237220 */ /* 0x004fd00000410000 */
[----:B------:R-:W-:Y:S05]  /*33b0*/  @!P0 BRA `(.L_x_14) ;  /* 0x0000000c00d88947 */ /* 0x000fea0003800000 */
[----:B------:R-:W-:Y:S01]  /*33c0*/  HFMA2.MMA R26, -RZ, RZ, 0, 0 ;  /* 0x00000000ff1a7435 */ /* 0x000fe200000001ff */
[----:B------:R-:W-:-:S09]  /*33d0*/  ISETP.NE.AND P0, PT, R31, 0x1, PT ;  /* 0x000000011f00780c */ /* 0x000fd20003f05270 */
        /* <DEDUP_REMOVED lines=240> */
[----:B------:R-:W-:-:S04]  /*42e0*/  SHF.R.U32.HI R26, RZ, UR35, R26 ;  /* 0x00000023ff1a7c19 */ /* 0x000fc8000801161a */
[----:B------:R-:W-:-:S05]  /*42f0*/  IADD3 R26, -R26, RZ, RZ ;  /* 0x000000ff1a1a7210 */ /* 0x000fca0007ffe1ff */
[----:B------:R-:W-:-:S04]  /*4300*/  IMAD R27, R26, UR29, R41 ;  /* 0x0000001d1a1b7c24 */ /* 0x000fc8000f8e0229 */
[----:B------:R-:W-:-:S07]  /*4310*/  IMAD R38, R27, UR30, R38 ;  /* 0x0000001e1b267c24 */ /* 0x000fce000f8e0226 */
.L_x_14:
[----:B-1----:R-:W-:Y:S01]  /*4320*/  FFMA.FTZ R35, R35, R21, R20 ;  /* 0x0000001523237223 */ /* 0x002fe20000010014 */
[----:B------:R-:W-:Y:S02]  /*4330*/  ULDC.64 UR34, c[0x0][0x3d0] ;  /* 0x0000f40000227ab9 */ /* 0x000fe40000000a00 */
[----:B------:R-:W-:Y:S01]  /*4340*/  IADD3 R38, P0, R38, UR34, RZ ;  /* 0x0000002226267c10 */ /* 0x000fe2000ff1e0ff */
[----:B------:R-:W-:-:S04]  /*4350*/  FMUL.FTZ R35, R35, 1.4426950216293334961 ;  /* 0x3fb8aa3b23237820 */ /* 0x000fc80000410000 */
[----:B------:R-:W-:Y:S02]  /*4360*/  IMAD.X R39, RZ, RZ, UR35, P0 ;  /* 0x00000023ff277e24 */ /* 0x000fe400080e06ff */
[----:B------:R-:W0:Y:S02]  /*4370*/  MUFU.EX2 R35, R35 ;  /* 0x0000002300237308 */ /* 0x000e240000000800 */
[----:B0-----:R-:W-:-:S05]  /*4380*/  F2FP.BF16.F32.PACK_AB R26, RZ, R35 ;  /* 0x00000023ff1a723e */ /* 0x001fca00000010ff */
[----:B------:R3:W-:Y:S02]  /*4390*/  STG.E.U16 desc[UR58][R38.64], R26 ;  /* 0x0000001a26007986 */ /* 0x0007e4000c10153a */
.L_x_13:
[----:B------:R-:W-:Y:S05]  /*43a0*/  BSYNC B0 ;  /* 0x0000000000007941 */ /* 0x000fea0003800000 */
.L_x_12:
[----:B0--3--:R-:W-:Y:S02]  /*43b0*/  IMAD R26, R36, 0x3, RZ ;  /* 0x00000003241a7824 */ /* 0x009fe400078e02ff */
[----:B------:R-:W-:-:S03]  /*43c0*/  FMUL.RZ R37, R37, 0.15915493667125701904 ;  /* 0x3e22f98325257820 */ /* 0x000fc6000040c000 */
[----:B------:R-:W-:Y:S01]  /*43d0*/  IADD3 R27, P1, R26, R13, RZ ;  /* 0x0000000d1a1b7210 */ /* 0x000fe20007f3e0ff */
[----:B------:R-:W2:Y:S03]  /*43e0*/  MUFU.COS R35, R37 ;  /* 0x0000002500237308 */ /* 0x000ea60000000000 */
[----:B------:R-:W-:Y:S02]  /*43f0*/  ISETP.GE.U32.AND P0, PT, R27, R22, PT ;  /* 0x000000161b00720c */ /* 0x000fe40003f06070 */
[----:B------:R-:W-:-:S04]  /*4400*/  IADD3.X R26, RZ, R14, RZ, P1, !PT ;  /* 0x0000000eff1a7210 */ /* 0x000fc80000ffe4ff */
[----:B------:R-:W-:Y:S01]  /*4410*/  ISETP.GE.AND.EX P0, PT, R26, R23, PT, P0 ;  /* 0x000000171a00720c */ /* 0x000fe20003f06300 */
[----:B--2---:R-:W-:-:S12]  /*4420*/  FMUL.FTZ R35, R34, R35 ;  /* 0x0000002322237220 */ /* 0x004fd80000410000 */
[----:B------:R-:W-:Y:S05]  /*4430*/  @P0 BRA `(.L_x_15) ;  /* 0x0000001000040947 */ /* 0x000fea0003800000 */
[----:B------:R-:W-:Y:S01]  /*4440*/  ISETP.NE.AND P0, PT, R31, RZ, PT ;  /* 0x000000ff1f00720c */ /* 0x000fe20003f05270 */
[----:B------:R-:W-:-:S12]  /*4450*/  HFMA2.MMA R34, -RZ, RZ, 0, 0 ;  /* 0x00000000ff227435 */ /* 0x000fd800000001ff */
[----:B------:R-:W-:Y:S05]  /*4460*/  @!P0 BRA `(.L_x_16) ;  /* 0x0000000c00d88947 */ /* 0x000fea0003800000 */
[----:B------:R-:W-:Y:S01]  /*4470*/  IMAD.MOV.U32 R26, RZ, RZ, RZ ;  /* 0x000000ffff1a7224 */ /* 0x000fe200078e00ff */
[----:B------:R-:W-:-:S03]  /*4480*/  ISETP.NE.AND P0, PT, R31, 0x1, PT ;  /* 0x000000011f00780c */ /* 0x000fc60003f05270 */
[----:B------:R-:W-:-:S05]  /*4490*/  IMAD.HI.U32 R26, R27, UR32, R26 ;  /* 0x000000201b1a7c27 */ /* 0x000fca000f8e001a */
[----:B------:R-:W-:-:S04]  /*44a0*/  SHF.R.U32.HI R37, RZ, UR33, R26 ;  /* 0x00000021ff257c19 */ /* 0x000fc8000801161a */
[----:B------:R-:W-:-:S05]  /*44b0*/  IADD3 R34, -R37, RZ, RZ ;  /* 0x000000ff25227210 */ /* 0x000fca0007ffe1ff */
[----:B------:R-:W-:-:S04]  /*44c0*/  IMAD R34, R34, UR57, R27 ;  /* 0x0000003922227c24 */ /* 0x000fc8000f8e021b */
[----:B------:R-:W-:Y:S01]  /*44d0*/  IMAD R34, R34, UR56, RZ ;  /* 0x0000003822227c24 */ /* 0x000fe2000f8e02ff */
        /* <DEDUP_REMOVED lines=233> */
[----:B------:R-:W-:-:S03]  /*5370*/  ULDC.64 UR34, c[0x0][0x360] ;  /* 0x0000d80000227ab9 */ /* 0x000fc60000000a00 */
[----:B------:R-:W-:-:S05]  /*5380*/  IMAD.HI.U32 R26, R39, UR34, R26 ;  /* 0x00000022271a7c27 */ /* 0x000fca000f8e001a */
[----:B------:R-:W-:-:S04]  /*5390*/  SHF.R.U32.HI R26, RZ, UR35, R26 ;  /* 0x00000023ff1a7c19 */ /* 0x000fc8000801161a */
[----:B------:R-:W-:-:S05]  /*53a0*/  IADD3 R26, -R26, RZ, RZ ;  /* 0x000000ff1a1a7210 */ /* 0x000fca0007ffe1ff */
[----:B------:R-:W-:-:S04]  /*53b0*/  IMAD R27, R26, UR29, R39 ;  /* 0x0000001d1a1b7c24 */ /* 0x000fc8000f8e0227 */
[----:B------:R-:W-:-:S07]  /*53c0*/  IMAD R34, R27, UR30, R34 ;  /* 0x0000001e1b227c24 */ /* 0x000fce000f8e0222 */
.L_x_16:
        /* <DEDUP_REMOVED lines=8> */
.L_x_15:
[----:B------:R-:W-:Y:S01]  /*5450*/  LEA R13, P0, R36, R13, 0x2 ;  /* 0x0000000d240d7211 */ /* 0x000fe200078010ff */
[----:B------:R-:W-:Y:S05]  /*5460*/  WARPSYNC.ALL ;  /* 0x0000000000007948 */ /* 0x000fea0003800000 */
[----:B------:R-:W-:Y:S01]  /*5470*/  IMAD.X R14, RZ, RZ, R14, P0 ;  /* 0x000000ffff0e7224 */ /* 0x000fe200000e060e */
[----:B------:R-:W-:Y:S01]  /*5480*/  BAR.SYNC.DEFER_BLOCKING 0x0 ;  /* 0x0000000000007b1d */ /* 0x000fe20000010000 */
[----:B------:R-:W-:Y:S01]  /*5490*/  ISETP.GE.U32.AND P0, PT, R13, R28, PT ;  /* 0x0000001c0d00720c */ /* 0x000fe20003f06070 */
[----:B------:R-:W-:Y:S01]  /*54a0*/  IMAD.MOV.U32 R36, RZ, RZ, R33 ;  /* 0x000000ffff247224 */ /* 0x000fe200078e0021 */
[----:B------:R-:W-:-:S02]  /*54b0*/  MOV R38, R24 ;  /* 0x0000001800267202 */ /* 0x000fc40000000f00 */
[----:B------:R-:W-:Y:S02]  /*54c0*/  ISETP.GE.AND.EX P0, PT, R14, R29, PT, P0 ;  /* 0x0000001d0e00720c */ /* 0x000fe40003f06300 */
[----:B------:R-:W-:-:S11]  /*54d0*/  MOV R37, R32 ;  /* 0x0000002000257202 */ /* 0x000fd60000000f00 */
[----:B------:R-:W-:Y:S05]  /*54e0*/  @!P0 BRA `(.L_x_17) ;  /* 0xffffffb400a88947 */ /* 0x000fea000383ffff */
[----:B------:R-:W-:Y:S05]  /*54f0*/  EXIT ;  /* 0x000000000000794d */ /* 0x000fea0003800000 */
        .weak           $__internal_0_$__cuda_sm20_div_s64
        .type           $__internal_0_$__cuda_sm20_div_s64,@function
        .size           $__internal_0_$__cuda_sm20_div_s64,(.L_x_329 - $__internal_0_$__cuda_sm20_div_s64)
$__internal_0_$__cuda_sm20_div_s64:
[----:B------:R-:W-:Y:S01]  /*5500*/  MOV R24, R27 ;  /* 0x0000001b00187202 */ /* 0x000fe20000000f00 */
[----:B------:R-:W-:-:S06]  /*5510*/  HFMA2.MMA R25, -RZ, RZ, 0, 0 ;  /* 0x00000000ff197435 */ /* 0x000fcc00000001ff */
[----:B------:R-:W0:Y:S08]  /*5520*/  I2F.U64.RP R24, R24 ;  /* 0x0000001800187312 */ /* 0x000e300000309000 */
[----:B0-----:R-:W0:Y:S02]  /*5530*/  MUFU.RCP R20, R24 ;  /* 0x0000001800147308 */ /* 0x001e240000001000 */
[----:B0-----:R-:W-:-:S06]  /*5540*/  VIADD R20, R20, 0x1ffffffe ;  /* 0x1ffffffe14147836 */ /* 0x001fcc0000000000 */
[----:B------:R-:W0:Y:S02]  /*5550*/  F2I.U64.TRUNC R20, R20 ;  /* 0x0000001400147311 */ /* 0x000e24000020d800 */
[----:B0-----:R-:W-:-:S04]  /*5560*/  IMAD.WIDE.U32 R22, R20, R27, RZ ;  /* 0x0000001b14167225 */ /* 0x001fc800078e00ff */
[----:B------:R-:W-:Y:S01]  /*5570*/  IMAD R23, R27, R21, R23 ;  /* 0x000000151b177224 */ /* 0x000fe200078e0217 */
[----:B------:R-:W-:-:S04]  /*5580*/  IADD3 R29, P0, RZ, -R22, RZ ;  /* 0x80000016ff1d7210 */ /* 0x000fc80007f1e0ff */
[----:B------:R-:W-:Y:S01]  /*5590*/  IADD3.X R31, RZ, ~R23, RZ, P0, !PT ;  /* 0x80000017ff1f7210 */ /* 0x000fe200007fe4ff */
[----:B------:R-:W-:Y:S01]  /*55a0*/  IMAD.HI.U32 R22, R20, R29, RZ ;  /* 0x0000001d14167227 */ /* 0x000fe200078e00ff */
[----:B------:R-:W-:-:S03]  /*55b0*/  MOV R23, R20 ;  /* 0x0000001400177202 */ /* 0x000fc60000000f00 */
[-C--:B------:R-:W-:Y:S02]  /*55c0*/  IMAD R25, R21, R31.reuse, RZ ;  /* 0x0000001f15197224 */ /* 0x080fe400078e02ff */
[----:B------:R-:W-:-:S04]  /*55d0*/  IMAD.WIDE.U32 R22, P0, R20, R31, R22 ;  /* 0x0000001f14167225 */ /* 0x000fc80007800016 */
[----:B------:R-:W-:-:S04]  /*55e0*/  IMAD.HI.U32 R31, R21, R31, RZ ;  /* 0x0000001f151f7227 */ /* 0x000fc800078e00ff */
[----:B------:R-:W-:-:S05]  /*55f0*/  IMAD.HI.U32 R22, P1, R21, R29, R22 ;  /* 0x0000001d15167227 */ /* 0x000fca0007820016 */
[----:B------:R-:W-:Y:S01]  /*5600*/  IADD3 R23, P2, R25, R22, RZ ;  /* 0x0000001619177210 */ /* 0x000fe20007f5e0ff */
[----:B------:R-:W-:-:S04]  /*5610*/  IMAD.X R22, R31, 0x1, R21, P0 ;  /* 0x000000011f167824 */ /* 0x000fc800000e0615 */
[----:B------:R-:W-:Y:S01]  /*5620*/  IMAD.WIDE.U32 R20, R23, R27, RZ ;  /* 0x0000001b17147225 */ /* 0x000fe200078e00ff */
[----:B------:R-:W-:Y:S02]  /*5630*/  IADD3.X R25, RZ, RZ, R22, P2, P1 ;  /* 0x000000ffff197210 */ /* 0x000fe400017e2416 */
[----:B------:R-:W-:Y:S02]  /*5640*/  ISETP.LE.AND P1, PT, RZ, UR5, PT ;  /* 0x00000005ff007c0c */ /* 0x000fe4000bf23270 */
[----:B------:R-:W-:Y:S01]  /*5650*/  IADD3 R29, P0, RZ, -R20, RZ ;  /* 0x80000014ff1d7210 */ /* 0x000fe20007f1e0ff */
[----:B------:R-:W-:-:S04]  /*5660*/  IMAD R20, R27, R25, R21 ;  /* 0x000000191b147224 */ /* 0x000fc800078e0215 */
[----:B------:R-:W-:Y:S01]  /*5670*/  IMAD.HI.U32 R22, R23, R29, RZ ;  /* 0x0000001d17167227 */ /* 0x000fe200078e00ff */
[----:B------:R-:W-:Y:S02]  /*5680*/  IADD3.X R24, RZ, ~R20, RZ, P0, !PT ;  /* 0x80000014ff187210 */ /* 0x000fe400007fe4ff */
[----:B------:R-:W-:-:S03]  /*5690*/  IADD3 R20, P4, RZ, -UR4, RZ ;  /* 0x80000004ff147c10 */ /* 0x000fc6000ff9e0ff */
[----:B------:R-:W-:Y:S01]  /*56a0*/  IMAD.WIDE.U32 R22, P0, R23, R24, R22 ;  /* 0x0000001817167225 */ /* 0x000fe20007800016 */
[----:B------:R-:W-:-:S03]  /*56b0*/  IADD3.X R32, RZ, ~UR5, RZ, P4, !PT ;  /* 0x80000005ff207c10 */ /* 0x000fc6000a7fe4ff */
[C---:B------:R-:W-:Y:S01]  /*56c0*/  IMAD R21, R25.reuse, R24, RZ ;  /* 0x0000001819157224 */ /* 0x040fe200078e02ff */
[----:B------:R-:W-:Y:S01]  /*56d0*/  SEL R32, R32, UR5, !P1 ;  /* 0x0000000520207c07 */ /* 0x000fe2000c800000 */
[----:B------:R-:W-:Y:S01]  /*56e0*/  IMAD.HI.U32 R22, P2, R25, R29, R22 ;  /* 0x0000001d19167227 */ /* 0x000fe20007840016 */
[----:B------:R-:W-:-:S03]  /*56f0*/  SEL R23, R20, UR4, !P1 ;  /* 0x0000000414177c07 */ /* 0x000fc6000c800000 */
[----:B------:R-:W-:Y:S01]  /*5700*/  IMAD.HI.U32 R24, R25, R24, RZ ;  /* 0x0000001819187227 */ /* 0x000fe200078e00ff */
[----:B------:R-:W-:Y:S01]  /*5710*/  IADD3 R22, P3, R21, R22, RZ ;  /* 0x0000001615167210 */ /* 0x000fe20007f7e0ff */
[----:B------:R-:W-:Y:S02]  /*5720*/  HFMA2.MMA R21, -RZ, RZ, 0, 0 ;  /* 0x00000000ff157435 */ /* 0x000fe400000001ff */
[----:B------:R-:W-:Y:S02]  /*5730*/  IMAD.X R25, R24, 0x1, R25, P0 ;  /* 0x0000000118197824 */ /* 0x000fe400000e0619 */
[----:B------:R-:W-:-:S03]  /*5740*/  IMAD.HI.U32 R20, R22, R23, RZ ;  /* 0x0000001716147227 */ /* 0x000fc600078e00ff */
[----:B------:R-:W-:Y:S01]  /*5750*/  IADD3.X R25, RZ, RZ, R25, P3, P2 ;  /* 0x000000ffff197210 */ /* 0x000fe20001fe4419 */
[----:B------:R-:W-:-:S04]  /*5760*/  IMAD.WIDE.U32 R20, R22, R32, R20 ;  /* 0x0000002016147225 */ /* 0x000fc800078e0014 */
[C---:B------:R-:W-:Y:S02]  /*5770*/  IMAD R29, R25.reuse, R32, RZ ;  /* 0x00000020191d7224 */ /* 0x040fe400078e02ff */
[----:B------:R-:W-:-:S04]  /*5780*/  IMAD.HI.U32 R20, P0, R25, R23, R20 ;  /* 0x0000001719147227 */ /* 0x000fc80007800014 */
[----:B------:R-:W-:Y:S01]  /*5790*/  IMAD.HI.U32 R25, R25, R32, RZ ;  /* 0x0000002019197227 */ /* 0x000fe200078e00ff */
[----:B------:R-:W-:-:S04]  /*57a0*/  IADD3 R22, P2, R29, R20, RZ ;  /* 0x000000141d167210 */ /* 0x000fc80007f5e0ff */
[----:B------:R-:W-:-:S05]  /*57b0*/  IADD3.X R20, R25, RZ, RZ, P0, !PT ;  /* 0x000000ff19147210 */ /* 0x000fca00007fe4ff */
[----:B------:R-:W-:Y:S02]  /*57c0*/  IMAD.X R24, RZ, RZ, R20, P2 ;  /* 0x000000ffff187224 */ /* 0x000fe400010e0614 */
[----:B------:R-:W-:-:S04]  /*57d0*/  IMAD.WIDE.U32 R20, R22, R27, RZ ;  /* 0x0000001b16147225 */ /* 0x000fc800078e00ff */
[----:B------:R-:W-:Y:S01]  /*57e0*/  IMAD R21, R27, R24, R21 ;  /* 0x000000181b157224 */ /* 0x000fe200078e0215 */
[----:B------:R-:W-:Y:S02]  /*57f0*/  IADD3 R28, P0, -R20, R23, RZ ;  /* 0x00000017141c7210 */ /* 0x000fe40007f1e1ff */
[----:B------:R-:W-:Y:S02]  /*5800*/  IADD3 R23, P3, R22, 0x1, RZ ;  /* 0x0000000116177810 */ /* 0x000fe40007f7e0ff */
[----:B------:R-:W-:Y:S02]  /*5810*/  IADD3.X R32, ~R21, R32, RZ, P0, !PT ;  /* 0x0000002015207210 */ /* 0x000fe400007fe5ff */
[----:B------:R-:W-:Y:S02]  /*5820*/  ISETP.GE.U32.AND P0, PT, R28, R27, PT ;  /* 0x0000001b1c00720c */ /* 0x000fe40003f06070 */
[----:B------:R-:W-:Y:S02]  /*5830*/  IADD3 R20, P2, -R27, R28, RZ ;  /* 0x0000001c1b147210 */ /* 0x000fe40007f5e1ff */
[----:B------:R-:W-:-:S02]  /*5840*/  ISETP.GE.U32.AND.EX P0, PT, R32, RZ, PT, P0 ;  /* 0x000000ff2000720c */ /* 0x000fc40003f06100 */
[----:B------:R-:W-:Y:S02]  /*5850*/  IADD3.X R25, R32, -0x1, RZ, P2, !PT ;  /* 0xffffffff20197810 */ /* 0x000fe400017fe4ff */
[----:B------:R-:W-:Y:S02]  /*5860*/  SEL R20, R20, R28, P0 ;  /* 0x0000001c14147207 */ /* 0x000fe40000000000 */
[----:B------:R-:W-:Y:S02]  /*5870*/  IADD3.X R21, RZ, R24, RZ, P3, !PT ;  /* 0x00000018ff157210 */ /* 0x000fe40001ffe4ff */
[----:B------:R-:W-:Y:S02]  /*5880*/  SEL R23, R23, R22, P0 ;  /* 0x0000001617177207 */ /* 0x000fe40000000000 */
[----:B------:R-:W-:Y:S02]  /*5890*/  SEL R25, R25, R32, P0 ;  /* 0x0000002019197207 */ /* 0x000fe40000000000 */
[----:B------:R-:W-:-:S02]  /*58a0*/  ISETP.GE.U32.AND P2, PT, R20, R27, PT ;  /* 0x0000001b1400720c */ /* 0x000fc40003f46070 */
[----:B------:R-:W-:Y:S02]  /*58b0*/  SEL R24, R21, R24, P0 ;  /* 0x0000001815187207 */ /* 0x000fe40000000000 */
[----:B------:R-:W-:Y:S02]  /*58c0*/  IADD3 R20, P3, R23, 0x1, RZ ;  /* 0x0000000117147810 */ /* 0x000fe40007f7e0ff */
[----:B------:R-:W-:-:S03]  /*58d0*/  ISETP.GE.U32.AND.EX P0, PT, R25, RZ, PT, P2 ;  /* 0x000000ff1900720c */ /* 0x000fc60003f06120 */
[----:B------:R-:W-:Y:S01]  /*58e0*/  IMAD.X R21, RZ, RZ, R24, P3 ;  /* 0x000000ffff157224 */ /* 0x000fe200018e0618 */
[----:B------:R-:W-:-:S04]  /*58f0*/  SEL R20, R20, R23, P0 ;  /* 0x0000001714147207 */ /* 0x000fc80000000000 */
[----:B------:R-:W-:Y:S02]  /*5900*/  SEL R21, R21, R24, P0 ;  /* 0x0000001815157207 */ /* 0x000fe40000000000 */
[----:B------:R-:W-:Y:S02]  /*5910*/  IADD3 R23, P2, RZ, -R20, RZ ;  /* 0x80000014ff177210 */ /* 0x000fe40007f5e0ff */
[----:B------:R-:W-:Y:S02]  /*5920*/  ISETP.NE.U32.AND P0, PT, R27, RZ, PT ;  /* 0x000000ff1b00720c */ /* 0x000fe40003f05070 */
[----:B------:R-:W-:Y:S02]  /*5930*/  IADD3.X R22, RZ, ~R21, RZ, P2, !PT ;  /* 0x80000015ff167210 */ /* 0x000fe400017fe4ff */
[----:B------:R-:W-:Y:S02]  /*5940*/  MOV R27, 0x0 ;  /* 0x00000000001b7802 */ /* 0x000fe40000000f00 */
[----:B------:R-:W-:-:S02]  /*5950*/  ISETP.NE.AND.EX P0, PT, RZ, RZ, PT, P0 ;  /* 0x000000ffff00720c */ /* 0x000fc40003f05300 */
[----:B------:R-:W-:Y:S02]  /*5960*/  SEL R20, R23, R20, !P1 ;  /* 0x0000001417147207 */ /* 0x000fe40004800000 */
[----:B------:R-:W-:Y:S02]  /*5970*/  SEL R21, R22, R21, !P1 ;  /* 0x0000001516157207 */ /* 0x000fe40004800000 */
[----:B------:R-:W-:Y:S02]  /*5980*/  SEL R20, R20, 0xffffffff, P0 ;  /* 0xffffffff14147807 */ /* 0x000fe40000000000 */
[----:B------:R-:W-:Y:S01]  /*5990*/  SEL R21, R21, 0xffffffff, P0 ;  /* 0xffffffff15157807 */ /* 0x000fe20000000000 */
[----:B------:R-:W-:Y:S06]  /*59a0*/  RET.REL.NODEC R26 `(_ZN2at6native63_GLOBAL__N__11d61d08_30_DistributionLogNormalKernel_cu_e7567be543distribution_elementwise_grid_stride_kernelIfLi4EZNS0_9templates4cuda20normal_and_transformIN3c108BFloat16EfPNS_17CUDAGeneratorImplEZZZNS4_17log_normal_kernelIS9_EEvRNS_18TensorIteratorBaseEddT_ENKUlvE_clEvENKUlvE2_clEvEUlfE_EEvSC_T1_T2_EUlP24curandStatePhilox4_32_10E0_ZNS1_27distribution_nullary_kernelIS7_f6float4S9_SL_SG_EEvSC_SI_RKT3_T4_EUlifE0_EEvlNS_15PhiloxCudaStateESH_SI_) ;  /* 0xffffffa41a947950 */ /* 0x000fec0003c3ffff */
.L_x_18:
[----:B------:R-:W-:-:S00]  /*59b0*/  BRA `(.L_x_18) ;  /* 0xfffffffc00fc7947 */ /* 0x000fc0000383ffff */
[----:B------:R-:W-:-:S00]  /*59c0*/  NOP ;  /* 0x0000000000007918 */ /* 0x000fc00000000000 */
        /* <DEDUP_REMOVED lines=11> */
.L_x_329:


//--------------------- .text._ZN2at6native63_GLOBAL__N__11d61d08_30_DistributionLogNormalKernel_cu_e7567be543distribution_elementwise_grid_stride_kernelIfLi4EZNS0_9templates4cuda20normal_and_transformIN3c108BFloat16EfPNS_17CUDAGeneratorImplEZZZNS4_17log_normal_kernelIS9_EEvRNS_18TensorIteratorBaseEddT_ENKUlvE_clEvENKUlvE2_clEvEUlfE_EEvSC_T1_T2_EUlP24curandStatePhilox4_32_10E0_ZNS1_27distribution_nullary_kernelIS7_f6float4S9_SL_SG_EEvSC_SI_RKT3_T4_EUlifE_EEvlNS_15PhiloxCudaStateESH_SI_ --------------------------
	.section	.text._ZN2at6native63_GLOBAL__N__11d61d08_30_DistributionLogNormalKernel_cu_e7567be543distribution_elementwise_grid_stride_kernelIfLi4EZNS0_9templates4cuda20normal_and_transformIN3c108BFloat16EfPNS_17CUDAGeneratorImplEZZZNS4_17log_normal_kernelIS9_EEvRNS_18TensorIteratorBaseEddT_ENKUlvE_clEvENKUlvE2_clEvEUlfE_EEvSC_T1_T2_EUlP24curandStatePhilox4_32_10E0_ZNS1_27distribution_nullary_kernelIS7_f6float4S9_SL_SG_EEvSC_SI_RKT3_T4_EUlifE_EEvlNS_15PhiloxCudaStateESH_SI_,"ax",@progbits
	.align	128
.text._ZN2at6native63_GLOBAL__N__11d61d08_30_DistributionLogNormalKernel_cu_e7567be543distribution_elementwise_grid_stride_kernelIfLi4EZNS0_9templates4cuda20normal_and_transformIN3c108BFloat16EfPNS_17CUDAGeneratorImplEZZZNS4_17log_normal_kernelIS9_EEvRNS_18TensorIteratorBaseEddT_ENKUlvE_clEvENKUlvE2_clEvEUlfE_EEvSC_T1_T2_EUlP24curandStatePhilox4_32_10E0_ZNS1_27distribution_nullary_kernelIS7_f6float4S9_SL_SG_EEvSC_SI_RKT3_T4_EUlifE_EEvlNS_15PhiloxCudaStateESH_SI_:
        .type           _ZN2at6native63_GLOBAL__N__11d61d08_30_DistributionLogNormalKernel_cu_e7567be543distribution_elementwise_grid_stride_kernelIfLi4EZNS0_9templates4cuda20normal_and_transformIN3c108BFloat16EfPNS_17CUDAGeneratorImplEZZZNS4_17log_normal_kernelIS9_EEvRNS_18TensorIteratorBaseEddT_ENKUlvE_clEvENKUlvE2_clEvEUlfE_EEvSC_T1_T2_EUlP24curandStatePhilox4_32_10E0_ZNS1_27distribution_nullary_kernelIS7_f6float4S9_SL_SG_EEvSC_SI_RKT3_T4_EUlifE_EEvlNS_15PhiloxCudaStateESH_SI_,@function
        .size           _ZN2at6native63_GLOBAL__N__11d61d08_30_DistributionLogNormalKernel_cu_e7567be543distribution_elementwise_grid_stride_kernelIfLi4EZNS0_9templates4cuda20normal_and_transformIN3c108BFloat16EfPNS_17CUDAGeneratorImplEZZZNS4_17log_normal_kernelIS9_EEvRNS_18TensorIteratorBaseEddT_ENKUlvE_clEvENKUlvE2_clEvEUlfE_EEvSC_T1_T2_EUlP24curandStatePhilox4_32_10E0_ZNS1_27distribution_nullary_kernelIS7_f6float4S9_SL_SG_EEvSC_SI_RKT3_T4_EUlifE_EEvlNS_15PhiloxCudaStateESH_SI_,(.L_x_331 - _ZN2at6native63_GLOBAL__N__11d61d08_30_DistributionLogNormalKernel_cu_e7567be543distribution_elementwise_grid_stride_kernelIfLi4EZNS0_9templates4cuda20normal_and_transformIN3c108BFloat16EfPNS_17CUDAGeneratorImplEZZZNS4_17log_normal_kernelIS9_EEvRNS_18TensorIteratorBaseEddT_ENKUlvE_clEvENKUlvE2_clEvEUlfE_EEvSC_T1_T2_EUlP24curandStatePhilox4_32_10E0_ZNS1_27distribution_nullary_kernelIS7_f6float4S9_SL_SG_EEvSC_SI_RKT3_T4_EUlifE_EEvlNS_15PhiloxCudaStateESH_SI_)
        .other          _ZN2at6native63_GLOBAL__N__11d61d08_30_DistributionLogNormalKernel_cu_e7567be543distribution_elementwise_grid_stride_kernelIfLi4EZNS0_9templates4cuda20normal_and_transformIN3c108BFloat16EfPNS_17CUDAGeneratorImplEZZZNS4_17log_normal_kernelIS9_EEvRNS_18TensorIteratorBaseEddT_ENKUlvE_clEvENKUlvE2_clEvEUlfE_EEvSC_T1_T2_EUlP24curandStatePhilox4_32_10E0_ZNS1_27distribution_nullary_kernelIS7_f6float4S9_SL_SG_EEvSC_SI_RKT3_T4_EUlifE_EEvlNS_15PhiloxCudaStateESH_SI_,@"STO_CUDA_ENTRY STV_DEFAULT"
_ZN2at6native63_GLOBAL__N__11d61d08_30_DistributionLogNormalKernel_cu_e7567be543distribution_elementwise_grid_stride_kernelIfLi4EZNS0_9templates4cuda20normal_and_transformIN3c108BFloat16EfPNS_17CUDAGeneratorImplEZZZNS4_17log_normal_kernelIS9_EEvRNS_18TensorIteratorBaseEddT_ENKUlvE_clEvENKUlvE2_clEvEUlfE_EEvSC_T1_T2_EUlP24curandStatePhilox4_32_10E0_ZNS1_27distribution_nullary_kernelIS7_f6float4S9_SL_SG_EEvSC_SI_RKT3_T4_EUlifE_EEvlNS_15PhiloxCudaStateESH_SI_:
[----:B------:R-:W-:Y:S08]  /*0000*/  LDC R1, c[0x0][0x28] ;  /* 0x00000a00ff017b82 */ /* 0x000ff00000000800 */
[----:B------:R-:W0:Y:S01]  /*0010*/  LDC R28, c[0x0][0x220] ;  /* 0x00008800ff1c7b82 */ /* 0x000e220000000800 */
[----:B------:R-:W-:Y:S01]  /*0020*/  ULDC.U8 UR4, c[0x0][0x22c] ;  /* 0x00008b0000047ab9 */ /* 0x000fe20000000000 */
[----:B------:R-:W-:Y:S01]  /*0030*/  ULDC.64 UR6, c[0x0][0x208] ;  /* 0x0000820000067ab9 */ /* 0x000fe20000000a00 */
[----:B------:R-:W-:-:S05]  /*0040*/  ISETP.NE.AND P0, PT, RZ, UR4, PT ;  /* 0x00000004ff007c0c */ /* 0x000fca000bf05270 */
[----:B------:R-:W0:Y:S01]  /*0050*/  LDC R29, c[0x0][0x224] ;  /* 0x00008900ff1d7b82 */ /* 0x000e220000000800 */
[----:B------:R-:W-:Y:S02]  /*0060*/  ULDC.64 UR4, c[0x0][0x218] ;  /* 0x0000860000047ab9 */ /* 0x000fe40000000a00 */
[----:B------:R-:W-:Y:S02]  /*0070*/  IMAD.U32 R22, RZ, RZ, UR4 ;  /* 0x00000004ff167e24 */ /* 0x000fe4000f8e00ff */
[----:B------:R-:W-:Y:S01]  /*0080*/  IMAD.U32 R23, RZ, RZ, UR5 ;  /* 0x00000005ff177e24 */ /* 0x000fe2000f8e00ff */
[----:B------:R-:W1:Y:S02]  /*0090*/  S2R R20, SR_TID.X ;  /* 0x0000000000147919 */ /* 0x000e640000002100 */
[----:B------:R-:W2:Y:S03]  /*00a0*/  @P0 LDC R5, c[0x0][0x228] ;  /* 0x00008a00ff050b82 */ /* 0x000ea60000000800 */
[----:B------:R-:W3:Y:S04]  /*00b0*/  @P0 LDG.E.64 R22, desc[UR6][R22.64] ;  /* 0x0000000616160981 */ /* 0x000ee8000c1e1b00 */
[----:B0-----:R-:W2:Y:S01]  /*00c0*/  @P0 LDG.E.64 R2, desc[UR6][R28.64] ;  /* 0x000000061c020981 */ /* 0x001ea2000c1e1b00 */
[----:B------:R-:W1:Y:S08]  /*00d0*/  S2UR UR4, SR_CTAID.X ;  /* 0x00000000000479c3 */ /* 0x000e700000002500 */
[----:B------:R-:W1:Y:S01]  /*00e0*/  LDC R34, c[0x0][RZ] ;  /* 0x00000000ff227b82 */ /* 0x000e620000000800 */
[----:B------:R-:W-:-:S08]  /*00f0*/  HFMA2.MMA R21, -RZ, RZ, 0, 0 ;  /* 0x00000000ff157435 */ /* 0x000fd000000001ff */
[----:B-1----:R-:W-:Y:S01]  /*0100*/  IMAD.WIDE.U32 R20, R34, UR4, R20 ;  /* 0x0000000422147c25 */ /* 0x002fe2000f8e0014 */
[----:B------:R-:W-:-:S03]  /*0110*/  ULDC.64 UR4, c[0x0][0x210] ;  /* 0x0000840000047ab9 */ /* 0x000fc60000000a00 */
[----:B------:R-:W-:Y:S01]  /*0120*/  IMAD.WIDE.U32 R6, R20, -0x326172a9, RZ ;  /* 0xcd9e8d5714067825 */ /* 0x000fe200078e00ff */
[----:B------:R-:W-:-:S04]  /*0130*/  UIADD3 UR4, UP0, UR4, -0x1, URZ ;  /* 0xffffffff04047890 */ /* 0x000fc8000ff1e03f */
[----:B------:R-:W-:Y:S01]  /*0140*/  UIADD3.X UR5, UR5, -0x1, URZ, UP0, !UPT ;  /* 0xffffffff05057890 */ /* 0x000fe200087fe43f */
[----:B--2---:R-:W-:-:S05]  /*0150*/  @P0 IADD3 R28, P1, R2, R5, RZ ;  /* 0x00000005021c0210 */ /* 0x004fca0007f3e0ff */
[----:B------:R-:W-:-:S05]  /*0160*/  @P0 IMAD.X R29, RZ, RZ, R3, P1 ;  /* 0x000000ffff1d0224 */ /* 0x000fca00008e0603 */
[--C-:B------:R-:W-:Y:S02]  /*0170*/  SHF.R.U64 R4, R28, 0x2, R29.reuse ;  /* 0x000000021c047819 */ /* 0x100fe4000000121d */
[----:B------:R-:W-:-:S03]  /*0180*/  SHF.R.U32.HI R0, RZ, 0x2, R29 ;  /* 0x00000002ff007819 */ /* 0x000fc6000001161d */
[----:B------:R-:W-:Y:S01]  /*0190*/  IMAD.WIDE.U32 R4, R4, -0x2daee0ad, RZ ;  /* 0xd2511f5304047825 */ /* 0x000fe200078e00ff */
[----:B---3--:R-:W-:-:S04]  /*01a0*/  LOP3.LUT R8, R7, R0, R22, 0x96, !PT ;  /* 0x0000000007087212 */ /* 0x008fc800078e9616 */
[----:B------:R-:W-:Y:S01]  /*01b0*/  LOP3.LUT R10, R23, R5, R21, 0x96, !PT ;  /* 0x00000005170a7212 */ /* 0x000fe200078e9615 */
[----:B------:R-:W-:Y:S01]  /*01c0*/  IMAD.WIDE.U32 R8, R8, -0x2daee0ad, RZ ;  /* 0xd2511f5308087825 */ /* 0x000fe200078e00ff */
[----:B------:R-:W-:-:S03]  /*01d0*/  IADD3 R3, R22, -0x61c88647, RZ ;  /* 0x9e3779b916037810 */ /* 0x000fc60007ffe0ff */
[----:B------:R-:W-:Y:S02]  /*01e0*/  VIADD R2, R23, 0xbb67ae85 ;  /* 0xbb67ae8517027836 */ /* 0x000fe40000000000 */
[----:B------:R-:W-:-:S03]  /*01f0*/  IMAD.WIDE.U32 R10, R10, -0x326172a9, RZ ;  /* 0xcd9e8d570a0a7825 */ /* 0x000fc600078e00ff */
[----:B------:R-:W-:Y:S02]  /*0200*/  LOP3.LUT R14, R9, R4, R2, 0x96, !PT ;  /* 0x00000004090e7212 */ /* 0x000fe400078e9602 */
[----:B------:R-:W-:Y:S01]  /*0210*/  LOP3.LUT R12, R11, R3, R6, 0x96, !PT ;  /* 0x000000030b0c7212 */ /* 0x000fe200078e9606 */
[----:B------:R-:W-:Y:S02]  /*0220*/  VIADD R4, R22, 0x3c6ef372 ;  /* 0x3c6ef37216047836 */ /* 0x000fe40000000000 */
[----:B------:R-:W-:-:S04]  /*0230*/  IMAD.WIDE.U32 R14, R14, -0x326172a9, RZ ;  /* 0xcd9e8d570e0e7825 */ /* 0x000fc800078e00ff */
[----:B------:R-:W-:-:S04]  /*0240*/  IMAD.WIDE.U32 R12, R12, -0x2daee0ad, RZ ;  /* 0xd2511f530c0c7825 */ /* 0x000fc800078e00ff */
[----:B------:R-:W-:Y:S01]  /*0250*/  VIADD R5, R23, 0x76cf5d0a ;  /* 0x76cf5d0a17057836 */ /* 0x000fe20000000000 */
[----:B------:R-:W-:-:S04]  /*0260*/  LOP3.LUT R10, R15, R10, R4, 0x96, !PT ;  /* 0x0000000a0f0a7212 */ /* 0x000fc800078e9604 */
[----:B------:R-:W-:Y:S01]  /*0270*/  LOP3.LUT R16, R13, R8, R5, 0x96, !PT ;  /* 0x000000080d107212 */ /* 0x000fe200078e9605 */
[----:B------:R-:W-:Y:S01]  /*0280*/  IMAD.WIDE.U32 R10, R10, -0x2daee0ad, RZ ;  /* 0xd2511f530a0a7825 */ /* 0x000fe200078e00ff */
[----:B------:R-:W-:-:S03]  /*0290*/  IADD3 R6, R23, 0x32370b8f, RZ ;  /* 0x32370b8f17067810 */ /* 0x000fc60007ffe0ff */
[----:B------:R-:W-:-:S04]  /*02a0*/  IMAD.WIDE.U32 R16, R16, -0x326172a9, RZ ;  /* 0xcd9e8d5710107825 */ /* 0x000fc800078e00ff */
[----:B------:R-:W-:Y:S01]  /*02b0*/  VIADD R7, R22, 0xdaa66d2b ;  /* 0xdaa66d2b16077836 */ /* 0x000fe20000000000 */
[----:B------:R-:W-:-:S04]  /*02c0*/  LOP3.LUT R18, R11, R12, R6, 0x96, !PT ;  /* 0x0000000c0b127212 */ /* 0x000fc800078e9606 */
        /* <DEDUP_REMOVED lines=14> */
[----:B------:R-:W-:-:S03]  /*03b0*/  IADD3 R12, R22, -0x4ab325aa, RZ ;  /* 0xb54cda56160c7810 */ /* 0x000fc60007ffe0ff */
[----:B------:R-:W-:-:S04]  /*03c0*/  IMAD.WIDE.U32 R18, R18, -0x2daee0ad, RZ ;  /* 0xd2511f5312127825 */ /* 0x000fc800078e00ff */
[----:B------:R-:W-:Y:S01]  /*03d0*/  VIADD R13, R23, 0x646e171e ;  /* 0x646e171e170d7836 */ /* 0x000fe20000000000 */
[----:B------:R-:W-:-:S04]  /*03e0*/  LOP3.LUT R32, R17, R24, R12, 0x96, !PT ;  /* 0x0000001811207212 */ /* 0x000fc800078e960c */
[----:B------:R-:W-:Y:S01]  /*03f0*/  LOP3.LUT R44, R19, R14, R13, 0x96, !PT ;  /* 0x0000000e132c7212 */ /* 0x000fe200078e960d */
[----:B------:R-:W-:Y:S01]  /*0400*/  IMAD.WIDE.U32 R32, R32, -0x2daee0ad, RZ ;  /* 0xd2511f5320207825 */ /* 0x000fe200078e00ff */
[----:B------:R-:W-:Y:S02]  /*0410*/  ISETP.NE.U32.AND P0, PT, RZ, UR5, PT ;  /* 0x00000005ff007c0c */ /* 0x000fe4000bf05070 */
[----:B------:R-:W-:Y:S01]  /*0420*/  IADD3 R15, R22, 0x5384540f, RZ ;  /* 0x5384540f160f7810 */ /* 0x000fe20007ffe0ff */
[----:B------:R-:W-:Y:S02]  /*0430*/  VIADD R14, R23, 0x1fd5c5a3 ;  /* 0x1fd5c5a3170e7836 */ /* 0x000fe40000000000 */
[----:B------:R-:W-:-:S03]  /*0440*/  IMAD.WIDE.U32 R44, R44, -0x326172a9, RZ ;  /* 0xcd9e8d572c2c7825 */ /* 0x000fc600078e00ff */
[----:B------:R-:W-:Y:S02]  /*0450*/  LOP3.LUT R33, R33, R18, R14, 0x96, !PT ;  /* 0x0000001221217212 */ /* 0x000fe400078e960e */
[----:B------:R-:W-:Y:S01]  /*0460*/  LOP3.LUT R37, R45, R16, R15, 0x96, !PT ;  /* 0x000000102d257212 */ /* 0x000fe200078e960f */
[----:B------:R-:W-:Y:S01]  /*0470*/  VIADD R19, R23, 0xdb3d7428 ;  /* 0xdb3d742817137836 */ /* 0x000fe20000000000 */
[----:B------:R-:W-:Y:S01]  /*0480*/  IADD3 R18, R22, -0xe443238, RZ ;  /* 0xf1bbcdc816127810 */ /* 0x000fe20007ffe0ff */
[----:B------:R-:W-:-:S04]  /*0490*/  IMAD.HI.U32 R25, R33, -0x326172a9, RZ ;  /* 0xcd9e8d5721197827 */ /* 0x000fc800078e00ff */
[----:B------:R-:W-:Y:S01]  /*04a0*/  IMAD.HI.U32 R24, R37, -0x2daee0ad, RZ ;  /* 0xd2511f5325187827 */ /* 0x000fe200078e00ff */
[----:B------:R-:W-:-:S03]  /*04b0*/  LOP3.LUT R44, R25, R44, R18, 0x96, !PT ;  /* 0x0000002c192c7212 */ /* 0x000fc600078e9612 */
[----:B------:R-:W-:Y:S01]  /*04c0*/  IMAD.MOV.U32 R16, RZ, RZ, R20 ;  /* 0x000000ffff107224 */ /* 0x000fe200078e0014 */
[----:B------:R-:W-:Y:S01]  /*04d0*/  LOP3.LUT R32, R24, R32, R19, 0x96, !PT ;  /* 0x0000002018207212 */ /* 0x000fe200078e9613 */
[----:B------:R-:W-:Y:S01]  /*04e0*/  IMAD.MOV.U32 R17, RZ, RZ, R21 ;  /* 0x000000ffff117224 */ /* 0x000fe200078e0015 */
[----:B------:R-:W-:Y:S06]  /*04f0*/  @!P0 BRA `(.L_x_19) ;  /* 0x0000000000208947 */ /* 0x000fec0003800000 */
[----:B------:R-:W-:Y:S01]  /*0500*/  ULDC UR8, c[0x0][0xc] ;  /* 0x0000030000087ab9 */ /* 0x000fe20000000800 */
[----:B------:R-:W-:Y:S01]  /*0510*/  MOV R36, 0x550 ;  /* 0x0000055000247802 */ /* 0x000fe20000000f00 */
[----:B------:R-:W-:-:S04]  /*0520*/  IMAD R35, R34, UR8, RZ ;  /* 0x0000000822237c24 */ /* 0x000fc8000f8e02ff */
[----:B------:R-:W-:-:S07]  /*0530*/  IMAD.SHL.U32 R35, R35, 0x4, RZ ;  /* 0x0000000423237824 */ /* 0x000fce00078e00ff */
[----:B------:R-:W-:Y:S05]  /*0540*/  CALL.REL.NOINC `($__internal_1_$__cuda_sm20_div_s64) ;  /* 0x0000000c00a87944 */ /* 0x000fea0003c00000 */
[----:B------:R-:W-:Y:S01]  /*0550*/  MOV R24, R26 ;  /* 0x0000001a00187202 */ /* 0x000fe20000000f00 */
[----:B------:R-:W-:Y:S01]  /*0560*/  IMAD.MOV.U32 R25, RZ, RZ, R27 ;  /* 0x000000ffff197224 */ /* 0x000fe200078e001b */
[----:B------:R-:W-:Y:S06]  /*0570*/  BRA `(.L_x_20) ;  /* 0x0000000000587947 */ /* 0x000fec0003800000 */
.L_x_19:
        /* <DEDUP_REMOVED lines=9> */
[----:B0-----:R-:W-:Y:S02]  /*0610*/  IMAD.MOV.U32 R24, RZ, RZ, RZ ;  /* 0x000000ffff187224 */ /* 0x001fe400078e00ff */
[----:B-1----:R-:W-:-:S04]  /*0620*/  IMAD R31, R31, R25, RZ ;  /* 0x000000191f1f7224 */ /* 0x002fc800078e02ff */
[----:B------:R-:W-:-:S06]  /*0630*/  IMAD.HI.U32 R25, R25, R31, R24 ;  /* 0x0000001f19197227 */ /* 0x000fcc00078e0018 */
[----:B------:R-:W-:-:S05]  /*0640*/  IMAD.HI.U32 R24, R25, UR4, RZ ;  /* 0x0000000419187c27 */ /* 0x000fca000f8e00ff */
[----:B------:R-:W-:-:S05]  /*0650*/  IADD3 R25, -R24, RZ, RZ ;  /* 0x000000ff18197210 */ /* 0x000fca0007ffe1ff */
[----:B------:R-:W-:-:S05]  /*0660*/  IMAD R25, R26, R25, UR4 ;  /* 0x000000041a197e24 */ /* 0x000fca000f8e0219 */
[----:B------:R-:W-:-:S13]  /*0670*/  ISETP.GE.U32.AND P0, PT, R25, R26, PT ;  /* 0x0000001a1900720c */ /* 0x000fda0003f06070 */
[----:B------:R-:W-:Y:S02]  /*0680*/  @P0 IMAD.IADD R25, R25, 0x1, -R26 ;  /* 0x0000000119190824 */ /* 0x000fe400078e0a1a */
[----:B------:R-:W-:-:S03]  /*0690*/  @P0 VIADD R24, R24, 0x1 ;  /* 0x0000000118180836 */ /* 0x000fc60000000000 */
[----:B------:R-:W-:Y:S01]  /*06a0*/  ISETP.GE.U32.AND P1, PT, R25, R26, PT ;  /* 0x0000001a1900720c */ /* 0x000fe20003f26070 */
[----:B------:R-:W-:-:S12]  /*06b0*/  IMAD.MOV.U32 R25, RZ, RZ, RZ ;  /* 0x000000ffff197224 */ /* 0x000fd800078e00ff */
[----:B------:R-:W-:Y:S02]  /*06c0*/  @P1 IADD3 R24, R24, 0x1, RZ ;  /* 0x0000000118181810 */ /* 0x000fe40007ffe0ff */
[----:B------:R-:W-:-:S07]  /*06d0*/  @!P2 LOP3.LUT R24, RZ, R26, RZ, 0x33, !PT ;  /* 0x0000001aff18a212 */ /* 0x000fce00078e33ff */
.L_x_20:
[----:B------:R-:W-:Y:S01]  /*06e0*/  ULDC UR4, c[0x0][0xc] ;  /* 0x0000030000047ab9 */ /* 0x000fe20000000800 */
[----:B------:R-:W-:Y:S01]  /*06f0*/  IADD3 R27, P0, R24, 0x1, RZ ;  /* 0x00000001181b7810 */ /* 0x000fe20007f1e0ff */
[----:B------:R-:W-:-:S04]  /*0700*/  IMAD.WIDE.U32 R34, R34, UR4, RZ ;  /* 0x0000000422227c25 */ /* 0x000fc8000f8e00ff */
[----:B------:R-:W-:Y:S02]  /*0710*/  IMAD.X R31, RZ, RZ, R25, P0 ;  /* 0x000000ffff1f7224 */ /* 0x000fe400000e0619 */
[-C--:B------:R-:W-:Y:S02]  /*0720*/  IMAD R26, R35, R27.reuse, RZ ;  /* 0x0000001b231a7224 */ /* 0x080fe400078e02ff */
[----:B------:R-:W-:-:S04]  /*0730*/  IMAD.WIDE.U32 R24, R34, R27, RZ ;  /* 0x0000001b22187225 */ /* 0x000fc800078e00ff */
[----:B------:R-:W-:Y:S01]  /*0740*/  IMAD R31, R34, R31, R26 ;  /* 0x0000001f221f7224 */ /* 0x000fe200078e021a */
[----:B------:R-:W-:-:S03]  /*0750*/  SHF.L.U32 R35, R24, 0x2, RZ ;  /* 0x0000000218237819 */ /* 0x000fc600000006ff */
[----:B------:R-:W-:Y:S01]  /*0760*/  IMAD.IADD R25, R25, 0x1, R31 ;  /* 0x0000000119197824 */ /* 0x000fe200078e021f */
[----:B------:R-:W-:-:S04]  /*0770*/  ISETP.GE.U32.AND P0, PT, R16, R35, PT ;  /* 0x000000231000720c */ /* 0x000fc80003f06070 */
[----:B------:R-:W-:-:S04]  /*0780*/  SHF.L.U64.HI R34, R24, 0x2, R25 ;  /* 0x0000000218227819 */ /* 0x000fc80000010219 */
[----:B------:R-:W-:-:S13]  /*0790*/  ISETP.GE.AND.EX P0, PT, R17, R34, PT, P0 ;  /* 0x000000221100720c */ /* 0x000fda0003f06300 */
[----:B------:R-:W-:Y:S05]  /*07a0*/  @P0 EXIT ;  /* 0x000000000000094d */ /* 0x000fea0003800000 */
[----:B------:R-:W0:Y:S01]  /*07b0*/  LDC R36, c[0x0][0x248] ;  /* 0x00009200ff247b82 */ /* 0x000e220000000800 */
[----:B------:R-:W-:Y:S01]  /*07c0*/  IMAD R30, R37, -0x2daee0ad, RZ ;  /* 0xd2511f53251e7824 */ /* 0x000fe200078e02ff */
[----:B------:R-:W-:Y:S01]  /*07d0*/  IADD3 R39, R23, -0x695add53, RZ ;  /* 0x96a522ad17277810 */ /* 0x000fe20007ffe0ff */
[----:B------:R-:W-:Y:S01]  /*07e0*/  IMAD R38, R33, -0x326172a9, RZ ;  /* 0xcd9e8d5721267824 */ /* 0x000fe200078e02ff */
[----:B------:R-:W-:Y:S01]  /*07f0*/  SHF.R.U64 R42, R28, 0x2, R29 ;  /* 0x000000021c2a7819 */ /* 0x000fe2000000121d */
[----:B------:R-:W-:Y:S01]  /*0800*/  VIADD R37, R22, 0x8ff34781 ;  /* 0x8ff3478116257836 */ /* 0x000fe20000000000 */
[----:B------:R-:W-:Y:S01]  /*0810*/  LOP3.LUT R30, R30, R39, RZ, 0x3c, !PT ;  /* 0x000000271e1e7212 */ /* 0x000fe200078e3cff */
[----:B------:R-:W-:Y:S01]  /*0820*/  IMAD.WIDE.U32 R26, R32, -0x326172a9, RZ ;  /* 0xcd9e8d57201a7825 */ /* 0x000fe200078e00ff */
[----:B------:R-:W1:Y:S01]  /*0830*/  LDC.64 R24, c[0x0][0x210] ;  /* 0x00008400ff187b82 */ /* 0x000e620000000a00 */
[----:B------:R-:W-:Y:S01]  /*0840*/  LOP3.LUT R43, R28, 0x3, RZ, 0xc0, !PT ;  /* 0x000000031c2b7812 */ /* 0x000fe200078ec0ff */
[----:B------:R-:W-:Y:S01]  /*0850*/  ULDC.64 UR8, c[0x0][0x240] ;  /* 0x0000900000087ab9 */ /* 0x000fe20000000a00 */
[----:B------:R-:W-:Y:S01]  /*0860*/  IMAD.HI.U32 R41, R44, -0x2daee0ad, RZ ;  /* 0xd2511f532c297827 */ /* 0x000fe200078e00ff */
[----:B------:R-:W-:Y:S01]  /*0870*/  LOP3.LUT R31, R38, R37, RZ, 0x3c, !PT ;  /* 0x00000025261f7212 */ /* 0x000fe200078e3cff */
[----:B------:R-:W-:-:S02]  /*0880*/  ULDC.64 UR10, c[0x0][0x238] ;  /* 0x00008e00000a7ab9 */ /* 0x000fc40000000a00 */
[----:B------:R-:W-:Y:S01]  /*0890*/  IMAD.MOV.U32 R38, RZ, RZ, R26 ;  /* 0x000000ffff267224 */ /* 0x000fe200078e001a */
[----:B------:R-:W-:Y:S02]  /*08a0*/  LOP3.LUT R40, R31, R27, RZ, 0x3c, !PT ;  /* 0x0000001b1f287212 */ /* 0x000fe400078e3cff */
[----:B------:R-:W-:-:S07]  /*08b0*/  LOP3.LUT R41, R30, R41, RZ, 0x3c, !PT ;  /* 0x000000291e297212 */ /* 0x000fce00078e3cff */
.L_x_32:
[----:B------:R-:W-:Y:S01]  /*08c0*/  VIADD R42, R42, 0x1 ;  /* 0x000000012a2a7836 */ /* 0x000fe20000000000 */
[----:B------:R-:W-:Y:S03]  /*08d0*/  BSSY B0, `(.L_x_21) ;  /* 0x000000c000007945 */ /* 0x000fe60003800000 */
[C---:B---3--:R-:W-:Y:S01]  /*08e0*/  IMAD.HI.U32 R26, R42.reuse, -0x2daee0ad, RZ ;  /* 0xd2511f532a1a7827 */ /* 0x048fe200078e00ff */
[----:B------:R-:W-:-:S13]  /*08f0*/  ISETP.NE.AND P0, PT, R42, RZ, PT ;  /* 0x000000ff2a00720c */ /* 0x000fda0003f05270 */
[----:B------:R-:W-:Y:S05]  /*0900*/  @P0 BRA `(.L_x_22) ;  /* 0x0000000000200947 */ /* 0x000fea0003800000 */
[----:B------:R-:W-:-:S04]  /*0910*/  IADD3 R0, R0, 0x1, RZ ;  /* 0x0000000100007810 */ /* 0x000fc80007ffe0ff */
[----:B------:R-:W-:-:S13]  /*0920*/  ISETP.NE.AND P0, PT, R0, RZ, PT ;  /* 0x000000ff0000720c */ /* 0x000fda0003f05270 */
[----:B------:R-:W-:Y:S02]  /*0930*/  @!P0 VIADD R20, R20, 0x1 ;  /* 0x0000000114148836 */ /* 0x000fe40000000000 */
[----:B------:R-:W-:Y:S02]  /*0940*/  @!P0 VIADD R27, R21, 0x1 ;  /* 0x00000001151b8836 */ /* 0x000fe40000000000 */
[----:B------:R-:W-:Y:S01]  /*0950*/  @!P0 IMAD.MOV.U32 R0, RZ, RZ, RZ ;  /* 0x000000ffff008224 */ /* 0x000fe200078e00ff */
[----:B------:R-:W-:-:S13]  /*0960*/  ISETP.NE.AND P1, PT, R20, RZ, !P0 ;  /* 0x000000ff1400720c */ /* 0x000fda0004725270 */
[----:B------:R-:W-:-:S05]  /*0970*/  @P1 IADD3 R27, R21, RZ, RZ ;  /* 0x000000ff151b1210 */ /* 0x000fca0007ffe0ff */
[----:B------:R-:W-:-:S07]  /*0980*/  @!P0 IMAD.MOV.U32 R21, RZ, RZ, R27 ;  /* 0x000000ffff158224 */ /* 0x000fce00078e001b */
.L_x_22:
[----:B------:R-:W-:Y:S05]  /*0990*/  BSYNC B0 ;  /* 0x0000000000007941 */ /* 0x000fea0003800000 */
.L_x_21:
[----:B------:R-:W-:Y:S01]  /*09a0*/  IMAD.HI.U32 R27, R20, -0x326172a9, RZ ;  /* 0xcd9e8d57141b7827 */ /* 0x000fe200078e00ff */
[----:B------:R-:W-:Y:S02]  /*09b0*/  LOP3.LUT R26, R26, R21, R23, 0x96, !PT ;  /* 0x000000151a1a7212 */ /* 0x000fe400078e9617 */
[----:B------:R-:W-:Y:S01]  /*09c0*/  ISETP.NE.AND P0, PT, R43, 0x1, PT ;  /* 0x000000012b00780c */ /* 0x000fe20003f05270 */
[----:B------:R-:W-:Y:S01]  /*09d0*/  IMAD R28, R20, -0x326172a9, RZ ;  /* 0xcd9e8d57141c7824 */ /* 0x000fe200078e02ff */
[----:B------:R-:W-:Y:S01]  /*09e0*/  LOP3.LUT R27, R27, R0, R22, 0x96, !PT ;  /* 0x000000001b1b7212 */ /* 0x000fe200078e9616 */
[----:B------:R-:W-:-:S04]  /*09f0*/  IMAD.WIDE.U32 R30, R26, -0x326172a9, RZ ;  /* 0xcd9e8d571a1e7825 */ /* 0x000fc800078e00ff */
[----:B------:R-:W-:Y:S01]  /*0a00*/  IMAD R29, R42, -0x2daee0ad, RZ ;  /* 0xd2511f532a1d7824 */ /* 0x000fe200078e02ff */
[----:B------:R-:W-:Y:S01]  /*0a10*/  LOP3.LUT R28, R31, R28, R3, 0x96, !PT ;  /* 0x0000001c1f1c7212 */ /* 0x000fe200078e9603 */
[----:B------:R-:W-:-:S05]  /*0a20*/  IMAD.WIDE.U32 R32, R27, -0x2daee0ad, RZ ;  /* 0xd2511f531b207825 */ /* 0x000fca00078e00ff */
[----:B------:R-:W-:Y:S01]  /*0a30*/  LOP3.LUT R26, R33, R29, R2, 0x96, !PT ;  /* 0x0000001d211a7212 */ /* 0x000fe200078e9602 */
[----:B------:R-:W-:-:S04]  /*0a40*/  IMAD.WIDE.U32 R28, R28, -0x2daee0ad, RZ ;  /* 0xd2511f531c1c7825 */ /* 0x000fc800078e00ff */
[----:B------:R-:W-:Y:S01]  /*0a50*/  IMAD.WIDE.U32 R26, R26, -0x326172a9, RZ ;  /* 0xcd9e8d571a1a7825 */ /* 0x000fe200078e00ff */
[----:B------:R-:W-:-:S04]  /*0a60*/  LOP3.LUT R31, R29, R32, R5, 0x96, !PT ;  /* 0x000000201d1f7212 */ /* 0x000fc800078e9605 */
        /* <DEDUP_REMOVED lines=24> */
[----:B------:R-:W-:Y:S01]  /*0bf0*/  IMAD R33, R44, -0x2daee0ad, RZ ;  /* 0xd2511f532c217824 */ /* 0x000fe200078e02ff */
[----:B------:R-:W-:Y:S01]  /*0c00*/  LOP3.LUT R44, R29, R30, R18, 0x96, !PT ;  /* 0x0000001e1d2c7212 */ /* 0x000fe200078e9612 */
[----:B------:R-:W-:-:S04]  /*0c10*/  IMAD.WIDE.U32 R30, R31, -0x326172a9, RZ ;  /* 0xcd9e8d571f1e7825 */ /* 0x000fc800078e00ff */
[----:B------:R-:W-:Y:S01]  /*0c20*/  IMAD.HI.U32 R29, R44, -0x2daee0ad, RZ ;  /* 0xd2511f532c1d7827 */ /* 0x000fe200078e00ff */
[----:B------:R-:W-:-:S03]  /*0c30*/  LOP3.LUT R28, R31, R28, R37, 0x96, !PT ;  /* 0x0000001c1f1c7212 */ /* 0x000fc600078e9625 */
[----:B------:R-:W-:Y:S01]  /*0c40*/  IMAD.MOV.U32 R27, RZ, RZ, R41 ;  /* 0x000000ffff1b7224 */ /* 0x000fe200078e0029 */
[----:B------:R-:W-:Y:S01]  /*0c50*/  LOP3.LUT R29, R29, R26, R39, 0x96, !PT ;  /* 0x0000001a1d1d7212 */ /* 0x000fe200078e9627 */
[----:B------:R-:W-:Y:S01]  /*0c60*/  IMAD.MOV.U32 R45, RZ, RZ, R33 ;  /* 0x000000ffff2d7224 */ /* 0x000fe200078e0021 */
[----:B------:R-:W-:Y:S02]  /*0c70*/  MOV R26, R38 ;  /* 0x00000026001a7202 */ /* 0x000fe40000000f00 */
[----:B------:R-:W-:Y:S01]  /*0c80*/  MOV R32, R28 ;  /* 0x0000001c00207202 */ /* 0x000fe20000000f00 */
[----:B------:R-:W-:Y:S06]  /*0c90*/  @!P0 BRA `(.L_x_23) ;  /* 0x0000000000408947 */ /* 0x000fec0003800000 */
[----:B------:R-:W-:-:S13]  /*0ca0*/  ISETP.NE.AND P0, PT, R43, 0x2, PT ;  /* 0x000000022b00780c */ /* 0x000fda0003f05270 */
[----:B------:R-:W-:Y:S05]  /*0cb0*/  @!P0 BRA `(.L_x_24) ;  /* 0x0000000000288947 */ /* 0x000fea0003800000 */
[----:B------:R-:W-:Y:S01]  /*0cc0*/  ISETP.NE.AND P0, PT, R43, 0x3, PT ;  /* 0x000000032b00780c */ /* 0x000fe20003f05270 */
[----:B------:R-:W-:Y:S01]  /*0cd0*/  IMAD.MOV.U32 R26, RZ, RZ, R33 ;  /* 0x000000ffff1a7224 */ /* 0x000fe200078e0021 */
[----:B------:R-:W-:Y:S01]  /*0ce0*/  MOV R45, R30 ;  /* 0x0000001e002d7202 */ /* 0x000fe20000000f00 */
[----:B------:R-:W-:Y:S02]  /*0cf0*/  IMAD.MOV.U32 R27, RZ, RZ, R28 ;  /* 0x000000ffff1b7224 */ /* 0x000fe400078e001c */
[----:B------:R-:W-:-:S08]  /*0d00*/  IMAD.MOV.U32 R32, RZ, RZ, R29 ;  /* 0x000000ffff207224 */ /* 0x000fd000078e001d */
[----:B------:R-:W-:Y:S01]  /*0d10*/  @P0 MOV R26, R40 ;  /* 0x00000028001a0202 */ /* 0x000fe20000000f00 */
[----:B------:R-:W-:Y:S01]  /*0d20*/  @P0 IMAD.MOV.U32 R27, RZ, RZ, R38 ;  /* 0x000000ffff1b0224 */ /* 0x000fe200078e0026 */
[----:B------:R-:W-:Y:S01]  /*0d30*/  @P0 MOV R45, R41 ;  /* 0x00000029002d0202 */ /* 0x000fe20000000f00 */
[----:B------:R-:W-:Y:S01]  /*0d40*/  @P0 IMAD.MOV.U32 R32, RZ, RZ, R33 ;  /* 0x000000ffff200224 */ /* 0x000fe200078e0021 */
[----:B------:R-:W-:Y:S06]  /*0d50*/  BRA `(.L_x_23) ;  /* 0x0000000000107947 */ /* 0x000fec0003800000 */
.L_x_24:
[----:B------:R-:W-:Y:S01]  /*0d60*/  MOV R26, R41 ;  /* 0x00000029001a7202 */ /* 0x000fe20000000f00 */
[----:B------:R-:W-:Y:S01]  /*0d70*/  IMAD.MOV.U32 R27, RZ, RZ, R33 ;  /* 0x000000ffff1b7224 */ /* 0x000fe200078e0021 */
[----:B------:R-:W-:Y:S01]  /*0d80*/  MOV R45, R28 ;  /* 0x0000001c002d7202 */ /* 0x000fe20000000f00 */
[----:B------:R-:W-:-:S07]  /*0d90*/  IMAD.MOV.U32 R32, RZ, RZ, R30 ;  /* 0x000000ffff207224 */ /* 0x000fce00078e001e */
.L_x_23:
[----:B------:R-:W-:Y:S01]  /*0da0*/  HFMA2.MMA R38, -RZ, RZ, 0.1171875, 0 ;  /* 0x2f800000ff267435 */ /* 0x000fe200000001ff */
[----:B------:R-:W-:Y:S01]  /*0db0*/  I2FP.F32.U32 R33, R26 ;  /* 0x0000001a00217245 */ /* 0x000fe20000201000 */
[----:B------:R-:W-:Y:S01]  /*0dc0*/  IMAD.MOV.U32 R40, RZ, RZ, 0x30c90fdb ;  /* 0x30c90fdbff287424 */ /* 0x000fe200078e00ff */
[----:B-1----:R-:W-:Y:S01]  /*0dd0*/  ISETP.GE.U32.AND P0, PT, R16, R24, PT ;  /* 0x000000181000720c */ /* 0x002fe20003f06070 */
[----:B------:R-:W-:Y:S01]  /*0de0*/  BSSY B0, `(.L_x_25) ;  /* 0x0000016000007945 */ /* 0x000fe20003800000 */
[----:B------:R-:W-:Y:S02]  /*0df0*/  I2FP.F32.U32 R27, R27 ;  /* 0x0000001b001b7245 */ /* 0x000fe40000201000 */
[----:B------:R-:W-:Y:S02]  /*0e00*/  ISETP.GE.AND.EX P0, PT, R17, R25, PT, P0 ;  /* 0x000000191100720c */ /* 0x000fe40003f06300 */
[----:B------:R-:W-:Y:S01]  /*0e10*/  I2FP.F32.U32 R41, R45 ;  /* 0x0000002d00297245 */ /* 0x000fe20000201000 */
[----:B------:R-:W-:Y:S01]  /*0e20*/  FFMA.FTZ R26, R33, R38, 1.1641532182693481445e-10 ;  /* 0x2f000000211a7423 */ /* 0x000fe20000010026 */
[----:B------:R-:W-:-:S05]  /*0e30*/  FFMA.FTZ R45, R27, R40, 7.314590599882819788e-10 ;  /* 0x30490fdb1b2d7423 */ /* 0x000fca0000010028 */
[----:B------:R-:W1:Y:S02]  /*0e40*/  MUFU.LG2 R26, R26 ;  /* 0x0000001a001a7308 */ /* 0x000e640000000c00 */
[----:B-1----:R-:W-:-:S04]  /*0e50*/  FMUL.FTZ R33, R26, 0.69314718246459960938 ;  /* 0x3f3172181a217820 */ /* 0x002fc80000410000 */
[----:B------:R-:W-:-:S06]  /*0e60*/  FMUL.FTZ R33, R33, -2 ;  /* 0xc000000021217820 */ /* 0x000fcc0000410000 */
[----:B------:R-:W1:Y:S01]  /*0e70*/  MUFU.SQRT R33, R33 ;  /* 0x0000002100217308 */ /* 0x000e620000002000 */
[----:B------:R-:W-:Y:S05]  /*0e80*/  @P0 BRA `(.L_x_26) ;  /* 0x00000000002c0947 */ /* 0x000fea0003800000 */
[----:B------:R-:W-:-:S04]  /*0e90*/  FMUL.RZ R48, R45, 0.15915493667125701904 ;  /* 0x3e22f9832d307820 */ /* 0x000fc8000040c000 */
[----:B------:R-:W1:Y:S02]  /*0ea0*/  MUFU.SIN R26, R48 ;  /* 0x00000030001a7308 */ /* 0x000e640000000400 */
[----:B-1----:R-:W-:-:S04]  /*0eb0*/  FMUL.FTZ R27, R33, R26 ;  /* 0x0000001a211b7220 */ /* 0x002fc80000410000 */
[----:B0-----:R-:W-:-:S04]  /*0ec0*/  FFMA.FTZ R27, R27, R36, UR9 ;  /* 0x000000091b1b7e23 */ /* 0x001fc80008010024 */
[----:B------:R-:W-:Y:S01]  /*0ed0*/  FMUL.FTZ R46, R27, 1.4426950216293334961 ;  /* 0x3fb8aa3b1b2e7820 */ /* 0x000fe20000410000 */
[----:B------:R-:W-:-:S05]  /*0ee0*/  IMAD R27, R16, UR8, RZ ;  /* 0x00000008101b7c24 */ /* 0x000fca000f8e02ff */
[----:B------:R-:W0:Y:S01]  /*0ef0*/  MUFU.EX2 R46, R46 ;  /* 0x0000002e002e7308 */ /* 0x000e220000000800 */
[----:B------:R-:W-:-:S04]  /*0f00*/  IADD3 R26, P0, R27, UR10, RZ ;  /* 0x0000000a1b1a7c10 */ /* 0x000fc8000ff1e0ff */
[----:B------:R-:W-:Y:S02]  /*0f10*/  LEA.HI.X.SX32 R27, R27, UR11, 0x1, P0 ;  /* 0x0000000b1b1b7c11 */ /* 0x000fe400080f0eff */
[----:B0-----:R-:W-:-:S05]  /*0f20*/  F2FP.BF16.F32.PACK_AB R47, RZ, R46 ;  /* 0x0000002eff2f723e */ /* 0x001fca00000010ff */
[----:B------:R2:W-:Y:S02]  /*0f30*/  STG.E.U16 desc[UR6][R26.64], R47 ;  /* 0x0000002f1a007986 */ /* 0x0005e4000c101506 */
.L_x_26:
[----:B------:R-:W-:Y:S05]  /*0f40*/  BSYNC B0 ;  /* 0x0000000000007941 */ /* 0x000fea0003800000 */
.L_x_25:
[----:B------:R-:W-:Y:S01]  /*0f50*/  ULDC UR4, c[0x0][0xc] ;  /* 0x0000030000047ab9 */ /* 0x000fe20000000800 */
[----:B------:R-:W3:Y:S01]  /*0f60*/  LDC R46, c[0x0][RZ] ;  /* 0x00000000ff2e7b82 */ /* 0x000ee20000000800 */
[----:B--2---:R-:W-:Y:S01]  /*0f70*/  FFMA.FTZ R47, R41, R38, 1.1641532182693481445e-10 ;  /* 0x2f000000292f7423 */ /* 0x004fe20000010026 */
[----:B------:R-:W-:Y:S01]  /*0f80*/  I2FP.F32.U32 R27, R32 ;  /* 0x00000020001b7245 */ /* 0x000fe20000201000 */
[----:B------:R-:W-:Y:S01]  /*0f90*/  FMUL.RZ R26, R45, 0.15915493667125701904 ;  /* 0x3e22f9832d1a7820 */ /* 0x000fe2000040c000 */
[----:B------:R-:W-:Y:S01]  /*0fa0*/  BSSY B0, `(.L_x_27) ;  /* 0x0000021000007945 */ /* 0x000fe20003800000 */
[----:B------:R-:W2:Y:S02]  /*0fb0*/  MUFU.LG2 R38, R47 ;  /* 0x0000002f00267308 */ /* 0x000ea40000000c00 */
[----:B------:R-:W-:-:S04]  /*0fc0*/  FFMA.FTZ R40, R27, R40, 7.314590599882819788e-10 ;  /* 0x30490fdb1b287423 */ /* 0x000fc80000010028 */
[----:B------:R-:W-:Y:S02]  /*0fd0*/  FMUL.RZ R32, R40, 0.15915493667125701904 ;  /* 0x3e22f98328207820 */ /* 0x000fe4000040c000 */
[----:B------:R-:W1:Y:S08]  /*0fe0*/  MUFU.COS R26, R26 ;  /* 0x0000001a001a7308 */ /* 0x000e700000000000 */
[----:B------:R-:W4:Y:S01]  /*0ff0*/  MUFU.COS R32, R32 ;  /* 0x0000002000207308 */ /* 0x000f220000000000 */
[----:B--2---:R-:W-:Y:S01]  /*1000*/  FMUL.FTZ R38, R38, 0.69314718246459960938 ;  /* 0x3f31721826267820 */ /* 0x004fe20000410000 */
[----:B---3--:R-:W-:-:S03]  /*1010*/  IMAD R41, R46, UR4, RZ ;  /* 0x000000042e297c24 */ /* 0x008fc6000f8e02ff */
[----:B------:R-:W-:Y:S01]  /*1020*/  FMUL.FTZ R38, R38, -2 ;  /* 0xc000000026267820 */ /* 0x000fe20000410000 */
[C---:B------:R-:W-:Y:S01]  /*1030*/  IMAD R47, R41.reuse, 0x3, RZ ;  /* 0x00000003292f7824 */ /* 0x040fe200078e02ff */
[CC--:B------:R-:W-:Y:S02]  /*1040*/  IADD3 R27, P0, R41.reuse, R16.reuse, RZ ;  /* 0x00000010291b7210 */ /* 0x0c0fe40007f1e0ff */
[----:B------:R2:W3:Y:S01]  /*1050*/  MUFU.SQRT R45, R38 ;  /* 0x00000026002d7308 */ /* 0x0004e20000002000 */
[----:B------:R-:W-:Y:S01]  /*1060*/  LEA R49, P4, R41, R16, 0x1 ;  /* 0x0000001029317211 */ /* 0x000fe200078808ff */
[----:B-1----:R-:W-:Y:S01]  /*1070*/  FMUL.FTZ R33, R33, R26 ;  /* 0x0000001a21217220 */ /* 0x002fe20000410000 */
[----:B------:R-:W-:Y:S02]  /*1080*/  ISETP.GE.U32.AND P2, PT, R27, R24, PT ;  /* 0x000000181b00720c */ /* 0x000fe40003f46070 */
[----:B------:R-:W-:Y:S01]  /*1090*/  IADD3.X R50, RZ, R17, RZ, P0, !PT ;  /* 0x00000011ff327210 */ /* 0x000fe200007fe4ff */
[----:B------:R-:W-:Y:S01]  /*10a0*/  IMAD.X R48, RZ, RZ, R17, P4 ;  /* 0x000000ffff307224 */ /* 0x000fe200020e0611 */
[----:B------:R-:W-:-:S02]  /*10b0*/  IADD3 R47, P3, R47, R16, RZ ;  /* 0x000000102f2f7210 */ /* 0x000fc40007f7e0ff */
[----:B------:R-:W-:Y:S02]  /*10c0*/  ISETP.GE.AND.EX P2, PT, R50, R25, PT, P2 ;  /* 0x000000193200720c */ /* 0x000fe40003f46320 */
[-C--:B------:R-:W-:Y:S02]  /*10d0*/  ISETP.GE.U32.AND P1, PT, R49, R24.reuse, PT ;  /* 0x000000183100720c */ /* 0x080fe40003f26070 */
[----:B------:R-:W-:Y:S02]  /*10e0*/  ISETP.GE.U32.AND P0, PT, R47, R24, PT ;  /* 0x000000182f00720c */ /* 0x000fe40003f06070 */
[----:B------:R-:W-:Y:S02]  /*10f0*/  IADD3.X R46, RZ, R17, RZ, P3, !PT ;  /* 0x00000011ff2e7210 */ /* 0x000fe40001ffe4ff */
[-C--:B------:R-:W-:Y:S02]  /*1100*/  ISETP.GE.AND.EX P1, PT, R48, R25.reuse, PT, P1 ;  /* 0x000000193000720c */ /* 0x080fe40003f26310 */
[----:B------:R-:W-:-:S03]  /*1110*/  ISETP.GE.AND.EX P0, PT, R46, R25, PT, P0 ;  /* 0x000000192e00720c */ /* 0x000fc60003f06300 */
[----:B--234-:R-:W-:Y:S10]  /*1120*/  @P2 BRA `(.L_x_28) ;  /* 0x0000000000202947 */ /* 0x01cff40003800000 */
[----:B0-----:R-:W-:Y:S01]  /*1130*/  FFMA.FTZ R26, R33, R36, UR9 ;  /* 0x00000009211a7e23 */ /* 0x001fe20008010024 */
[----:B------:R-:W-:-:S03]  /*1140*/  IMAD R27, R27, UR8, RZ ;  /* 0x000000081b1b7c24 */ /* 0x000fc6000f8e02ff */
[----:B------:R-:W-:Y:S02]  /*1150*/  FMUL.FTZ R33, R26, 1.4426950216293334961 ;  /* 0x3fb8aa3b1a217820 */ /* 0x000fe40000410000 */
[----:B------:R-:W-:-:S04]  /*1160*/  IADD3 R26, P2, R27, UR10, RZ ;  /* 0x0000000a1b1a7c10 */ /* 0x000fc8000ff5e0ff */
[----:B------:R-:W0:Y:S01]  /*1170*/  MUFU.EX2 R33, R33 ;  /* 0x0000002100217308 */ /* 0x000e220000000800 */
[----:B------:R-:W-:Y:S02]  /*1180*/  LEA.HI.X.SX32 R27, R27, UR11, 0x1, P2 ;  /* 0x0000000b1b1b7c11 */ /* 0x000fe400090f0eff */
[----:B0-----:R-:W-:-:S05]  /*1190*/  F2FP.BF16.F32.PACK_AB R38, RZ, R33 ;  /* 0x00000021ff26723e */ /* 0x001fca00000010ff */
[----:B------:R1:W-:Y:S02]  /*11a0*/  STG.E.U16 desc[UR6][R26.64], R38 ;  /* 0x000000261a007986 */ /* 0x0003e4000c101506 */
.L_x_28:
[----:B------:R-:W-:Y:S05]  /*11b0*/  BSYNC B0 ;  /* 0x0000000000007941 */ /* 0x000fea0003800000 */
.L_x_27:
[----:B------:R-:W-:Y:S04]  /*11c0*/  BSSY B0, `(.L_x_29) ;  /* 0x000000d000007945 */ /* 0x000fe80003800000 */
[----:B------:R-:W-:Y:S05]  /*11d0*/  @P1 BRA `(.L_x_30) ;  /* 0x00000000002c1947 */ /* 0x000fea0003800000 */
[----:B------:R-:W-:Y:S01]  /*11e0*/  FMUL.RZ R40, R40, 0.15915493667125701904 ;  /* 0x3e22f98328287820 */ /* 0x000fe2000040c000 */
[----:B------:R-:W-:-:S03]  /*11f0*/  IMAD R49, R49, UR8, RZ ;  /* 0x0000000831317c24 */ /* 0x000fc6000f8e02ff */
[----:B-1----:R-:W1:Y:S02]  /*1200*/  MUFU.SIN R26, R40 ;  /* 0x00000028001a7308 */ /* 0x002e640000000400 */
[----:B-1----:R-:W-:Y:S01]  /*1210*/  FMUL.FTZ R27, R45, R26 ;  /* 0x0000001a2d1b7220 */ /* 0x002fe20000410000 */
[----:B------:R-:W-:-:S03]  /*1220*/  IADD3 R26, P1, R49, UR10, RZ ;  /* 0x0000000a311a7c10 */ /* 0x000fc6000ff3e0ff */
[----:B0-----:R-:W-:-:S04]  /*1230*/  FFMA.FTZ R27, R27, R36, UR9 ;  /* 0x000000091b1b7e23 */ /* 0x001fc80008010024 */
[----:B------:R-:W-:Y:S01]  /*1240*/  FMUL.FTZ R33, R27, 1.4426950216293334961 ;  /* 0x3fb8aa3b1b217820 */ /* 0x000fe20000410000 */
[----:B------:R-:W-:-:S05]  /*1250*/  LEA.HI.X.SX32 R27, R49, UR11, 0x1, P1 ;  /* 0x0000000b311b7c11 */ /* 0x000fca00088f0eff */
[----:B------:R-:W0:Y:S02]  /*1260*/  MUFU.EX2 R33, R33 ;  /* 0x0000002100217308 */ /* 0x000e240000000800 */
[----:B0-----:R-:W-:-:S05]  /*1270*/  F2FP.BF16.F32.PACK_AB R38, RZ, R33 ;  /* 0x00000021ff26723e */ /* 0x001fca00000010ff */
[----:B------:R2:W-:Y:S02]  /*1280*/  STG.E.U16 desc[UR6][R26.64], R38 ;  /* 0x000000261a007986 */ /* 0x0005e4000c101506 */
.L_x_30:
[----:B------:R-:W-:Y:S05]  /*1290*/  BSYNC B0 ;  /* 0x0000000000007941 */ /* 0x000fea0003800000 */
.L_x_29:
[----:B------:R-:W-:Y:S01]  /*12a0*/  FMUL.FTZ R45, R45, R32 ;  /* 0x000000202d2d7220 */ /* 0x000fe20000410000 */
[----:B------:R-:W-:Y:S06]  /*12b0*/  @P0 BRA `(.L_x_31) ;  /* 0x0000000000200947 */ /* 0x000fec0003800000 */
[----:B012---:R-:W-:Y:S01]  /*12c0*/  FFMA.FTZ R26, R45, R36, UR9 ;  /* 0x000000092d1a7e23 */ /* 0x007fe20008010024 */
[----:B------:R-:W-:-:S03]  /*12d0*/  IMAD R47, R47, UR8, RZ ;  /* 0x000000082f2f7c24 */ /* 0x000fc6000f8e02ff */
[----:B------:R-:W-:Y:S02]  /*12e0*/  FMUL.FTZ R32, R26, 1.4426950216293334961 ;  /* 0x3fb8aa3b1a207820 */ /* 0x000fe40000410000 */
[----:B------:R-:W-:-:S04]  /*12f0*/  IADD3 R26, P0, R47, UR10, RZ ;  /* 0x0000000a2f1a7c10 */ /* 0x000fc8000ff1e0ff */
[----:B------:R-:W0:Y:S01]  /*1300*/  MUFU.EX2 R32, R32 ;  /* 0x0000002000207308 */ /* 0x000e220000000800 */
[----:B------:R-:W-:Y:S02]  /*1310*/  LEA.HI.X.SX32 R27, R47, UR11, 0x1, P0 ;  /* 0x0000000b2f1b7c11 */ /* 0x000fe400080f0eff */
[----:B0-----:R-:W-:-:S05]  /*1320*/  F2FP.BF16.F32.PACK_AB R33, RZ, R32 ;  /* 0x00000020ff21723e */ /* 0x001fca00000010ff */
[----:B------:R3:W-:Y:S02]  /*1330*/  STG.E.U16 desc[UR6][R26.64], R33 ;  /* 0x000000211a007986 */ /* 0x0007e4000c101506 */
.L_x_31:
[----:B------:R-:W-:Y:S01]  /*1340*/  LEA R16, P0, R41, R16, 0x2 ;  /* 0x0000001029107211 */ /* 0x000fe200078010ff */
[----:B------:R-:W-:Y:S05]  /*1350*/  WARPSYNC.ALL ;  /* 0x0000000000007948 */ /* 0x000fea0003800000 */
[----:B------:R-:W-:Y:S01]  /*1360*/  IMAD.X R17, RZ, RZ, R17, P0 ;  /* 0x000000ffff117224 */ /* 0x000fe200000e0611 */
[----:B------:R-:W-:Y:S01]  /*1370*/  BAR.SYNC.DEFER_BLOCKING 0x0 ;  /* 0x0000000000007b1d */ /* 0x000fe20000010000 */
[----:B------:R-:W-:Y:S01]  /*1380*/  ISETP.GE.U32.AND P0, PT, R16, R35, PT ;  /* 0x000000231000720c */ /* 0x000fe20003f06070 */
[----:B------:R-:W-:Y:S01]  /*1390*/  IMAD.MOV.U32 R40, RZ, RZ, R28 ;  /* 0x000000ffff287224 */ /* 0x000fe200078e001c */
[----:B-12---:R-:W-:-:S02]  /*13a0*/  MOV R38, R30 ;  /* 0x0000001e00267202 */ /* 0x006fc40000000f00 */
[----:B------:R-:W-:Y:S02]  /*13b0*/  ISETP.GE.AND.EX P0, PT, R17, R34, PT, P0 ;  /* 0x000000221100720c */ /* 0x000fe40003f06300 */
[----:B------:R-:W-:-:S11]  /*13c0*/  MOV R41, R29 ;  /* 0x0000001d00297202 */ /* 0x000fd60000000f00 */
[----:B------:R-:W-:Y:S05]  /*13d0*/  @!P0 BRA `(.L_x_32) ;  /* 0xfffffff400388947 */ /* 0x000fea000383ffff */
[----:B------:R-:W-:Y:S05]  /*13e0*/  EXIT ;  /* 0x000000000000794d */ /* 0x000fea0003800000 */
        .weak           $__internal_1_$__cuda_sm20_div_s64
        .type           $__internal_1_$__cuda_sm20_div_s64,@function
        .size           $__internal_1_$__cuda_sm20_div_s64,(.L_x_331 - $__internal_1_$__cuda_sm20_div_s64)
$__internal_1_$__cuda_sm20_div_s64:
[----:B------:R-:W-:Y:S01]  /*13f0*/  IMAD.MOV.U32 R30, RZ, RZ, R35 ;  /* 0x000000ffff1e7224 */ /* 0x000fe200078e0023 */
        /* <DEDUP_REMOVED lines=9> */
[----:B------:R-:W-:-:S04]  /*1490*/  IMAD.HI.U32 R26, R24, R39, RZ ;  /* 0x00000027181a7227 */ /* 0x000fc800078e00ff */
[----:B------:R-:W-:Y:S02]  /*14a0*/  IMAD.MOV.U32 R27, RZ, RZ, R24 ;  /* 0x000000ffff1b7224 */ /* 0x000fe400078e0018 */
[-C--:B------:R-:W-:Y:S02]  /*14b0*/  IMAD R31, R25, R41.reuse, RZ ;  /* 0x00000029191f7224 */ /* 0x080fe400078e02ff */
[----:B------:R-:W-:-:S04]  /*14c0*/  IMAD.WIDE.U32 R26, P0, R24, R41, R26 ;  /* 0x00000029181a7225 */ /* 0x000fc8000780001a */
[----:B------:R-:W-:-:S04]  /*14d0*/  IMAD.HI.U32 R41, R25, R41, RZ ;  /* 0x0000002919297227 */ /* 0x000fc800078e00ff */
[----:B------:R-:W-:-:S05]  /*14e0*/  IMAD.HI.U32 R26, P1, R25, R39, R26 ;  /* 0x00000027191a7227 */ /* 0x000fca000782001a */
[----:B------:R-:W-:Y:S02]  /*14f0*/  IADD3 R27, P2, R31, R26, RZ ;  /* 0x0000001a1f1b7210 */ /* 0x000fe40007f5e0ff */
[----:B------:R-:W-:-:S03]  /*1500*/  IADD3.X R26, R41, R25, RZ, P0, !PT ;  /* 0x00000019291a7210 */ /* 0x000fc600007fe4ff */
[----:B------:R-:W-:Y:S01]  /*1510*/  IMAD.WIDE.U32 R24, R27, R35, RZ ;  /* 0x000000231b187225 */ /* 0x000fe200078e00ff */
[----:B------:R-:W-:Y:S02]  /*1520*/  IADD3.X R31, RZ, RZ, R26, P2, P1 ;  /* 0x000000ffff1f7210 */ /* 0x000fe400017e241a */
[----:B------:R-:W-:Y:S02]  /*1530*/  ISETP.LE.AND P1, PT, RZ, UR5, PT ;  /* 0x00000005ff007c0c */ /* 0x000fe4000bf23270 */
[----:B------:R-:W-:Y:S01]  /*1540*/  IADD3 R39, P0, RZ, -R24, RZ ;  /* 0x80000018ff277210 */ /* 0x000fe20007f1e0ff */
[----:B------:R-:W-:-:S04]  /*1550*/  IMAD R24, R35, R31, R25 ;  /* 0x0000001f23187224 */ /* 0x000fc800078e0219 */
[----:B------:R-:W-:-:S04]  /*1560*/  IMAD.HI.U32 R26, R27, R39, RZ ;  /* 0x000000271b1a7227 */ /* 0x000fc800078e00ff */
[----:B------:R-:W-:Y:S01]  /*1570*/  IMAD.X R30, RZ, RZ, ~R24, P0 ;  /* 0x000000ffff1e7224 */ /* 0x000fe200000e0e18 */
        /* <DEDUP_REMOVED lines=8> */
[----:B------:R-:W-:Y:S02]  /*1600*/  IADD3 R26, P3, R25, R26, RZ ;  /* 0x0000001a191a7210 */ /* 0x000fe40007f7e0ff */
[----:B------:R-:W-:Y:S01]  /*1610*/  MOV R25, RZ ;  /* 0x000000ff00197202 */ /* 0x000fe20000000f00 */
[----:B------:R-:W-:Y:S02]  /*1620*/  IMAD.X R31, R30, 0x1, R31, P0 ;  /* 0x000000011e1f7824 */ /* 0x000fe400000e061f */
[----:B------:R-:W-:-:S03]  /*1630*/  IMAD.HI.U32 R24, R26, R27, RZ ;  /* 0x0000001b1a187227 */ /* 0x000fc600078e00ff */
[----:B------:R-:W-:Y:S01]  /*1640*/  IADD3.X R31, RZ, RZ, R31, P3, P2 ;  /* 0x000000ffff1f7210 */ /* 0x000fe20001fe441f */
[----:B------:R-:W-:-:S04]  /*1650*/  IMAD.WIDE.U32 R24, R26, R40, R24 ;  /* 0x000000281a187225 */ /* 0x000fc800078e0018 */
[C---:B------:R-:W-:Y:S02]  /*1660*/  IMAD R39, R31.reuse, R40, RZ ;  /* 0x000000281f277224 */ /* 0x040fe400078e02ff */
[----:B------:R-:W-:-:S04]  /*1670*/  IMAD.HI.U32 R24, P0, R31, R27, R24 ;  /* 0x0000001b1f187227 */ /* 0x000fc80007800018 */
[----:B------:R-:W-:Y:S01]  /*1680*/  IMAD.HI.U32 R31, R31, R40, RZ ;  /* 0x000000281f1f7227 */ /* 0x000fe200078e00ff */
[----:B------:R-:W-:-:S03]  /*1690*/  IADD3 R26, P2, R39, R24, RZ ;  /* 0x00000018271a7210 */ /* 0x000fc60007f5e0ff */
[----:B------:R-:W-:-:S05]  /*16a0*/  IMAD.X R24, RZ, RZ, R31, P0 ;  /* 0x000000ffff187224 */ /* 0x000fca00000e061f */
[----:B------:R-:W-:Y:S01]  /*16b0*/  IADD3.X R30, RZ, R24, RZ, P2, !PT ;  /* 0x00000018ff1e7210 */ /* 0x000fe200017fe4ff */
[----:B------:R-:W-:-:S04]  /*16c0*/  IMAD.WIDE.U32 R24, R26, R35, RZ ;  /* 0x000000231a187225 */ /* 0x000fc800078e00ff */
[----:B------:R-:W-:Y:S01]  /*16d0*/  IMAD R25, R35, R30, R25 ;  /* 0x0000001e23197224 */ /* 0x000fe200078e0219 */
[----:B------:R-:W-:-:S04]  /*16e0*/  IADD3 R38, P0, -R24, R27, RZ ;  /* 0x0000001b18267210 */ /* 0x000fc80007f1e1ff */
[-C--:B------:R-:W-:Y:S01]  /*16f0*/  IADD3 R24, P2, -R35, R38.reuse, RZ ;  /* 0x0000002623187210 */ /* 0x080fe20007f5e1ff */
[----:B------:R-:W-:Y:S01]  /*1700*/  IMAD.X R40, R40, 0x1, ~R25, P0 ;  /* 0x0000000128287824 */ /* 0x000fe200000e0e19 */
[----:B------:R-:W-:Y:S02]  /*1710*/  ISETP.GE.U32.AND P0, PT, R38, R35, PT ;  /* 0x000000232600720c */ /* 0x000fe40003f06070 */
[----:B------:R-:W-:Y:S02]  /*1720*/  IADD3 R25, P3, R26, 0x1, RZ ;  /* 0x000000011a197810 */ /* 0x000fe40007f7e0ff */
[C---:B------:R-:W-:Y:S02]  /*1730*/  ISETP.GE.U32.AND.EX P0, PT, R40.reuse, RZ, PT, P0 ;  /* 0x000000ff2800720c */ /* 0x040fe40003f06100 */
[----:B------:R-:W-:Y:S02]  /*1740*/  IADD3.X R31, R40, -0x1, RZ, P2, !PT ;  /* 0xffffffff281f7810 */ /* 0x000fe400017fe4ff */
[----:B------:R-:W-:-:S02]  /*1750*/  SEL R24, R24, R38, P0 ;  /* 0x0000002618187207 */ /* 0x000fc40000000000 */
[----:B------:R-:W-:Y:S02]  /*1760*/  IADD3.X R27, RZ, R30, RZ, P3, !PT ;  /* 0x0000001eff1b7210 */ /* 0x000fe40001ffe4ff */
[----:B------:R-:W-:Y:S02]  /*1770*/  SEL R25, R25, R26, P0 ;  /* 0x0000001a19197207 */ /* 0x000fe40000000000 */
[----:B------:R-:W-:Y:S02]  /*1780*/  SEL R31, R31, R40, P0 ;  /* 0x000000281f1f7207 */ /* 0x000fe40000000000 */
[----:B------:R-:W-:Y:S02]  /*1790*/  ISETP.GE.U32.AND P2, PT, R24, R35, PT ;  /* 0x000000231800720c */ /* 0x000fe40003f46070 */
[----:B------:R-:W-:Y:S02]  /*17a0*/  SEL R30, R27, R30, P0 ;  /* 0x0000001e1b1e7207 */ /* 0x000fe40000000000 */
[----:B------:R-:W-:-:S02]  /*17b0*/  IADD3 R26, P3, R25, 0x1, RZ ;  /* 0x00000001191a7810 */ /* 0x000fc40007f7e0ff */
[----:B------:R-:W-:-:S03]  /*17c0*/  ISETP.GE.U32.AND.EX P0, PT, R31, RZ, PT, P2 ;  /* 0x000000ff1f00720c */ /* 0x000fc60003f06120 */
[----:B------:R-:W-:Y:S01]  /*17d0*/  IMAD.X R27, RZ, RZ, R30, P3 ;  /* 0x000000ffff1b7224 */ /* 0x000fe200018e061e */
[----:B------:R-:W-:-:S04]  /*17e0*/  SEL R26, R26, R25, P0 ;  /* 0x000000191a1a7207 */ /* 0x000fc80000000000 */
[----:B------:R-:W-:Y:S02]  /*17f0*/  SEL R27, R27, R30, P0 ;  /* 0x0000001e1b1b7207 */ /* 0x000fe40000000000 */
[-C--:B------:R-:W-:Y:S02]  /*1800*/  IADD3 R25, P2, RZ, -R26.reuse, RZ ;  /* 0x8000001aff197210 */ /* 0x080fe40007f5e0ff */
[----:B------:R-:W-:Y:S02]  /*1810*/  ISETP.NE.U32.AND P0, PT, R35, RZ, PT ;  /* 0x000000ff2300720c */ /* 0x000fe40003f05070 */
[-C--:B------:R-:W-:Y:S02]  /*1820*/  IADD3.X R24, RZ, ~R27.reuse, RZ, P2, !PT ;  /* 0x8000001bff187210 */ /* 0x080fe400017fe4ff */
[----:B------:R-:W-:Y:S01]  /*1830*/  SEL R26, R25, R26, !P1 ;  /* 0x0000001a191a7207 */ /* 0x000fe20004800000 */
[----:B------:R-:W-:Y:S01]  /*1840*/  HFMA2.MMA R25, -RZ, RZ, 0, 0 ;  /* 0x00000000ff197435 */ /* 0x000fe200000001ff */
[----:B------:R-:W-:Y:S01]  /*1850*/  SEL R27, R24, R27, !P1 ;  /* 0x0000001b181b7207 */ /* 0x000fe20004800000 */
[----:B------:R-:W-:Y:S01]  /*1860*/  IMAD.MOV.U32 R24, RZ, RZ, R36 ;  /* 0x000000ffff187224 */ /* 0x000fe200078e0024 */
[----:B------:R-:W-:-:S04]  /*1870*/  ISETP.NE.AND.EX P0, PT, RZ, RZ, PT, P0 ;  /* 0x000000ffff00720c */ /* 0x000fc80003f05300 */
[----:B------:R-:W-:Y:S02]  /*1880*/  SEL R26, R26, 0xffffffff, P0 ;  /* 0xffffffff1a1a7807 */ /* 0x000fe40000000000 */
[----:B------:R-:W-:Y:S01]  /*1890*/  SEL R27, R27, 0xffffffff, P0 ;  /* 0xffffffff1b1b7807 */ /* 0x000fe20000000000 */
[----:B------:R-:W-:Y:S06]  /*18a0*/  RET.REL.NODEC R24 `(_ZN2at6native63_GLOBAL__N__11d61d08_30_DistributionLogNormalKernel_cu_e7567be543distribution_elementwise_grid_stride_kernelIfLi4EZNS0_9templates4cuda20normal_and_transformIN3c108BFloat16EfPNS_17CUDAGeneratorImplEZZZNS4_17log_normal_kernelIS9_EEvRNS_18TensorIteratorBaseEddT_ENKUlvE_clEvENKUlvE2_clEvEUlfE_EEvSC_T1_T2_EUlP24curandStatePhilox4_32_10E0_ZNS1_27distribution_nullary_kernelIS7_f6float4S9_SL_SG_EEvSC_SI_RKT3_T4_EUlifE_EEvlNS_15PhiloxCudaStateESH_SI_) ;  /* 0xffffffe418d47950 */ /* 0x000fec0003c3ffff */
.L_x_33:
        /* <DEDUP_REMOVED lines=13> */
.L_x_331:


//--------------------- .text._ZN2at6native63_GLOBAL__N__11d61d08_30_DistributionLogNormalKernel_cu_e7567be543distribution_elementwise_grid_stride_kernelIfLi4EZNS0_9templates4cuda20normal_and_transformIN3c108BFloat16EfPNS_17CUDAGeneratorImplEZZZNS4_17log_normal_kernelIS9_EEvRNS_18TensorIteratorBaseEddT_ENKUlvE_clEvENKUlvE2_clEvEUlfE_EEvSC_T1_T2_EUlP24curandStatePhilox4_32_10E_ZNS1_27distribution_nullary_kernelIS7_f7double2S9_SL_SG_EEvSC_SI_RKT3_T4_EUlifE0_EEvlNS_15PhiloxCudaStateESH_SI_ --------------------------
	.section	.text._ZN2at6native63_GLOBAL__N__11d61d08_30_DistributionLogNormalKernel_cu_e7567be543distribution_elementwise_grid_stride_kernelIfLi4EZNS0_9templates4cuda20normal_and_transformIN3c108BFloat16EfPNS_17CUDAGeneratorImplEZZZNS4_17log_normal_kernelIS9_EEvRNS_18TensorIteratorBaseEddT_ENKUlvE_clEvENKUlvE2_clEvEUlfE_EEvSC_T1_T2_EUlP24curandStatePhilox4_32_10E_ZNS1_27distribution_nullary_kernelIS7_f7double2S9_SL_SG_EEvSC_SI_RKT3_T4_EUlifE0_EEvlNS_15PhiloxCudaStateESH_SI_,"ax",@progbits
	.align	128
.text._ZN2at6native63_GLOBAL__N__11d61d08_30_DistributionLogNormalKernel_cu_e7567be543distribution_elementwise_grid_stride_kernelIfLi4EZNS0_9templates4cuda20normal_and_transformIN3c108BFloat16EfPNS_17CUDAGeneratorImplEZZZNS4_17log_normal_kernelIS9_EEvRNS_18TensorIteratorBaseEddT_ENKUlvE_clEvENKUlvE2_clEvEUlfE_EEvSC_T1_T2_EUlP24curandStatePhilox4_32_10E_ZNS1_27distribution_nullary_kernelIS7_f7double2S9_SL_SG_EEvSC_SI_RKT3_T4_EUlifE0_EEvlNS_15PhiloxCudaStateESH_SI_:
        .type           _ZN2at6native63_GLOBAL__N__11d61d08_30_DistributionLogNormalKernel_cu_e7567be543distribution_elementwise_grid_stride_kernelIfLi4EZNS0_9templates4cuda20normal_and_transformIN3c108BFloat16EfPNS_17CUDAGeneratorImplEZZZNS4_17log_normal_kernelIS9_EEvRNS_18TensorIteratorBaseEddT_ENKUlvE_clEvENKUlvE2_clEvEUlfE_EEvSC_T1_T2_EUlP24curandStatePhilox4_32_10E_ZNS1_27distribution_nullary_kernelIS7_f7double2S9_SL_SG_EEvSC_SI_RKT3_T4_EUlifE0_EEvlNS_15PhiloxCudaStateESH_SI_,@function
        .size           _ZN2at6native63_GLOBAL__N__11d61d08_30_DistributionLogNormalKernel_cu_e7567be543distribution_elementwise_grid_stride_kernelIfLi4EZNS0_9templates4cuda20normal_and_transformIN3c108BFloat16EfPNS_17CUDAGeneratorImplEZZZNS4_17log_normal_kernelIS9_EEvRNS_18TensorIteratorBaseEddT_ENKUlvE_clEvENKUlvE2_clEvEUlfE_EEvSC_T1_T2_EUlP24curandStatePhilox4_32_10E_ZNS1_27distribution_nullary_kernelIS7_f7double2S9_SL_SG_EEvSC_SI_RKT3_T4_EUlifE0_EEvlNS_15PhiloxCudaStateESH_SI_,(.L_x_333 - _ZN2at6native63_GLOBAL__N__11d61d08_30_DistributionLogNormalKernel_cu_e7567be543distribution_elementwise_grid_stride_kernelIfLi4EZNS0_9templates4cuda20normal_and_transformIN3c108BFloat16EfPNS_17CUDAGeneratorImplEZZZNS4_17log_normal_kernelIS9_EEvRNS_18TensorIteratorBaseEddT_ENKUlvE_clEvENKUlvE2_clEvEUlfE_EEvSC_T1_T2_EUlP24curandStatePhilox4_32_10E_ZNS1_27distribution_nullary_kernelIS7_f7double2S9_SL_SG_EEvSC_SI_RKT3_T4_EUlifE0_EEvlNS_15PhiloxCudaStateESH_SI_)
        .other          _ZN2at6native63_GLOBAL__N__11d61d08_30_DistributionLogNormalKernel_cu_e7567be543distribution_elementwise_grid_stride_kernelIfLi4EZNS0_9templates4cuda20normal_and_transformIN3c108BFloat16EfPNS_17CUDAGeneratorImplEZZZNS4_17log_normal_kernelIS9_EEvRNS_18TensorIteratorBaseEddT_ENKUlvE_clEvENKUlvE2_clEvEUlfE_EEvSC_T1_T2_EUlP24curandStatePhilox4_32_10E_ZNS1_27distribution_nullary_kernelIS7_f7double2S9_SL_SG_EEvSC_SI_RKT3_T4_EUlifE0_EEvlNS_15PhiloxCudaStateESH_SI_,@"STO_CUDA_ENTRY STV_DEFAULT"
_ZN2at6native63_GLOBAL__N__11d61d08_30_DistributionLogNormalKernel_cu_e7567be543distribution_elementwise_grid_stride_kernelIfLi4EZNS0_9templates4cuda20normal_and_transformIN3c108BFloat16EfPNS_17CUDAGeneratorImplEZZZNS4_17log_normal_kernelIS9_EEvRNS_18TensorIteratorBaseEddT_ENKUlvE_clEvENKUlvE2_clEvEUlfE_EEvSC_T1_T2_EUlP24curandStatePhilox4_32_10E_ZNS1_27distribution_nullary_kernelIS7_f7double2S9_SL_SG_EEvSC_SI_RKT3_T4_EUlifE0_EEvlNS_15PhiloxCudaStateESH_SI_:
        /* <DEDUP_REMOVED lines=21> */
[----:B------:R-:W-:Y:S01]  /*0150*/  IMAD.MOV.U32 R42, RZ, RZ, R47 ;  /* 0x000000ffff2a7224 */ /* 0x000fe200078e002f */
[----:B------:R-:W-:Y:S02]  /*0160*/  MOV R43, R46 ;  /* 0x0000002e002b7202 */ /* 0x000fe40000000f00 */
[----:B------:R-:W-:Y:S01]  /*0170*/  UIADD3.X UR5, UR5, -0x1, URZ, UP0, !UPT ;  /* 0xffffffff05057890 */ /* 0x000fe200087fe43f */
[----:B------:R-:W-:-:S02]  /*0180*/  MOV R45, R47 ;  /* 0x0000002f002d7202 */ /* 0x000fc40000000f00 */
[----:B---3--:R-:W-:Y:S01]  /*0190*/  @P0 IADD3 R18, P1, R2, R7, RZ ;  /* 0x0000000702120210 */ /* 0x008fe20007f3e0ff */
[----:B------:R-:W-:-:S04]  /*01a0*/  IMAD.WIDE.U32 R6, R46, -0x326172a9, RZ ;  /* 0xcd9e8d572e067825 */ /* 0x000fc800078e00ff */
[----:B------:R-:W-:Y:S01]  /*01b0*/  @P0 IMAD.X R5, RZ, RZ, R3, P1 ;  /* 0x000000ffff050224 */ /* 0x000fe200008e0603 */
[----:B------:R-:W-:Y:S02]  /*01c0*/  ISETP.NE.U32.AND P0, PT, RZ, UR5, PT ;  /* 0x00000005ff007c0c */ /* 0x000fe4000bf05070 */
[C---:B----4-:R-:W-:Y:S02]  /*01d0*/  IADD3 R3, R13.reuse, -0x4498517b, RZ ;  /* 0xbb67ae850d037810 */ /* 0x050fe40007ffe0ff */
[--C-:B------:R-:W-:Y:S02]  /*01e0*/  SHF.R.U64 R0, R18, 0x2, R5.reuse ;  /* 0x0000000212007819 */ /* 0x100fe40000001205 */
[----:B------:R-:W-:Y:S02]  /*01f0*/  SHF.R.U32.HI R2, RZ, 0x2, R5 ;  /* 0x00000002ff027819 */ /* 0x000fe40000011605 */
[----:B------:R-:W-:Y:S01]  /*0200*/  IADD3 R44, R13, -0x695add53, RZ ;  /* 0x96a522ad0d2c7810 */ /* 0x000fe20007ffe0ff */
[----:B------:R-:W-:Y:S01]  /*0210*/  IMAD.WIDE.U32 R4, R0, -0x2daee0ad, RZ ;  /* 0xd2511f5300047825 */ /* 0x000fe200078e00ff */
[----:B------:R-:W-:-:S04]  /*0220*/  LOP3.LUT R8, R7, R2, R12, 0x96, !PT ;  /* 0x0000000207087212 */ /* 0x000fc800078e960c */
[----:B------:R-:W-:Y:S01]  /*0230*/  LOP3.LUT R10, R13, R5, R47, 0x96, !PT ;  /* 0x000000050d0a7212 */ /* 0x000fe200078e962f */
[----:B------:R-:W-:-:S04]  /*0240*/  IMAD.WIDE.U32 R8, R8, -0x2daee0ad, RZ ;  /* 0xd2511f5308087825 */ /* 0x000fc800078e00ff */
[----:B------:R-:W-:Y:S01]  /*0250*/  IMAD.WIDE.U32 R10, R10, -0x326172a9, RZ ;  /* 0xcd9e8d570a0a7825 */ /* 0x000fe200078e00ff */
[----:B------:R-:W-:-:S03]  /*0260*/  LOP3.LUT R14, R9, R4, R3, 0x96, !PT ;  /* 0x00000004090e7212 */ /* 0x000fc600078e9603 */
[----:B------:R-:W-:Y:S02]  /*0270*/  VIADD R5, R12, 0x9e3779b9 ;  /* 0x9e3779b90c057836 */ /* 0x000fe40000000000 */
[----:B------:R-:W-:-:S03]  /*0280*/  IMAD.WIDE.U32 R14, R14, -0x326172a9, RZ ;  /* 0xcd9e8d570e0e7825 */ /* 0x000fc600078e00ff */
[----:B------:R-:W-:Y:S01]  /*0290*/  LOP3.LUT R6, R11, R5, R6, 0x96, !PT ;  /* 0x000000050b067212 */ /* 0x000fe200078e9606 */
[----:B------:R-:W-:Y:S01]  /*02a0*/  VIADD R4, R13, 0x76cf5d0a ;  /* 0x76cf5d0a0d047836 */ /* 0x000fe20000000000 */
[----:B------:R-:W-:-:S03]  /*02b0*/  IADD3 R5, R12, 0x3c6ef372, RZ ;  /* 0x3c6ef3720c057810 */ /* 0x000fc60007ffe0ff */
[----:B------:R-:W-:Y:S01]  /*02c0*/  IMAD.WIDE.U32 R6, R6, -0x2daee0ad, RZ ;  /* 0xd2511f5306067825 */ /* 0x000fe200078e00ff */
[----:B------:R-:W-:-:S04]  /*02d0*/  LOP3.LUT R5, R15, R10, R5, 0x96, !PT ;  /* 0x0000000a0f057212 */ /* 0x000fc800078e9605 */
[----:B------:R-:W-:Y:S01]  /*02e0*/  LOP3.LUT R10, R7, R8, R4, 0x96, !PT ;  /* 0x00000008070a7212 */ /* 0x000fe200078e9604 */
[----:B------:R-:W-:Y:S01]  /*02f0*/  IMAD.WIDE.U32 R8, R5, -0x2daee0ad, RZ ;  /* 0xd2511f5305087825 */ /* 0x000fe200078e00ff */
[----:B------:R-:W-:-:S03]  /*0300*/  IADD3 R5, R13, 0x32370b8f, RZ ;  /* 0x32370b8f0d057810 */ /* 0x000fc60007ffe0ff */
[----:B------:R-:W-:Y:S01]  /*0310*/  IMAD.WIDE.U32 R10, R10, -0x326172a9, RZ ;  /* 0xcd9e8d570a0a7825 */ /* 0x000fe200078e00ff */
[----:B------:R-:W-:-:S03]  /*0320*/  LOP3.LUT R16, R9, R6, R5, 0x96, !PT ;  /* 0x0000000609107212 */ /* 0x000fc600078e9605 */
[----:B------:R-:W-:Y:S02]  /*0330*/  VIADD R7, R12, 0xdaa66d2b ;  /* 0xdaa66d2b0c077836 */ /* 0x000fe40000000000 */
[----:B------:R-:W-:-:S03]  /*0340*/  IMAD.WIDE.U32 R16, R16, -0x326172a9, RZ ;  /* 0xcd9e8d5710107825 */ /* 0x000fc600078e00ff */
[----:B------:R-:W-:Y:S01]  /*0350*/  LOP3.LUT R14, R11, R14, R7, 0x96, !PT ;  /* 0x0000000e0b0e7212 */ /* 0x000fe200078e9607 */
[----:B------:R-:W-:Y:S01]  /*0360*/  VIADD R6, R13, 0xed9eba14 ;  /* 0xed9eba140d067836 */ /* 0x000fe20000000000 */
[C---:B------:R-:W-:Y:S01]  /*0370*/  IADD3 R7, R12.reuse, 0x78dde6e4, RZ ;  /* 0x78dde6e40c077810 */ /* 0x040fe20007ffe0ff */
[----:B------:R-:W-:Y:S02]  /*0380*/  VIADD R9, R12, 0x1715609d ;  /* 0x1715609d0c097836 */ /* 0x000fe40000000000 */
[----:B------:R-:W-:Y:S01]  /*0390*/  IMAD.WIDE.U32 R14, R14, -0x2daee0ad, RZ ;  /* 0xd2511f530e0e7825 */ /* 0x000fe200078e00ff */
[----:B------:R-:W-:Y:S02]  /*03a0*/  LOP3.LUT R10, R17, R10, R7, 0x96, !PT ;  /* 0x0000000a110a7212 */ /* 0x000fe400078e9607 */
[----:B------:R-:W-:Y:S02]  /*03b0*/  IADD3 R7, R13, -0x56f99767, RZ ;  /* 0xa90668990d077810 */ /* 0x000fe40007ffe0ff */
[----:B------:R-:W-:Y:S01]  /*03c0*/  LOP3.LUT R20, R15, R8, R6, 0x96, !PT ;  /* 0x000000080f147212 */ /* 0x000fe200078e9606 */
[----:B------:R-:W-:-:S04]  /*03d0*/  IMAD.WIDE.U32 R10, R10, -0x2daee0ad, RZ ;  /* 0xd2511f530a0a7825 */ /* 0x000fc800078e00ff */
[----:B------:R-:W-:Y:S01]  /*03e0*/  IMAD.WIDE.U32 R20, R20, -0x326172a9, RZ ;  /* 0xcd9e8d5714147825 */ /* 0x000fe200078e00ff */
[----:B------:R-:W-:Y:S02]  /*03f0*/  LOP3.LUT R17, R11, R14, R7, 0x96, !PT ;  /* 0x0000000e0b117212 */ /* 0x000fe400078e9607 */
[----:B------:R-:W-:Y:S01]  /*0400*/  IADD3 R11, R12, -0x4ab325aa, RZ ;  /* 0xb54cda560c0b7810 */ /* 0x000fe20007ffe0ff */
[----:B------:R-:W-:Y:S01]  /*0410*/  VIADD R8, R13, 0x646e171e ;  /* 0x646e171e0d087836 */ /* 0x000fe20000000000 */
[----:B------:R-:W-:Y:S01]  /*0420*/  LOP3.LUT R9, R21, R16, R9, 0x96, !PT ;  /* 0x0000001015097212 */ /* 0x000fe200078e9609 */
[----:B------:R-:W-:-:S04]  /*0430*/  IMAD.WIDE.U32 R16, R17, -0x326172a9, RZ ;  /* 0xcd9e8d5711107825 */ /* 0x000fc800078e00ff */
[----:B------:R-:W-:Y:S01]  /*0440*/  IMAD.WIDE.U32 R14, R9, -0x2daee0ad, RZ ;  /* 0xd2511f53090e7825 */ /* 0x000fe200078e00ff */
[----:B------:R-:W-:Y:S02]  /*0450*/  LOP3.LUT R11, R17, R20, R11, 0x96, !PT ;  /* 0x00000014110b7212 */ /* 0x000fe400078e960b */
[----:B------:R-:W-:Y:S02]  /*0460*/  IADD3 R9, R13, 0x1fd5c5a3, RZ ;  /* 0x1fd5c5a30d097810 */ /* 0x000fe40007ffe0ff */
[----:B------:R-:W-:Y:S01]  /*0470*/  LOP3.LUT R20, R15, R10, R8, 0x96, !PT ;  /* 0x0000000a0f147212 */ /* 0x000fe200078e9608 */
[----:B------:R-:W-:Y:S01]  /*0480*/  IMAD.WIDE.U32 R28, R11, -0x2daee0ad, RZ ;  /* 0xd2511f530b1c7825 */ /* 0x000fe200078e00ff */
[----:B------:R-:W-:-:S03]  /*0490*/  IADD3 R17, R12, -0xe443238, RZ ;  /* 0xf1bbcdc80c117810 */ /* 0x000fc60007ffe0ff */
[----:B------:R-:W-:Y:S01]  /*04a0*/  IMAD.WIDE.U32 R20, R20, -0x326172a9, RZ ;  /* 0xcd9e8d5714147825 */ /* 0x000fe200078e00ff */
[----:B------:R-:W-:-:S03]  /*04b0*/  LOP3.LUT R14, R29, R14, R9, 0x96, !PT ;  /* 0x0000000e1d0e7212 */ /* 0x000fc600078e9609 */
[----:B------:R-:W-:Y:S02]  /*04c0*/  VIADD R11, R12, 0x5384540f ;  /* 0x5384540f0c0b7836 */ /* 0x000fe40000000000 */
[----:B------:R-:W-:-:S03]  /*04d0*/  IMAD.WIDE.U32 R14, R14, -0x326172a9, RZ ;  /* 0xcd9e8d570e0e7825 */ /* 0x000fc600078e00ff */
[----:B------:R-:W-:Y:S01]  /*04e0*/  LOP3.LUT R11, R21, R16, R11, 0x96, !PT ;  /* 0x00000010150b7212 */ /* 0x000fe200078e960b */
[----:B------:R-:W-:-:S04]  /*04f0*/  VIADD R10, R13, 0xdb3d7428 ;  /* 0xdb3d74280d0a7836 */ /* 0x000fc80000000000 */
[----:B------:R-:W-:Y:S01]  /*0500*/  IMAD.WIDE.U32 R26, R11, -0x2daee0ad, RZ ;  /* 0xd2511f530b1a7825 */ /* 0x000fe200078e00ff */
[----:B------:R-:W-:-:S04]  /*0510*/  LOP3.LUT R11, R15, R20, R17, 0x96, !PT ;  /* 0x000000140f0b7212 */ /* 0x000fc800078e9611 */
[----:B------:R-:W-:Y:S01]  /*0520*/  LOP3.LUT R28, R27, R28, R10, 0x96, !PT ;  /* 0x0000001c1b1c7212 */ /* 0x000fe200078e960a */
[----:B------:R-:W-:-:S04]  /*0530*/  IMAD.HI.U32 R15, R11, -0x2daee0ad, RZ ;  /* 0xd2511f530b0f7827 */ /* 0x000fc800078e00ff */
[----:B------:R-:W-:Y:S01]  /*0540*/  IMAD.HI.U32 R16, R28, -0x326172a9, RZ ;  /* 0xcd9e8d571c107827 */ /* 0x000fe200078e00ff */
[----:B------:R-:W-:-:S03]  /*0550*/  LOP3.LUT R26, R15, R26, R44, 0x96, !PT ;  /* 0x0000001a0f1a7212 */ /* 0x000fc600078e962c */
[----:B------:R-:W-:-:S05]  /*0560*/  VIADD R27, R12, 0x8ff34781 ;  /* 0x8ff347810c1b7836 */ /* 0x000fca0000000000 */
[----:B------:R-:W-:Y:S01]  /*0570*/  LOP3.LUT R27, R16, R14, R27, 0x96, !PT ;  /* 0x0000000e101b7212 */ /* 0x000fe200078e961b */
[----:B------:R-:W-:Y:S06]  /*0580*/  @!P0 BRA `(.L_x_34) ;  /* 0x0000000000188947 */ /* 0x000fec0003800000 */
[----:B------:R-:W-:Y:S01]  /*0590*/  ULDC UR6, c[0x0][0xc] ;  /* 0x0000030000067ab9 */ /* 0x000fe20000000800 */
[----:B------:R-:W-:Y:S01]  /*05a0*/  MOV R20, 0x5e0 ;  /* 0x000005e000147802 */ /* 0x000fe20000000f00 */
[----:B------:R-:W-:-:S04]  /*05b0*/  IMAD R21, R19, UR6, RZ ;  /* 0x0000000613157c24 */ /* 0x000fc8000f8e02ff */
[----:B------:R-:W-:-:S07]  /*05c0*/  IMAD.SHL.U32 R21, R21, 0x4, RZ ;  /* 0x0000000415157824 */ /* 0x000fce00078e00ff */
[----:B------:R-:W-:Y:S05]  /*05d0*/  CALL.REL.NOINC `($__internal_2_$__cuda_sm20_div_s64) ;  /* 0x0000005800707944 */ /* 0x000fea0003c00000 */
[----:B------:R-:W-:Y:S05]  /*05e0*/  BRA `(.L_x_35) ;  /* 0x00000000005c7947 */ /* 0x000fea0003800000 */
.L_x_34:
[----:B------:R-:W0:Y:S02]  /*05f0*/  LDC R14, c[0x0][0xc] ;  /* 0x00000300ff0e7b82 */ /* 0x000e240000000800 */
[----:B0-----:R-:W-:-:S05]  /*0600*/  IMAD R14, R19, R14, RZ ;  /* 0x0000000e130e7224 */ /* 0x001fca00078e02ff */
[----:B------:R-:W-:-:S04]  /*0610*/  SHF.L.U32 R16, R14, 0x2, RZ ;  /* 0x000000020e107819 */ /* 0x000fc800000006ff */
[----:B------:R-:W0:Y:S01]  /*0620*/  I2F.U32.RP R17, R16 ;  /* 0x0000001000117306 */ /* 0x000e220000209000 */
[----:B------:R-:W-:Y:S02]  /*0630*/  IADD3 R21, RZ, -R16, RZ ;  /* 0x80000010ff157210 */ /* 0x000fe40007ffe0ff */
[----:B------:R-:W-:-:S05]  /*0640*/  ISETP.NE.U32.AND P2, PT, R16, RZ, PT ;  /* 0x000000ff1000720c */ /* 0x000fca0003f45070 */
[----:B0-----:R-:W0:Y:S02]  /*0650*/  MUFU.RCP R17, R17 ;  /* 0x0000001100117308 */ /* 0x001e240000001000 */
[----:B0-----:R-:W-:Y:S02]  /*0660*/  VIADD R14, R17, 0xffffffe ;  /* 0x0ffffffe110e7836 */ /* 0x001fe40000000000 */
[----:B------:R-:W-:-:S04]  /*0670*/  IMAD.MOV.U32 R17, RZ, RZ, RZ ;  /* 0x000000ffff117224 */ /* 0x000fc800078e00ff */
        /* <DEDUP_REMOVED lines=8> */
[----:B------:R-:W-:Y:S01]  /*0700*/  @P0 IMAD.IADD R21, R21, 0x1, -R16 ;  /* 0x0000000115150824 */ /* 0x000fe200078e0a10 */
[----:B------:R-:W-:-:S04]  /*0710*/  @P0 IADD3 R15, R15, 0x1, RZ ;  /* 0x000000010f0f0810 */ /* 0x000fc80007ffe0ff */
[----:B------:R-:W-:-:S13]  /*0720*/  ISETP.GE.U32.AND P1, PT, R21, R16, PT ;  /* 0x000000101500720c */ /* 0x000fda0003f26070 */
[----:B------:R-:W-:Y:S01]  /*0730*/  @P1 VIADD R15, R15, 0x1 ;  /* 0x000000010f0f1836 */ /* 0x000fe20000000000 */
[----:B------:R-:W-:-:S04]  /*0740*/  @!P2 LOP3.LUT R15, RZ, R16, RZ, 0x33, !PT ;  /* 0x00000010ff0fa212 */ /* 0x000fc800078e33ff */
[----:B------:R-:W-:-:S07]  /*0750*/  MOV R16, R15 ;  /* 0x0000000f00107202 */ /* 0x000fce0000000f00 */
.L_x_35:
        /* <DEDUP_REMOVED lines=21> */
[----:B------:R-:W1:Y:S01]  /*08b0*/  LDC R50, c[0x0][0x238] ;  /* 0x00008e00ff327b82 */ /* 0x000e620000000800 */
        /* <DEDUP_REMOVED lines=15> */
[----:B------:R-:W3:Y:S01]  /*09b0*/  LDC.64 R16, c[0x0][0x3d8] ;  /* 0x0000f600ff107b82 */ /* 0x000ee20000000a00 */
[----:B0-----:R-:W-:Y:S01]  /*09c0*/  FADD.FTZ R51, R51, +QNAN ;  /* 0x7fc0000033337421 */ /* 0x001fe20000010000 */
[----:B------:R-:W-:Y:S01]  /*09d0*/  ULDC UR38, c[0x0][0x38c] ;  /* 0x0000e30000267ab9 */ /* 0x000fe20000000800 */
[----:B------:R-:W-:Y:S01]  /*09e0*/  ULDC UR37, c[0x0][0x2b4] ;  /* 0x0000ad0000257ab9 */ /* 0x000fe20000000800 */
[----:B------:R-:W-:Y:S01]  /*09f0*/  ULDC UR36, c[0x0][0x390] ;  /* 0x0000e40000247ab9 */ /* 0x000fe20000000800 */
[----:B------:R-:W-:Y:S01]  /*0a00*/  FMUL.FTZ R51, R51, 1.4426950216293334961 ;  /* 0x3fb8aa3b33337820 */ /* 0x000fe20000410000 */
        /* <DEDUP_REMOVED lines=28> */
[----:B-123--:R-:W-:-:S05]  /*0bd0*/  ULDC.64 UR32, c[0x0][0x240] ;  /* 0x0000900000207ab9 */ /* 0x00efca0000000a00 */
.L_x_55:
        /* <DEDUP_REMOVED lines=13> */
.L_x_37:
[----:B------:R-:W-:Y:S05]  /*0cb0*/  BSYNC B0 ;  /* 0x0000000000007941 */ /* 0x000fea0003800000 */
.L_x_36:
[----:B------:R-:W-:Y:S01]  /*0cc0*/  IMAD.HI.U32 R19, R46, -0x326172a9, RZ ;  /* 0xcd9e8d572e137827 */ /* 0x000fe200078e00ff */
[----:B------:R-:W-:Y:S02]  /*0cd0*/  LOP3.LUT R18, R18, R45, R13, 0x96, !PT ;  /* 0x0000002d12127212 */ /* 0x000fe400078e960d */
[----:B------:R-:W-:Y:S01]  /*0ce0*/  IADD3 R24, R12, -0x61c88647, RZ ;  /* 0x9e3779b90c187810 */ /* 0x000fe20007ffe0ff */
[----:B------:R-:W-:Y:S01]  /*0cf0*/  IMAD R21, R46, -0x326172a9, RZ ;  /* 0xcd9e8d572e157824 */ /* 0x000fe200078e02ff */
[----:B------:R-:W-:Y:S01]  /*0d00*/  LOP3.LUT R22, R19, R2, R12, 0x96, !PT ;  /* 0x0000000213167212 */ /* 0x000fe200078e960c */
[----:B------:R-:W-:Y:S01]  /*0d10*/  IMAD.WIDE.U32 R18, R18, -0x326172a9, RZ ;  /* 0xcd9e8d5712127825 */ /* 0x000fe200078e00ff */
[----:B------:R-:W-:-:S03]  /*0d20*/  ISETP.NE.AND P0, PT, R49, 0x1, PT ;  /* 0x000000013100780c */ /* 0x000fc60003f05270 */
[----:B------:R-:W-:Y:S01]  /*0d30*/  IMAD R20, R0, -0x2daee0ad, RZ ;  /* 0xd2511f5300147824 */ /* 0x000fe200078e02ff */
[----:B------:R-:W-:Y:S01]  /*0d40*/  LOP3.LUT R21, R19, R21, R24, 0x96, !PT ;  /* 0x0000001513157212 */ /* 0x000fe200078e9618 */
[----:B------:R-:W-:-:S04]  /*0d50*/  IMAD.WIDE.U32 R22, R22, -0x2daee0ad, RZ ;  /* 0xd2511f5316167825 */ /* 0x000fc800078e00ff */
        /* <DEDUP_REMOVED lines=24> */
[C---:B------:R-:W-:Y:S02]  /*0ee0*/  VIADD R23, R12.reuse, 0xb54cda56 ;  /* 0xb54cda560c177836 */ /* 0x040fe40000000000 */
[----:B------:R-:W-:-:S03]  /*0ef0*/  VIADD R25, R12, 0xf1bbcdc8 ;  /* 0xf1bbcdc80c197836 */ /* 0x000fc60000000000 */
        /* <DEDUP_REMOVED lines=8> */
[----:B------:R-:W-:Y:S02]  /*0f80*/  LOP3.LUT R19, R21, R22, R10, 0x96, !PT ;  /* 0x0000001615137212 */ /* 0x000fe400078e960a */
[----:B------:R-:W-:Y:S01]  /*0f90*/  IADD3 R21, R12, -0x700cb87f, RZ ;  /* 0x8ff347810c157810 */ /* 0x000fe20007ffe0ff */
        /* <DEDUP_REMOVED lines=18> */
[----:B------:R-:W-:Y:S05]  /*10c0*/  @!P0 BRA `(.L_x_38) ;  /* 0x0000000000248947 */ /* 0x000fea0003800000 */
[----:B------:R-:W-:Y:S01]  /*10d0*/  IMAD.MOV.U32 R21, RZ, RZ, R27 ;  /* 0x000000ffff157224 */ /* 0x000fe200078e001b */
[----:B------:R-:W-:Y:S01]  /*10e0*/  MOV R20, R28 ;  /* 0x0000001c00147202 */ /* 0x000fe20000000f00 */
[----:B------:R-:W-:Y:S01]  /*10f0*/  IMAD.MOV.U32 R25, RZ, RZ, R26 ;  /* 0x000000ffff197224 */ /* 0x000fe200078e001a */
[----:B------:R-:W-:Y:S01]  /*1100*/  MOV R22, R23 ;  /* 0x0000001700167202 */ /* 0x000fe20000000f00 */
[----:B------:R-:W-:Y:S06]  /*1110*/  BRA `(.L_x_38) ;  /* 0x0000000000107947 */ /* 0x000fec0003800000 */
.L_x_39:
[----:B------:R-:W-:Y:S01]  /*1120*/  IMAD.MOV.U32 R21, RZ, RZ, R26 ;  /* 0x000000ffff157224 */ /* 0x000fe200078e001a */
[----:B------:R-:W-:Y:S01]  /*1130*/  MOV R20, R23 ;  /* 0x0000001700147202 */ /* 0x000fe20000000f00 */
[----:B------:R-:W-:Y:S01]  /*1140*/  IMAD.MOV.U32 R25, RZ, RZ, R52 ;  /* 0x000000ffff197224 */ /* 0x000fe200078e0034 */
[----:B------:R-:W-:-:S07]  /*1150*/  MOV R22, R18 ;  /* 0x0000001200167202 */ /* 0x000fce0000000f00 */
.L_x_38:
[----:B------:R-:W-:Y:S01]  /*1160*/  IMAD.WIDE.U32 R26, R20, 0x200000, RZ ;  /* 0x00200000141a7825 */ /* 0x000fe200078e00ff */
[----:B------:R-:W-:Y:S03]  /*1170*/  BSSY B0, `(.L_x_40) ;  /* 0x0000063000007945 */ /* 0x000fe60003800000 */
[----:B------:R-:W-:Y:S01]  /*1180*/  IMAD.WIDE.U32 R22, R22, 0x200000, RZ ;  /* 0x0020000016167825 */ /* 0x000fe200078e00ff */
[----:B------:R-:W-:Y:S01]  /*1190*/  LOP3.LUT R26, R26, R21, RZ, 0x3c, !PT ;  /* 0x000000151a1a7212 */ /* 0x000fe200078e3cff */
[----:B------:R-:W-:Y:S02]  /*11a0*/  HFMA2.MMA R21, -RZ, RZ, 1.15625, 0 ;  /* 0x3ca00000ff157435 */ /* 0x000fe400000001ff */
[----:B------:R-:W-:Y:S01]  /*11b0*/  IMAD.MOV.U32 R20, RZ, RZ, 0x0 ;  /* 0x00000000ff147424 */ /* 0x000fe200078e00ff */
[----:B------:R-:W0:Y:S01]  /*11c0*/  I2F.F64.U64 R28, R26 ;  /* 0x0000001a001c7312 */ /* 0x000e220000301800 */
[----:B------:R-:W-:-:S07]  /*11d0*/  LOP3.LUT R22, R22, R25, RZ, 0x3c, !PT ;  /* 0x0000001916167212 */ /* 0x000fce00078e3cff */
[----:B------:R-:W1:Y:S01]  /*11e0*/  I2F.F64.U64 R22, R22 ;  /* 0x0000001600167312 */ /* 0x000e620000301800 */
[----:B0-----:R-:W-:Y:S02]  /*11f0*/  DFMA R28, R28, R20, 5.5511151231257827021e-17 ;  /* 0x3c9000001c1c742b */ /* 0x001fe40000000014 */
[----:B-1----:R-:W-:-:S08]  /*1200*/  DFMA R20, R22, 2.2204460492503130808e-16, R20 ;  /* 0x3cb000001614782b */ /* 0x002fd00000000014 */
[----:B------:R-:W-:Y:S01]  /*1210*/  ISETP.GT.AND P0, PT, R29, 0xfffff, PT ;  /* 0x000fffff1d00780c */ /* 0x000fe20003f04270 */
[----:B------:R-:W-:Y:S01]  /*1220*/  IMAD.MOV.U32 R24, RZ, RZ, R28 ;  /* 0x000000ffff187224 */ /* 0x000fe200078e001c */
[----:B------:R-:W-:Y:S01]  /*1230*/  MOV R25, R29 ;  /* 0x0000001d00197202 */ /* 0x000fe20000000f00 */
[----:B------:R-:W-:Y:S02]  /*1240*/  IMAD.SHL.U32 R30, R21, 0x2, RZ ;  /* 0x00000002151e7824 */ /* 0x000fe400078e00ff */
[----:B------:R-:W-:-:S03]  /*1250*/  IMAD.MOV.U32 R26, RZ, RZ, R21 ;  /* 0x000000ffff1a7224 */ /* 0x000fc600078e0015 */
[----:B------:R-:W-:-:S05]  /*1260*/  ISETP.GE.U32.AND P2, PT, R30, -0x797fffff, PT ;  /* 0x868000011e00780c */ /* 0x000fca0003f46070 */
[----:B------:R-:W-:-:S10]  /*1270*/  @!P0 DMUL R24, R24, 1.80143985094819840000e+16 ;  /* 0x4350000018188828 */ /* 0x000fd40000000000 */
[----:B------:R-:W-:Y:S01]  /*1280*/  @!P0 MOV R29, R25 ;  /* 0x00000019001d8202 */ /* 0x000fe20000000f00 */
[----:B------:R-:W-:-:S03]  /*1290*/  @P2 DMUL R20, RZ, R20 ;  /* 0x00000014ff142228 */ /* 0x000fc60000000000 */
[----:B------:R-:W-:-:S04]  /*12a0*/  IADD3 R22, R29, -0x1, RZ ;  /* 0xffffffff1d167810 */ /* 0x000fc80007ffe0ff */
[----:B------:R-:W-:-:S03]  /*12b0*/  ISETP.GE.U32.AND P1, PT, R22, 0x7fefffff, PT ;  /* 0x7fefffff1600780c */ /* 0x000fc60003f26070 */
[----:B------:R-:W-:Y:S02]  /*12c0*/  @P2 IMAD.MOV.U32 R26, RZ, RZ, R21 ;  /* 0x000000ffff1a2224 */ /* 0x000fe400078e0015 */
[----:B------:R-:W-:-:S03]  /*12d0*/  IMAD.MOV.U32 R30, RZ, RZ, R20 ;  /* 0x000000ffff1e7224 */ /* 0x000fc600078e0014 */
[----:B------:R-:W-:-:S04]  /*12e0*/  IADD3 R31, R26, 0x100000, RZ ;  /* 0x001000001a1f7810 */ /* 0x000fc80007ffe0ff */
[----:B------:R-:W0:Y:S01]  /*12f0*/  FRND.F64 R26, R30 ;  /* 0x0000001e001a7313 */ /* 0x000e220000301800 */
[----:B------:R-:W-:Y:S01]  /*1300*/  @P1 IMAD.MOV.U32 R22, RZ, RZ, 0x0 ;  /* 0x00000000ff161424 */ /* 0x000fe200078e00ff */
[----:B------:R-:W-:Y:S02]  /*1310*/  @P1 MOV R23, 0x7ff00000 ;  /* 0x7ff0000000171802 */ /* 0x000fe40000000f00 */
[----:B------:R-:W-:-:S04]  /*1320*/  @P1 FSETP.NEU.FTZ.AND P2, PT, R25, RZ, PT ;  /* 0x000000ff1900120b */ /* 0x000fc80003f5d000 */
[----:B------:R-:W-:Y:S01]  /*1330*/  @P1 DFMA R22, R24, R22, +INF ;  /* 0x7ff000001816142b */ /* 0x000fe20000000016 */
[----:B------:R-:W-:Y:S01]  /*1340*/  MOV R25, R28 ;  /* 0x0000001c00197202 */ /* 0x000fe20000000f00 */
[----:B------:R-:W-:Y:S01]  /*1350*/  IMAD.MOV.U32 R28, RZ, RZ, -0x3ff ;  /* 0xfffffc01ff1c7424 */ /* 0x000fe200078e00ff */
[----:B------:R-:W-:Y:S01]  /*1360*/  @!P0 MOV R25, R24 ;  /* 0x0000001800198202 */ /* 0x000fe20000000f00 */
[----:B------:R-:W-:Y:S01]  /*1370*/  @!P0 IMAD.MOV.U32 R28, RZ, RZ, -0x435 ;  /* 0xfffffbcbff1c8424 */ /* 0x000fe200078e00ff */
[----:B0-----:R-:W-:-:S05]  /*1380*/  DFMA R26, -R26, 0.5, R20 ;  /* 0x3fe000001a1a782b */ /* 0x001fca0000000114 */
[----:B------:R-:W-:Y:S02]  /*1390*/  @P1 FSEL R22, R22, RZ, P2 ;  /* 0x000000ff16161208 */ /* 0x000fe40001000000 */
[----:B------:R-:W-:Y:S01]  /*13a0*/  @P1 FSEL R23, R23, -QNAN , P2 ;  /* 0xfff0000017171808 */ /* 0x000fe20001000000 */
[----:B------:R-:W-:Y:S06]  /*13b0*/  @P1 BRA `(.L_x_41) ;  /* 0x0000000000f81947 */ /* 0x000fec0003800000 */
[----:B------:R-:W-:Y:S01]  /*13c0*/  LOP3.LUT R22, R29, 0x800fffff, RZ, 0xc0, !PT ;  /* 0x800fffff1d167812 */ /* 0x000fe200078ec0ff */
[----:B------:R-:W-:Y:S01]  /*13d0*/  IMAD.MOV.U32 R24, RZ, RZ, RZ ;  /* 0x000000ffff187224 */ /* 0x000fe200078e00ff */
[----:B------:R-:W-:Y:S01]  /*13e0*/  UMOV UR34, 0x3ae80f1e ;  /* 0x3ae80f1e00227882 */ /* 0x000fe20000000000 */
[----:B------:R-:W-:Y:S01]  /*13f0*/  UMOV UR35, 0x3eb1380b ;  /* 0x3eb1380b00237882 */ /* 0x000fe20000000000 */
[----:B------:R-:W-:Y:S01]  /*1400*/  LOP3.LUT R23, R22, 0x3ff00000, RZ, 0xfc, !PT ;  /* 0x3ff0000016177812 */ /* 0x000fe200078efcff */
[----:B------:R-:W-:Y:S01]  /*1410*/  UMOV UR60, 0x9999a3c4 ;  /* 0x9999a3c4003c7882 */ /* 0x000fe20000000000 */
[----:B------:R-:W-:Y:S01]  /*1420*/  MOV R22, R25 ;  /* 0x0000001900167202 */ /* 0x000fe20000000f00 */
[----:B------:R-:W-:Y:S01]  /*1430*/  UMOV UR61, 0x3f899999 ;  /* 0x3f899999003d7882 */ /* 0x000fe20000000000 */
[----:B------:R-:W-:Y:S02]  /*1440*/  ISETP.GE.AND P0, PT, R23, 0x3ff6a09f, PT ;  /* 0x3ff6a09f1700780c */ /* 0x000fe40003f06270 */
[----:B------:R-:W-:Y:S01]  /*1450*/  LEA.HI R28, R29, R28, RZ, 0xc ;  /* 0x0000001c1d1c7211 */ /* 0x000fe200078f60ff */
[----:B------:R-:W-:-:S10]  /*1460*/  IMAD.MOV.U32 R29, RZ, RZ, 0x43300000 ;  /* 0x43300000ff1d7424 */ /* 0x000fd400078e00ff */
[----:B------:R-:W-:Y:S01]  /*1470*/  @P0 VIADD R25, R23, 0xfff00000 ;  /* 0xfff0000017190836 */ /* 0x000fe20000000000 */
[----:B------:R-:W-:-:S04]  /*1480*/  @P0 IADD3 R28, R28, 0x1, RZ ;  /* 0x000000011c1c0810 */ /* 0x000fc80007ffe0ff */
[----:B------:R-:W-:Y:S02]  /*1490*/  @P0 MOV R23, R25 ;  /* 0x0000001900170202 */ /* 0x000fe40000000f00 */
[----:B------:R-:W-:-:S04]  /*14a0*/  LOP3.LUT R28, R28, 0x80000000, RZ, 0x3c, !PT ;  /* 0x800000001c1c7812 */ /* 0x000fc800078e3cff */
[C---:B------:R-:W-:Y:S02]  /*14b0*/  DADD R32, R22.reuse, 1 ;  /* 0x3ff0000016207429 */ /* 0x040fe40000000000 */
[----:B------:R-:W-:-:S04]  /*14c0*/  DADD R22, R22, -1 ;  /* 0xbff0000016167429 */ /* 0x000fc80000000000 */
[----:B------:R-:W0:Y:S02]  /*14d0*/  MUFU.RCP64H R25, R33 ;  /* 0x0000002100197308 */ /* 0x000e240000001800 */
[----:B0-----:R-:W-:-:S08]  /*14e0*/  DFMA R40, -R32, R24, 1 ;  /* 0x3ff000002028742b */ /* 0x001fd00000000118 */
[----:B------:R-:W-:-:S08]  /*14f0*/  DFMA R40, R40, R40, R40 ;  /* 0x000000282828722b */ /* 0x000fd00000000028 */
[----:B------:R-:W-:Y:S01]  /*1500*/  DFMA R40, R24, R40, R24 ;  /* 0x000000281828722b */ /* 0x000fe20000000018 */
[----:B------:R-:W-:Y:S01]  /*1510*/  MOV R24, 0x8b7a8b04 ;  /* 0x8b7a8b0400187802 */ /* 0x000fe20000000f00 */
[----:B------:R-:W-:-:S06]  /*1520*/  IMAD.MOV.U32 R25, RZ, RZ, 0x3ed0ee25 ;  /* 0x3ed0ee25ff197424 */ /* 0x000fcc00078e00ff */
[----:B------:R-:W-:-:S08]  /*1530*/  DMUL R38, R40, R22 ;  /* 0x0000001628267228 */ /* 0x000fd00000000000 */
[----:B------:R-:W-:-:S08]  /*1540*/  DFMA R38, R40, R22, R38 ;  /* 0x000000162826722b */ /* 0x000fd00000000026 */
[----:B------:R-:W-:Y:S02]  /*1550*/  DMUL R36, R38, R38 ;  /* 0x0000002626247228 */ /* 0x000fe40000000000 */
[----:B------:R-:W-:-:S06]  /*1560*/  DADD R32, R22, -R38 ;  /* 0x0000000016207229 */ /* 0x000fcc0000000826 */
[----:B------:R-:W-:Y:S01]  /*1570*/  DFMA R24, R36, UR34, R24 ;  /* 0x0000002224187c2b */ /* 0x000fe20008000018 */
[----:B------:R-:W-:Y:S01]  /*1580*/  UMOV UR34, 0x9f02676f ;  /* 0x9f02676f00227882 */ /* 0x000fe20000000000 */
[----:B------:R-:W-:Y:S01]  /*1590*/  UMOV UR35, 0x3ef3b266 ;  /* 0x3ef3b26600237882 */ /* 0x000fe20000000000 */
[----:B------:R-:W-:-:S05]  /*15a0*/  DADD R32, R32, R32 ;  /* 0x0000000020207229 */ /* 0x000fca0000000020 */
[----:B------:R-:W-:Y:S01]  /*15b0*/  DFMA R34, R36, R24, UR34 ;  /* 0x0000002224227e2b */ /* 0x000fe20008000018 */
[----:B------:R-:W-:Y:S01]  /*15c0*/  UMOV UR34, 0xa9ab0956 ;  /* 0xa9ab095600227882 */ /* 0x000fe20000000000 */
[----:B------:R-:W-:Y:S01]  /*15d0*/  UMOV UR35, 0x3f1745cb ;  /* 0x3f1745cb00237882 */ /* 0x000fe20000000000 */
[----:B------:R-:W-:-:S05]  /*15e0*/  DFMA R32, R22, -R38, R32 ;  /* 0x800000261620722b */ /* 0x000fca0000000020 */
[----:B------:R-:W-:Y:S01]  /*15f0*/  DFMA R34, R36, R34, UR34 ;  /* 0x0000002224227e2b */ /* 0x000fe20008000022 */
[----:B------:R-:W-:Y:S01]  /*1600*/  UMOV UR34, 0x2d1b5154 ;  /* 0x2d1b515400227882 */ /* 0x000fe20000000000 */
[----:B------:R-:W-:Y:S01]  /*1610*/  UMOV UR35, 0x3f3c71c7 ;  /* 0x3f3c71c700237882 */ /* 0x000fe20000000000 */
[----:B------:R-:W-:-:S05]  /*1620*/  DMUL R32, R40, R32 ;  /* 0x0000002028207228 */ /* 0x000fca0000000000 */
[----:B------:R-:W-:Y:S01]  /*1630*/  DFMA R34, R36, R34, UR34 ;  /* 0x0000002224227e2b */ /* 0x000fe20008000022 */
[----:B------:R-:W-:Y:S01]  /*1640*/  UMOV UR34, 0x923be72d ;  /* 0x923be72d00227882 */ /* 0x000fe20000000000 */
[----:B------:R-:W-:-:S06]  /*1650*/  UMOV UR35, 0x3f624924 ;  /* 0x3f62492400237882 */ /* 0x000fcc0000000000 */
[----:B------:R-:W-:Y:S01]  /*1660*/  DFMA R34, R36, R34, UR34 ;  /* 0x0000002224227e2b */ /* 0x000fe20008000022 */
[----:B------:R-:W-:Y:S01]  /*1670*/  UMOV UR34, 0x80000000 ;  /* 0x8000000000227882 */ /* 0x000fe20000000000 */
[----:B------:R-:W-:Y:S02]  /*1680*/  UMOV UR35, 0x43300000 ;  /* 0x4330000000237882 */ /* 0x000fe40000000000 */
[----:B------:R-:W-:Y:S01]  /*1690*/  DADD R28, R28, -UR34 ;  /* 0x800000221c1c7e29 */ /* 0x000fe20008000000 */
[----:B------:R-:W-:Y:S01]  /*16a0*/  UMOV UR34, 0xfefa39ef ;  /* 0xfefa39ef00227882 */ /* 0x000fe20000000000 */
[----:B------:R-:W-:Y:S02]  /*16b0*/  UMOV UR35, 0x3fe62e42 ;  /* 0x3fe62e4200237882 */ /* 0x000fe40000000000 */
[----:B------:R-:W-:Y:S01]  /*16c0*/  DFMA R34, R36, R34, UR60 ;  /* 0x0000003c24227e2b */ /* 0x000fe20008000022 */
[----:B------:R-:W-:Y:S01]  /*16d0*/  UMOV UR60, 0x55555554 ;  /* 0x55555554003c7882 */ /* 0x000fe20000000000 */
[----:B------:R-:W-:-:S02]  /*16e0*/  UMOV UR61, 0x3fb55555 ;  /* 0x3fb55555003d7882 */ /* 0x000fc40000000000 */
[----:B------:R-:W-:-:S04]  /*16f0*/  DFMA R24, R28, UR34, R38 ;  /* 0x000000221c187c2b */ /* 0x000fc80008000026 */
[----:B------:R-:W-:-:S04]  /*1700*/  DFMA R34, R36, R34, UR60 ;  /* 0x0000003c24227e2b */ /* 0x000fc80008000022 */
[----:B------:R-:W-:Y:S01]  /*1710*/  DFMA R22, -R28, UR34, R24 ;  /* 0x000000221c167c2b */ /* 0x000fe20008000118 */
[----:B------:R-:W-:Y:S01]  /*1720*/  UMOV UR34, 0x3b39803f ;  /* 0x3b39803f00227882 */ /* 0x000fe20000000000 */
[----:B------:R-:W-:Y:S02]  /*1730*/  UMOV UR35, 0x3c7abc9e ;  /* 0x3c7abc9e00237882 */ /* 0x000fe40000000000 */
[----:B------:R-:W-:-:S04]  /*1740*/  DMUL R34, R36, R34 ;  /* 0x0000002224227228 */ /* 0x000fc80000000000 */
[----:B------:R-:W-:-:S04]  /*1750*/  DADD R22, -R38, R22 ;  /* 0x0000000026167229 */ /* 0x000fc80000000116 */
[----:B------:R-:W-:-:S08]  /*1760*/  DFMA R32, R38, R34, R32 ;  /* 0x000000222620722b */ /* 0x000fd00000000020 */
[----:B------:R-:W-:-:S08]  /*1770*/  DADD R22, R32, -R22 ;  /* 0x0000000020167229 */ /* 0x000fd00000000816 */
[----:B------:R-:W-:-:S08]  /*1780*/  DFMA R22, R28, UR34, R22 ;  /* 0x000000221c167c2b */ /* 0x000fd00008000016 */
[----:B------:R-:W-:-:S11]  /*1790*/  DADD R22, R24, R22 ;  /* 0x0000000018167229 */ /* 0x000fd60000000016 */
.L_x_41:
[----:B------:R-:W-:Y:S05]  /*17a0*/  BSYNC B0 ;  /* 0x0000000000007941 */ /* 0x000fea0003800000 */
.L_x_40:
[----:B------:R-:W-:Y:S01]  /*17b0*/  UMOV UR34, 0x33145c07 ;  /* 0x33145c0700227882 */ /* 0x000fe20000000000 */
[----:B------:R-:W-:Y:S01]  /*17c0*/  UMOV UR35, 0x3ca1a626 ;  /* 0x3ca1a62600237882 */ /* 0x000fe20000000000 */
[----:B------:R-:W-:Y:S01]  /*17d0*/  MOV R34, 0x2cb0d246 ;  /* 0x2cb0d24600227802 */ /* 0x000fe20000000f00 */
[----:B------:R-:W-:Y:S01]  /*17e0*/  DMUL R24, R26, UR34 ;  /* 0x000000221a187c28 */ /* 0x000fe20008000000 */
[----:B------:R-:W-:Y:S01]  /*17f0*/  UMOV UR34, 0x54442d18 ;  /* 0x54442d1800227882 */ /* 0x000fe20000000000 */
[----:B------:R-:W-:Y:S01]  /*1800*/  UMOV UR35, 0x400921fb ;  /* 0x400921fb00237882 */ /* 0x000fe20000000000 */
[----:B------:R-:W-:Y:S01]  /*1810*/  IMAD.MOV.U32 R35, RZ, RZ, 0x3e5ae5f1 ;  /* 0x3e5ae5f1ff237424 */ /* 0x000fe200078e00ff */
[----:B------:R-:W-:Y:S01]  /*1820*/  HFMA2.MMA R32, -RZ, RZ, -2.966796875, -7.8678131103515625e-05 ;  /* 0xc1ef8528ff207435 */ /* 0x000fe200000001ff */
[----:B------:R-:W-:Y:S01]  /*1830*/  IMAD.MOV.U32 R33, RZ, RZ, 0x3e21eea7 ;  /* 0x3e21eea7ff217424 */ /* 0x000fe200078e00ff */
[----:B------:R-:W-:Y:S01]  /*1840*/  DMUL R22, R22, -2 ;  /* 0xc000000016167828 */ /* 0x000fe20000000000 */
[----:B------:R-:W0:Y:S01]  /*1850*/  F2I.S64.F64 R30, R30 ;  /* 0x0000001e001e7311 */ /* 0x000e220000301900 */
[----:B------:R-:W-:Y:S01]  /*1860*/  DFMA R26, R26, UR34, R24 ;  /* 0x000000221a1a7c2b */ /* 0x000fe20008000018 */
[----:B------:R-:W-:Y:S01]  /*1870*/  UMOV UR34, 0xf9785eba ;  /* 0xf9785eba00227882 */ /* 0x000fe20000000000 */
[----:B------:R-:W-:Y:S01]  /*1880*/  UMOV UR35, 0x3de5db65 ;  /* 0x3de5db6500237882 */ /* 0x000fe20000000000 */
[----:B------:R-:W-:Y:S01]  /*1890*/  IMAD.MOV.U32 R36, RZ, RZ, 0x0 ;  /* 0x00000000ff247424 */ /* 0x000fe200078e00ff */
[----:B------:R-:W-:Y:S01]  /*18a0*/  MOV R37, 0x3fd80000 ;  /* 0x3fd8000000257802 */ /* 0x000fe20000000f00 */
[----:B------:R-:W-:Y:S02]  /*18b0*/  BSSY B0, `(.L_x_42) ;  /* 0x0000045000007945 */ /* 0x000fe40003800000 */
[----:B------:R-:W1:Y:S01]  /*18c0*/  MUFU.RSQ64H R25, R23 ;  /* 0x0000001700197308 */ /* 0x000e620000001c00 */
[----:B------:R-:W-:Y:S01]  /*18d0*/  DMUL R28, R26, R26 ;  /* 0x0000001a1a1c7228 */ /* 0x000fe20000000000 */
[----:B------:R-:W-:-:S02]  /*18e0*/  IADD3 R24, R23, -0x3500000, RZ ;  /* 0xfcb0000017187810 */ /* 0x000fc40007ffe0ff */
[----:B0-----:R-:W-:-:S04]  /*18f0*/  LOP3.LUT R31, R30, 0x1, RZ, 0xc0, !PT ;  /* 0x000000011e1f7812 */ /* 0x001fc800078ec0ff */
[----:B------:R-:W0:Y:S01]  /*1900*/  FRND.F64.TRUNC R38, R20 ;  /* 0x0000001400267313 */ /* 0x000e22000030d800 */
[C---:B------:R-:W-:Y:S01]  /*1910*/  DFMA R34, R28.reuse, UR34, -R34 ;  /* 0x000000221c227c2b */ /* 0x040fe20008000822 */
[----:B------:R-:W-:Y:S01]  /*1920*/  UMOV UR34, 0x20fd8164 ;  /* 0x20fd816400227882 */ /* 0x000fe20000000000 */
[----:B------:R-:W-:Y:S01]  /*1930*/  UMOV UR35, 0x3da8ff83 ;  /* 0x3da8ff8300237882 */ /* 0x000fe20000000000 */
[----:B------:R-:W-:Y:S01]  /*1940*/  ISETP.NE.U32.AND P0, PT, R31, 0x1, PT ;  /* 0x000000011f00780c */ /* 0x000fe20003f05070 */
[C---:B------:R-:W-:Y:S01]  /*1950*/  DFMA R32, R28.reuse, -UR34, R32 ;  /* 0x800000221c207c2b */ /* 0x040fe20008000020 */
[----:B------:R-:W-:Y:S01]  /*1960*/  UMOV UR34, 0x69ace392 ;  /* 0x69ace39200227882 */ /* 0x000fe20000000000 */
[----:B------:R-:W-:Y:S01]  /*1970*/  UMOV UR35, 0x3ec71de3 ;  /* 0x3ec71de300237882 */ /* 0x000fe20000000000 */
[----:B------:R-:W-:Y:S01]  /*1980*/  ISETP.NE.U32.AND.EX P0, PT, RZ, RZ, PT, P0 ;  /* 0x000000ffff00720c */ /* 0x000fe20003f05100 */
[----:B------:R-:W-:Y:S01]  /*1990*/  DFMA R34, R28, R34, UR34 ;  /* 0x000000221c227e2b */ /* 0x000fe20008000022 */
[----:B------:R-:W-:Y:S01]  /*19a0*/  UMOV UR34, 0x8e06e6d9 ;  /* 0x8e06e6d900227882 */ /* 0x000fe20000000000 */
[----:B------:R-:W-:Y:S01]  /*19b0*/  UMOV UR35, 0x3e927e4f ;  /* 0x3e927e4f00237882 */ /* 0x000fe20000000000 */
[----:B-1----:R-:W-:Y:S01]  /*19c0*/  DMUL R40, R24, R24 ;  /* 0x0000001818287228 */ /* 0x002fe20000000000 */
[----:B------:R-:W-:Y:S01]  /*19d0*/  LOP3.LUT P1, RZ, R30, 0x2, RZ, 0xc0, !PT ;  /* 0x000000021eff7812 */ /* 0x000fe2000782c0ff */
[----:B------:R-:W-:Y:S01]  /*19e0*/  DFMA R32, R28, R32, -UR34 ;  /* 0x800000221c207e2b */ /* 0x000fe20008000020 */
[----:B------:R-:W-:Y:S01]  /*19f0*/  UMOV UR34, 0x19db62a1 ;  /* 0x19db62a100227882 */ /* 0x000fe20000000000 */
[----:B------:R-:W-:Y:S01]  /*1a00*/  UMOV UR35, 0x3f2a01a0 ;  /* 0x3f2a01a000237882 */ /* 0x000fe20000000000 */
[----:B0-----:R-:W-:-:S02]  /*1a10*/  DSETP.NEU.AND P2, PT, R20, R38, PT ;  /* 0x000000261400722a */ /* 0x001fc40003f4d000 */
[----:B------:R-:W-:Y:S01]  /*1a20*/  DFMA R34, R28, R34, -UR34 ;  /* 0x800000221c227e2b */ /* 0x000fe20008000022 */
[----:B------:R-:W-:Y:S01]  /*1a30*/  UMOV UR34, 0x19ddbce9 ;  /* 0x19ddbce900227882 */ /* 0x000fe20000000000 */
[----:B------:R-:W-:Y:S01]  /*1a40*/  UMOV UR35, 0x3efa01a0 ;  /* 0x3efa01a000237882 */ /* 0x000fe20000000000 */
[----:B------:R-:W-:Y:S02]  /*1a50*/  DFMA R40, R22, -R40, 1 ;  /* 0x3ff000001628742b */ /* 0x000fe40000000828 */
[C---:B------:R-:W-:Y:S01]  /*1a60*/  DFMA R32, R28.reuse, R32, UR34 ;  /* 0x000000221c207e2b */ /* 0x040fe20008000020 */
[----:B------:R-:W-:Y:S01]  /*1a70*/  UMOV UR34, 0x11110818 ;  /* 0x1111081800227882 */ /* 0x000fe20000000000 */
[----:B------:R-:W-:Y:S02]  /*1a80*/  UMOV UR35, 0x3f811111 ;  /* 0x3f81111100237882 */ /* 0x000fe40000000000 */
[----:B------:R-:W-:Y:S01]  /*1a90*/  DFMA R34, R28, R34, UR34 ;  /* 0x000000221c227e2b */ /* 0x000fe20008000022 */
[----:B------:R-:W-:Y:S01]  /*1aa0*/  UMOV UR34, 0x16c15d47 ;  /* 0x16c15d4700227882 */ /* 0x000fe20000000000 */
[----:B------:R-:W-:Y:S01]  /*1ab0*/  UMOV UR35, 0x3f56c16c ;  /* 0x3f56c16c00237882 */ /* 0x000fe20000000000 */
[----:B------:R-:W-:-:S02]  /*1ac0*/  DFMA R36, R40, R36, 0.5 ;  /* 0x3fe000002824742b */ /* 0x000fc40000000024 */
[----:B------:R-:W-:Y:S01]  /*1ad0*/  DFMA R32, R28, R32, -UR34 ;  /* 0x800000221c207e2b */ /* 0x000fe20008000020 */
[----:B------:R-:W-:Y:S01]  /*1ae0*/  UMOV UR34, 0x55555554 ;  /* 0x5555555400227882 */ /* 0x000fe20000000000 */
[----:B------:R-:W-:Y:S01]  /*1af0*/  UMOV UR35, 0x3fc55555 ;  /* 0x3fc5555500237882 */ /* 0x000fe20000000000 */
[----:B------:R-:W-:Y:S02]  /*1b00*/  DMUL R40, R24, R40 ;  /* 0x0000002818287228 */ /* 0x000fe40000000000 */
[C---:B------:R-:W-:Y:S01]  /*1b10*/  DFMA R34, R28.reuse, R34, -UR34 ;  /* 0x800000221c227e2b */ /* 0x040fe20008000022 */
[----:B------:R-:W-:Y:S01]  /*1b20*/  UMOV UR34, 0x55555551 ;  /* 0x5555555100227882 */ /* 0x000fe20000000000 */
[----:B------:R-:W-:Y:S02]  /*1b30*/  UMOV UR35, 0x3fa55555 ;  /* 0x3fa5555500237882 */ /* 0x000fe40000000000 */
[----:B------:R-:W-:Y:S02]  /*1b40*/  DFMA R32, R28, R32, UR34 ;  /* 0x000000221c207e2b */ /* 0x000fe40008000020 */
[----:B------:R-:W-:-:S02]  /*1b50*/  DFMA R36, R36, R40, R24 ;  /* 0x000000282424722b */ /* 0x000fc40000000018 */
[----:B------:R-:W-:-:S04]  /*1b60*/  DFMA R34, R28, R34, RZ ;  /* 0x000000221c22722b */ /* 0x000fc800000000ff */
[----:B------:R-:W-:-:S04]  /*1b70*/  DFMA R32, R28, R32, -0.5 ;  /* 0xbfe000001c20742b */ /* 0x000fc80000000020 */
[----:B------:R-:W-:Y:S01]  /*1b80*/  DFMA R26, R26, R34, R26 ;  /* 0x000000221a1a722b */ /* 0x000fe2000000001a */
[----:B------:R-:W-:Y:S01]  /*1b90*/  IADD3 R39, R37, -0x100000, RZ ;  /* 0xfff0000025277810 */ /* 0x000fe20007ffe0ff */
[----:B------:R-:W-:Y:S01]  /*1ba0*/  DMUL R34, R22, R36 ;  /* 0x0000002416227228 */ /* 0x000fe20000000000 */
[----:B------:R-:W-:Y:S01]  /*1bb0*/  MOV R38, R36 ;  /* 0x0000002400267202 */ /* 0x000fe20000000f00 */
[----:B------:R-:W-:-:S06]  /*1bc0*/  DFMA R28, R28, R32, 1 ;  /* 0x3ff000001c1c742b */ /* 0x000fcc0000000020 */
[----:B------:R-:W-:Y:S01]  /*1bd0*/  @!P0 LOP3.LUT R31, R27, 0x80000000, RZ, 0x3c, !PT ;  /* 0x800000001b1f8812 */ /* 0x000fe200078e3cff */
[----:B------:R-:W-:Y:S01]  /*1be0*/  @!P0 IMAD.MOV.U32 R30, RZ, RZ, R26 ;  /* 0x000000ffff1e8224 */ /* 0x000fe200078e001a */
[----:B------:R-:W-:Y:S02]  /*1bf0*/  DFMA R32, R34, -R34, R22 ;  /* 0x800000222220722b */ /* 0x000fe40000000016 */
[----:B------:R-:W-:Y:S01]  /*1c00*/  @!P0 MOV R26, R28 ;  /* 0x0000001c001a8202 */ /* 0x000fe20000000f00 */
[----:B------:R-:W-:Y:S01]  /*1c10*/  @!P0 IMAD.MOV.U32 R27, RZ, RZ, R29 ;  /* 0x000000ffff1b8224 */ /* 0x000fe200078e001d */
[----:B------:R-:W-:Y:S01]  /*1c20*/  @!P0 MOV R29, R31 ;  /* 0x0000001f001d8202 */ /* 0x000fe20000000f00 */
[----:B------:R-:W-:Y:S01]  /*1c30*/  @!P0 IMAD.MOV.U32 R28, RZ, RZ, R30 ;  /* 0x000000ffff1c8224 */ /* 0x000fe200078e001e */
[----:B------:R-:W-:Y:S02]  /*1c40*/  ISETP.GE.U32.AND P0, PT, R24, 0x7ca00000, PT ;  /* 0x7ca000001800780c */ /* 0x000fe40003f06070 */
[----:B------:R-:W-:-:S02]  /*1c50*/  @P1 LOP3.LUT R41, R27, 0x80000000, RZ, 0x3c, !PT ;  /* 0x800000001b291812 */ /* 0x000fc400078e3cff */
[----:B------:R-:W-:-:S03]  /*1c60*/  @P1 LOP3.LUT R31, R29, 0x80000000, RZ, 0x3c, !PT ;  /* 0x800000001d1f1812 */ /* 0x000fc600078e3cff */
[----:B------:R-:W-:Y:S01]  /*1c70*/  @P1 IMAD.MOV.U32 R27, RZ, RZ, R41 ;  /* 0x000000ffff1b1224 */ /* 0x000fe200078e0029 */
[----:B------:R-:W-:Y:S01]  /*1c80*/  @!P2 DMUL R26, RZ, R20 ;  /* 0x00000014ff1aa228 */ /* 0x000fe20000000000 */
[----:B------:R-:W-:Y:S01]  /*1c90*/  @P1 IMAD.MOV.U32 R29, RZ, RZ, R31 ;  /* 0x000000ffff1d1224 */ /* 0x000fe200078e001f */
[----:B------:R-:W-:-:S03]  /*1ca0*/  DFMA R20, R32, R38, R34 ;  /* 0x000000262014722b */ /* 0x000fc60000000022 */
[----:B------:R-:W-:Y:S08]  /*1cb0*/  @!P0 BRA `(.L_x_43) ;  /* 0x0000000000108947 */ /* 0x000ff00003800000 */
[----:B------:R-:W-:-:S07]  /*1cc0*/  MOV R20, 0x1ce0 ;  /* 0x00001ce000147802 */ /* 0x000fce0000000f00 */
[----:B------:R-:W-:Y:S05]  /*1cd0*/  CALL.REL.NOINC `($__internal_3_$__cuda_sm20_dsqrt_rn_f64_mediumpath_v1) ;  /* 0x0000004400dc7944 */ /* 0x000fea0003c00000 */
[----:B------:R-:W-:Y:S01]  /*1ce0*/  MOV R20, R24 ;  /* 0x0000001800147202 */ /* 0x000fe20000000f00 */
[----:B------:R-:W-:-:S07]  /*1cf0*/  IMAD.MOV.U32 R21, RZ, RZ, R25 ;  /* 0x000000ffff157224 */ /* 0x000fce00078e0019 */
.L_x_43:
[----:B------:R-:W-:Y:S05]  /*1d00*/  BSYNC B0 ;  /* 0x0000000000007941 */ /* 0x000fea0003800000 */
.L_x_42:
[----:B------:R-:W-:Y:S01]  /*1d10*/  ISETP.GE.U32.AND P0, PT, R43, R14, PT ;  /* 0x0000000e2b00720c */ /* 0x000fe20003f06070 */
[----:B------:R-:W-:Y:S01]  /*1d20*/  DADD R22, RZ, R28 ;  /* 0x00000000ff167229 */ /* 0x000fe2000000001c */
[----:B------:R-:W-:Y:S01]  /*1d30*/  BSSY B0, `(.L_x_44) ;  /* 0x000010c000007945 */ /* 0x000fe20003800000 */
[----:B------:R-:W-:Y:S01]  /*1d40*/  DMUL R26, R20, R26 ;  /* 0x0000001a141a7228 */ /* 0x000fe20000000000 */
[----:B------:R-:W-:-:S05]  /*1d50*/  ISETP.GE.AND.EX P0, PT, R42, R15, PT, P0 ;  /* 0x0000000f2a00720c */ /* 0x000fca0003f06300 */
[----:B------:R-:W-:-:S08]  /*1d60*/  DMUL R22, R22, R20 ;  /* 0x0000001416167228 */ /* 0x000fd00000000000 */
[----:B------:R-:W-:Y:S05]  /*1d70*/  @P0 BRA `(.L_x_45) ;  /* 0x00000010001c0947 */ /* 0x000fea0003800000 */
[----:B------:R-:W-:Y:S02]  /*1d80*/  ISETP.NE.AND P0, PT, R50, RZ, PT ;  /* 0x000000ff3200720c */ /* 0x000fe40003f05270 */
[----:B------:R-:W-:-:S11]  /*1d90*/  MOV R24, RZ ;  /* 0x000000ff00187202 */ /* 0x000fd60000000f00 */
[----:B------:R-:W-:Y:S05]  /*1da0*/  @!P0 BRA `(.L_x_46) ;  /* 0x0000000c00dc8947 */ /* 0x000fea0003800000 */
[----:B------:R-:W-:Y:S01]  /*1db0*/  MOV R21, R43 ;  /* 0x0000002b00157202 */ /* 0x000fe20000000f00 */
[----:B------:R-:W-:Y:S01]  /*1dc0*/  IMAD.MOV.U32 R20, RZ, RZ, RZ ;  /* 0x000000ffff147224 */ /* 0x000fe200078e00ff */
[----:B------:R-:W-:-:S03]  /*1dd0*/  ISETP.NE.AND P0, PT, R50, 0x1, PT ;  /* 0x000000013200780c */ /* 0x000fc60003f05270 */
[----:B------:R-:W-:-:S05]  /*1de0*/  IMAD.HI.U32 R20, R43, UR32, R20 ;  /* 0x000000202b147c27 */ /* 0x000fca000f8e0014 */
[----:B------:R-:W-:-:S05]  /*1df0*/  SHF.R.U32.HI R25, RZ, UR33, R20 ;  /* 0x00000021ff197c19 */ /* 0x000fca0008011614 */
[----:B------:R-:W-:-:S04]  /*1e00*/  IMAD.MOV R24, RZ, RZ, -R25 ;  /* 0x000000ffff187224 */ /* 0x000fc800078e0a19 */
[----:B------:R-:W-:-:S04]  /*1e10*/  IMAD R24, R24, UR57, R43 ;  /* 0x0000003918187c24 */ /* 0x000fc8000f8e022b */
[----:B------:R-:W-:Y:S01]  /*1e20*/  IMAD R24, R24, UR56, RZ ;  /* 0x0000003818187c24 */ /* 0x000fe2000f8e02ff */
        /* <DEDUP_REMOVED lines=239> */
.L_x_46:
[----:B------:R-:W-:Y:S01]  /*2d20*/  UMOV UR34, 0xf0000000 ;  /* 0xf000000000227882 */ /* 0x000fe20000000000 */
[----:B------:R-:W-:Y:S01]  /*2d30*/  UMOV UR35, 0x380fffff ;  /* 0x380fffff00237882 */ /* 0x000fe20000000000 */
[----:B------:R-:W0:Y:S01]  /*2d40*/  F2F.F32.F64 R21, R26 ;  /* 0x0000001a00157310 */ /* 0x000e220000301000 */
[----:B------:R-:W-:Y:S01]  /*2d50*/  DSETP.GEU.AND P0, PT, |R26|, UR34, PT ;  /* 0x000000221a007e2a */ /* 0x000fe2000bf0e200 */
[----:B------:R-:W-:-:S13]  /*2d60*/  ULDC.64 UR34, c[0x0][0x3d0] ;  /* 0x0000f40000227ab9 */ /* 0x000fda0000000a00 */
[----:B0-----:R-:W-:Y:S01]  /*2d70*/  @!P0 FMUL R21, R21, 1.175494350822287508e-38 ;  /* 0x0080000015158820 */ /* 0x001fe20000400000 */
[----:B------:R-:W-:-:S03]  /*2d80*/  IADD3 R24, P0, R24, UR34, RZ ;  /* 0x0000002218187c10 */ /* 0x000fc6000ff1e0ff */
[----:B------:R-:W-:Y:S01]  /*2d90*/  FFMA.FTZ R21, R21, R17, R16 ;  /* 0x0000001115157223 */ /* 0x000fe20000010010 */
[----:B------:R-:W-:-:S03]  /*2da0*/  IADD3.X R25, RZ, UR35, RZ, P0, !PT ;  /* 0x00000023ff197c10 */ /* 0x000fc600087fe4ff */
[----:B------:R-:W-:-:S06]  /*2db0*/  FMUL.FTZ R21, R21, 1.4426950216293334961 ;  /* 0x3fb8aa3b15157820 */ /* 0x000fcc0000410000 */
[----:B------:R-:W0:Y:S02]  /*2dc0*/  MUFU.EX2 R21, R21 ;  /* 0x0000001500157308 */ /* 0x000e240000000800 */
[----:B0-----:R-:W-:-:S05]  /*2dd0*/  F2FP.BF16.F32.PACK_AB R20, RZ, R21 ;  /* 0x00000015ff14723e */ /* 0x001fca00000010ff */
[----:B------:R0:W-:Y:S02]  /*2de0*/  STG.E.U16 desc[UR58][R24.64], R20 ;  /* 0x0000001418007986 */ /* 0x0001e4000c10153a */
.L_x_45:
[----:B------:R-:W-:Y:S05]  /*2df0*/  BSYNC B0 ;  /* 0x0000000000007941 */ /* 0x000fea0003800000 */
.L_x_44:
[----:B------:R-:W-:Y:S01]  /*2e00*/  ULDC UR34, c[0x0][0xc] ;  /* 0x0000030000227ab9 */ /* 0x000fe20000000800 */
[----:B0-----:R-:W0:Y:S01]  /*2e10*/  LDC R24, c[0x0][RZ] ;  /* 0x00000000ff187b82 */ /* 0x001e220000000800 */
[----:B------:R-:W-:Y:S01]  /*2e20*/  BSSY B0, `(.L_x_47) ;  /* 0x0000101000007945 */ /* 0x000fe20003800000 */
[----:B0-----:R-:W-:-:S05]  /*2e30*/  IMAD R24, R24, UR34, RZ ;  /* 0x0000002218187c24 */ /* 0x001fca000f8e02ff */
[----:B------:R-:W-:-:S04]  /*2e40*/  IADD3 R21, P1, R24, R43, RZ ;  /* 0x0000002b18157210 */ /* 0x000fc80007f3e0ff */
[----:B------:R-:W-:Y:S01]  /*2e50*/  ISETP.GE.U32.AND P0, PT, R21, R14, PT ;  /* 0x0000000e1500720c */ /* 0x000fe20003f06070 */
[----:B------:R-:W-:-:S05]  /*2e60*/  IMAD.X R20, RZ, RZ, R42, P1 ;  /* 0x000000ffff147224 */ /* 0x000fca00008e062a */
[----:B------:R-:W-:-:S13]  /*2e70*/  ISETP.GE.AND.EX P0, PT, R20, R15, PT, P0 ;  /* 0x0000000f1400720c */ /* 0x000fda0003f06300 */
[----:B------:R-:W-:Y:S05]  /*2e80*/  @P0 BRA `(.L_x_48) ;  /* 0x0000000c00e80947 */ /* 0x000fea0003800000 */
[----:B------:R-:W-:Y:S02]  /*2e90*/  ISETP.NE.AND P0, PT, R50, RZ, PT ;  /* 0x000000ff3200720c */ /* 0x000fe40003f05270 */
[----:B------:R-:W-:-:S11]  /*2ea0*/  MOV R25, RZ ;  /* 0x000000ff00197202 */ /* 0x000fd60000000f00 */
        /* <DEDUP_REMOVED lines=229> */
[----:B------:R-:W-:-:S03]  /*3d00*/  ULDC.64 UR34, c[0x0][0x360] ;  /* 0x0000d80000227ab9 */ /* 0x000fc60000000a00 */
[----:B------:R-:W-:-:S05]  /*3d10*/  IMAD.HI.U32 R20, R21, UR34, R20 ;  /* 0x0000002215147c27 */ /* 0x000fca000f8e0014 */
[----:B------:R-:W-:-:S04]  /*3d20*/  SHF.R.U32.HI R20, RZ, UR35, R20 ;  /* 0x00000023ff147c19 */ /* 0x000fc80008011614 */
[----:B------:R-:W-:-:S05]  /*3d30*/  IADD3 R20, -R20, RZ, RZ ;  /* 0x000000ff14147210 */ /* 0x000fca0007ffe1ff */
[----:B------:R-:W-:-:S04]  /*3d40*/  IMAD R20, R20, UR29, R21 ;  /* 0x0000001d14147c24 */ /* 0x000fc8000f8e0215 */
[----:B------:R-:W-:-:S07]  /*3d50*/  IMAD R25, R20, UR30, R25 ;  /* 0x0000001e14197c24 */ /* 0x000fce000f8e0219 */
.L_x_49:
[----:B------:R-:W-:Y:S01]  /*3d60*/  UMOV UR34, 0xf0000000 ;  /* 0xf000000000227882 */ /* 0x000fe20000000000 */
[----:B------:R-:W-:Y:S01]  /*3d70*/  UMOV UR35, 0x380fffff ;  /* 0x380fffff00237882 */ /* 0x000fe20000000000 */
[----:B------:R-:W0:Y:S01]  /*3d80*/  F2F.F32.F64 R21, R22 ;  /* 0x0000001600157310 */ /* 0x000e220000301000 */
[----:B------:R-:W-:Y:S01]  /*3d90*/  DSETP.GEU.AND P0, PT, |R22|, UR34, PT ;  /* 0x0000002216007e2a */ /* 0x000fe2000bf0e200 */
[----:B------:R-:W-:-:S13]  /*3da0*/  ULDC.64 UR34, c[0x0][0x3d0] ;  /* 0x0000f40000227ab9 */ /* 0x000fda0000000a00 */
[----:B0-----:R-:W-:Y:S01]  /*3db0*/  @!P0 FMUL R21, R21, 1.175494350822287508e-38 ;  /* 0x0080000015158820 */ /* 0x001fe20000400000 */
[----:B------:R-:W-:-:S03]  /*3dc0*/  IADD3 R20, P0, R25, UR34, RZ ;  /* 0x0000002219147c10 */ /* 0x000fc6000ff1e0ff */
[----:B------:R-:W-:-:S04]  /*3dd0*/  FFMA.FTZ R21, R21, R17, R16 ;  /* 0x0000001115157223 */ /* 0x000fc80000010010 */
[----:B------:R-:W-:Y:S01]  /*3de0*/  FMUL.FTZ R26, R21, 1.4426950216293334961 ;  /* 0x3fb8aa3b151a7820 */ /* 0x000fe20000410000 */
[----:B------:R-:W-:-:S05]  /*3df0*/  IMAD.X R21, RZ, RZ, UR35, P0 ;  /* 0x00000023ff157e24 */ /* 0x000fca00080e06ff */
[----:B------:R-:W0:Y:S02]  /*3e00*/  MUFU.EX2 R26, R26 ;  /* 0x0000001a001a7308 */ /* 0x000e240000000800 */
[----:B0-----:R-:W-:-:S05]  /*3e10*/  F2FP.BF16.F32.PACK_AB R23, RZ, R26 ;  /* 0x0000001aff17723e */ /* 0x001fca00000010ff */
[----:B------:R0:W-:Y:S02]  /*3e20*/  STG.E.U16 desc[UR58][R20.64], R23 ;  /* 0x0000001714007986 */ /* 0x0001e4000c10153a */
.L_x_48:
[----:B------:R-:W-:Y:S05]  /*3e30*/  BSYNC B0 ;  /* 0x0000000000007941 */ /* 0x000fea0003800000 */
.L_x_47:
[----:B0-----:R-:W-:Y:S01]  /*3e40*/  LEA R21, P1, R24, R43, 0x1 ;  /* 0x0000002b18157211 */ /* 0x001fe200078208ff */
[----:B------:R-:W-:Y:S03]  /*3e50*/  BSSY B0, `(.L_x_50) ;  /* 0x0000104000007945 */ /* 0x000fe60003800000 */
[----:B------:R-:W-:Y:S02]  /*3e60*/  ISETP.GE.U32.AND P0, PT, R21, R14, PT ;  /* 0x0000000e1500720c */ /* 0x000fe40003f06070 */
[----:B------:R-:W-:-:S04]  /*3e70*/  IADD3.X R20, RZ, R42, RZ, P1, !PT ;  /* 0x0000002aff147210 */ /* 0x000fc80000ffe4ff */
[----:B------:R-:W-:-:S13]  /*3e80*/  ISETP.GE.AND.EX P0, PT, R20, R15, PT, P0 ;  /* 0x0000000f1400720c */ /* 0x000fda0003f06300 */
[----:B------:R-:W-:Y:S05]  /*3e90*/  @P0 BRA `(.L_x_51) ;  /* 0x0000000c00fc0947 */ /* 0x000fea0003800000 */
[----:B------:R-:W-:Y:S01]  /*3ea0*/  ISETP.NE.AND P0, PT, R50, RZ, PT ;  /* 0x000000ff3200720c */ /* 0x000fe20003f05270 */
[----:B------:R-:W-:-:S12]  /*3eb0*/  IMAD.MOV.U32 R22, RZ, RZ, RZ ;  /* 0x000000ffff167224 */ /* 0x000fd800078e00ff */
[----:B------:R-:W-:Y:S05]  /*3ec0*/  @!P0 BRA `(.L_x_52) ;  /* 0x0000000c00d88947 */ /* 0x000fea0003800000 */
[----:B------:R-:W-:Y:S02]  /*3ed0*/  MOV R20, RZ ;  /* 0x000000ff00147202 */ /* 0x000fe40000000f00 */
        /* <DEDUP_REMOVED lines=245> */
.L_x_52:
[----:B------:R-:W0:Y:S01]  /*4e30*/  MUFU.EX2 R20, R51 ;  /* 0x0000003300147308 */ /* 0x000e220000000800 */
[----:B------:R-:W-:Y:S02]  /*4e40*/  ULDC.64 UR34, c[0x0][0x3d0] ;  /* 0x0000f40000227ab9 */ /* 0x000fe40000000a00 */
[----:B------:R-:W-:-:S04]  /*4e50*/  IADD3 R22, P0, R22, UR34, RZ ;  /* 0x0000002216167c10 */ /* 0x000fc8000ff1e0ff */
[----:B------:R-:W-:Y:S02]  /*4e60*/  IADD3.X R23, RZ, UR35, RZ, P0, !PT ;  /* 0x00000023ff177c10 */ /* 0x000fe400087fe4ff */
[----:B0-----:R-:W-:-:S05]  /*4e70*/  F2FP.BF16.F32.PACK_AB R20, RZ, R20 ;  /* 0x00000014ff14723e */ /* 0x001fca00000010ff */
[----:B------:R0:W-:Y:S02]  /*4e80*/  STG.E.U16 desc[UR58][R22.64], R20 ;  /* 0x0000001416007986 */ /* 0x0001e4000c10153a */
.L_x_51:
[----:B------:R-:W-:Y:S05]  /*4e90*/  BSYNC B0 ;  /* 0x0000000000007941 */ /* 0x000fea0003800000 */
.L_x_50:
[----:B0-----:R-:W-:-:S05]  /*4ea0*/  IMAD R20, R24, 0x3, RZ ;  /* 0x0000000318147824 */ /* 0x001fca00078e02ff */
        /* <DEDUP_REMOVED lines=8> */
[----:B------:R-:W-:Y:S01]  /*4f30*/  HFMA2.MMA R20, -RZ, RZ, 0, 0 ;  /* 0x00000000ff147435 */ /* 0x000fe200000001ff */
[----:B------:R-:W-:-:S09]  /*4f40*/  ISETP.NE.AND P0, PT, R50, 0x1, PT ;  /* 0x000000013200780c */ /* 0x000fd20003f05270 */
[----:B------:R-:W-:-:S05]  /*4f50*/  IMAD.HI.U32 R20, R21, UR32, R20 ;  /* 0x0000002015147c27 */ /* 0x000fca000f8e0014 */
[----:B------:R-:W-:-:S05]  /*4f60*/  SHF.R.U32.HI R23, RZ, UR33, R20 ;  /* 0x00000021ff177c19 */ /* 0x000fca0008011614 */
[----:B------:R-:W-:-:S04]  /*4f70*/  IMAD.MOV R22, RZ, RZ, -R23 ;  /* 0x000000ffff167224 */ /* 0x000fc800078e0a17 */
[----:B------:R-:W-:-:S04]  /*4f80*/  IMAD R22, R22, UR57, R21 ;  /* 0x0000003916167c24 */ /* 0x000fc8000f8e0215 */
[----:B------:R-:W-:Y:S01]  /*4f90*/  IMAD R22, R22, UR56, RZ ;  /* 0x0000003816167c24 */ /* 0x000fe2000f8e02ff */
        /* <DEDUP_REMOVED lines=233> */
[----:B------:R-:W-:-:S03]  /*5e30*/  MOV R21, R25 ;  /* 0x0000001900157202 */ /* 0x000fc60000000f00 */
[----:B------:R-:W-:-:S05]  /*5e40*/  IMAD.HI.U32 R20, R25, UR34, R20 ;  /* 0x0000002219147c27 */ /* 0x000fca000f8e0014 */
[----:B------:R-:W-:-:S05]  /*5e50*/  SHF.R.U32.HI R20, RZ, UR35, R20 ;  /* 0x00000023ff147c19 */ /* 0x000fca0008011614 */
[----:B------:R-:W-:-:S04]  /*5e60*/  IMAD.MOV R20, RZ, RZ, -R20 ;  /* 0x000000ffff147224 */ /* 0x000fc800078e0a14 */
[----:B------:R-:W-:-:S04]  /*5e70*/  IMAD R21, R20, UR29, R25 ;  /* 0x0000001d14157c24 */ /* 0x000fc8000f8e0219 */
[----:B------:R-:W-:-:S07]  /*5e80*/  IMAD R22, R21, UR30, R22 ;  /* 0x0000001e15167c24 */ /* 0x000fce000f8e0216 */
.L_x_54:
[----:B------:R-:W0:Y:S01]  /*5e90*/  MUFU.EX2 R20, R51 ;  /* 0x0000003300147308 */ /* 0x000e220000000800 */
[----:B------:R-:W-:Y:S02]  /*5ea0*/  ULDC.64 UR34, c[0x0][0x3d0] ;  /* 0x0000f40000227ab9 */ /* 0x000fe40000000a00 */
[----:B------:R-:W-:-:S04]  /*5eb0*/  IADD3 R22, P0, R22, UR34, RZ ;  /* 0x0000002216167c10 */ /* 0x000fc8000ff1e0ff */
[----:B------:R-:W-:Y:S02]  /*5ec0*/  IADD3.X R23, RZ, UR35, RZ, P0, !PT ;  /* 0x00000023ff177c10 */ /* 0x000fe400087fe4ff */
[----:B0-----:R-:W-:-:S05]  /*5ed0*/  F2FP.BF16.F32.PACK_AB R20, RZ, R20 ;  /* 0x00000014ff14723e */ /* 0x001fca00000010ff */
[----:B------:R0:W-:Y:S02]  /*5ee0*/  STG.E.U16 desc[UR58][R22.64], R20 ;  /* 0x0000001416007986 */ /* 0x0001e4000c10153a */
.L_x_53:
[----:B------:R-:W-:Y:S01]  /*5ef0*/  LEA R43, P0, R24, R43, 0x2 ;  /* 0x0000002b182b7211 */ /* 0x000fe200078010ff */
[----:B------:R-:W-:Y:S05]  /*5f00*/  WARPSYNC.ALL ;  /* 0x0000000000007948 */ /* 0x000fea0003800000 */
[----:B------:R-:W-:Y:S01]  /*5f10*/  IADD3.X R42, RZ, R42, RZ, P0, !PT ;  /* 0x0000002aff2a7210 */ /* 0x000fe200007fe4ff */
        /* <DEDUP_REMOVED lines=8> */
        .weak           $__internal_2_$__cuda_sm20_div_s64
        .type           $__internal_2_$__cuda_sm20_div_s64,@function
        .size           $__internal_2_$__cuda_sm20_div_s64,($__internal_3_$__cuda_sm20_dsqrt_rn_f64_mediumpath_v1 - $__internal_2_$__cuda_sm20_div_s64)
$__internal_2_$__cuda_sm20_div_s64:
[----:B------:R-:W-:Y:S01]  /*5fa0*/  IMAD.MOV.U32 R22, RZ, RZ, R21 ;  /* 0x000000ffff167224 */ /* 0x000fe200078e0015 */
[----:B------:R-:W-:-:S06]  /*5fb0*/  HFMA2.MMA R23, -RZ, RZ, 0, 0 ;  /* 0x00000000ff177435 */ /* 0x000fcc00000001ff */
[----:B------:R-:W0:Y:S08]  /*5fc0*/  I2F.U64.RP R22, R22 ;  /* 0x0000001600167312 */ /* 0x000e300000309000 */
[----:B0-----:R0:W1:Y:S02]  /*5fd0*/  MUFU.RCP R14, R22 ;  /* 0x00000016000e7308 */ /* 0x0010640000001000 */
[----:B0-----:R-:W-:-:S04]  /*5fe0*/  IADD3 R22, P4, RZ, -UR4, RZ ;  /* 0x80000004ff167c10 */ /* 0x001fc8000ff9e0ff */
[----:B------:R-:W-:Y:S02]  /*5ff0*/  IADD3.X R24, RZ, ~UR5, RZ, P4, !PT ;  /* 0x80000005ff187c10 */ /* 0x000fe4000a7fe4ff */
[----:B-1----:R-:W-:-:S06]  /*6000*/  IADD3 R14, R14, 0x1ffffffe, RZ ;  /* 0x1ffffffe0e0e7810 */ /* 0x002fcc0007ffe0ff */
[----:B------:R-:W0:Y:S02]  /*6010*/  F2I.U64.TRUNC R14, R14 ;  /* 0x0000000e000e7311 */ /* 0x000e24000020d800 */
[----:B0-----:R-:W-:-:S04]  /*6020*/  IMAD.WIDE.U32 R16, R14, R21, RZ ;  /* 0x000000150e107225 */ /* 0x001fc800078e00ff */
[----:B------:R-:W-:Y:S01]  /*6030*/  IMAD R17, R21, R15, R17 ;  /* 0x0000000f15117224 */ /* 0x000fe200078e0211 */
[----:B------:R-:W-:-:S05]  /*6040*/  IADD3 R25, P0, RZ, -R16, RZ ;  /* 0x80000010ff197210 */ /* 0x000fca0007f1e0ff */
[----:B------:R-:W-:-:S04]  /*6050*/  IMAD.HI.U32 R16, R14, R25, RZ ;  /* 0x000000190e107227 */ /* 0x000fc800078e00ff */
[----:B------:R-:W-:Y:S01]  /*6060*/  IMAD.X R29, RZ, RZ, ~R17, P0 ;  /* 0x000000ffff1d7224 */ /* 0x000fe200000e0e11 */
[----:B------:R-:W-:-:S03]  /*6070*/  MOV R17, R14 ;  /* 0x0000000e00117202 */ /* 0x000fc60000000f00 */
        /* <DEDUP_REMOVED lines=10> */
[----:B------:R-:W-:Y:S01]  /*6120*/  IMAD R14, R21, R23, R15 ;  /* 0x00000017150e7224 */ /* 0x000fe200078e020f */
[----:B------:R-:W-:Y:S01]  /*6130*/  SEL R22, R22, UR4, !P1 ;  /* 0x0000000416167c07 */ /* 0x000fe2000c800000 */
[----:B------:R-:W-:Y:S01]  /*6140*/  IMAD.MOV.U32 R15, RZ, RZ, RZ ;  /* 0x000000ffff0f7224 */ /* 0x000fe200078e00ff */
[----:B------:R-:W-:Y:S01]  /*6150*/  SEL R24, R24, UR5, !P1 ;  /* 0x0000000518187c07 */ /* 0x000fe2000c800000 */
[----:B------:R-:W-:-:S04]  /*6160*/  IMAD.HI.U32 R16, R17, R25, RZ ;  /* 0x0000001911107227 */ /* 0x000fc800078e00ff */
[----:B------:R-:W-:-:S04]  /*6170*/  IMAD.X R14, RZ, RZ, ~R14, P0 ;  /* 0x000000ffff0e7224 */ /* 0x000fc800000e0e0e */
[----:B------:R-:W-:-:S04]  /*6180*/  IMAD.WIDE.U32 R16, P0, R17, R14, R16 ;  /* 0x0000000e11107225 */ /* 0x000fc80007800010 */
[----:B------:R-:W-:-:S04]  /*6190*/  IMAD.HI.U32 R17, P2, R23, R25, R16 ;  /* 0x0000001917117227 */ /* 0x000fc80007840010 */
[CC--:B------:R-:W-:Y:S02]  /*61a0*/  IMAD R16, R23.reuse, R14.reuse, RZ ;  /* 0x0000000e17107224 */ /* 0x0c0fe400078e02ff */
[----:B------:R-:W-:-:S03]  /*61b0*/  IMAD.HI.U32 R14, R23, R14, RZ ;  /* 0x0000000e170e7227 */ /* 0x000fc600078e00ff */
[----:B------:R-:W-:Y:S02]  /*61c0*/  IADD3 R17, P3, R16, R17, RZ ;  /* 0x0000001110117210 */ /* 0x000fe40007f7e0ff */
[----:B------:R-:W-:-:S03]  /*61d0*/  IADD3.X R23, R14, R23, RZ, P0, !PT ;  /* 0x000000170e177210 */ /* 0x000fc600007fe4ff */
[----:B------:R-:W-:Y:S01]  /*61e0*/  IMAD.HI.U32 R14, R17, R22, RZ ;  /* 0x00000016110e7227 */ /* 0x000fe200078e00ff */
[----:B------:R-:W-:-:S03]  /*61f0*/  IADD3.X R23, RZ, RZ, R23, P3, P2 ;  /* 0x000000ffff177210 */ /* 0x000fc60001fe4417 */
[----:B------:R-:W-:-:S04]  /*6200*/  IMAD.WIDE.U32 R14, R17, R24, R14 ;  /* 0x00000018110e7225 */ /* 0x000fc800078e000e */
[C---:B------:R-:W-:Y:S02]  /*6210*/  IMAD R17, R23.reuse, R24, RZ ;  /* 0x0000001817117224 */ /* 0x040fe400078e02ff */
[----:B------:R-:W-:-:S04]  /*6220*/  IMAD.HI.U32 R14, P0, R23, R22, R14 ;  /* 0x00000016170e7227 */ /* 0x000fc8000780000e */
[----:B------:R-:W-:Y:S01]  /*6230*/  IMAD.HI.U32 R23, R23, R24, RZ ;  /* 0x0000001817177227 */ /* 0x000fe200078e00ff */
[----:B------:R-:W-:-:S04]  /*6240*/  IADD3 R16, P2, R17, R14, RZ ;  /* 0x0000000e11107210 */ /* 0x000fc80007f5e0ff */
[----:B------:R-:W-:-:S04]  /*6250*/  IADD3.X R14, R23, RZ, RZ, P0, !PT ;  /* 0x000000ff170e7210 */ /* 0x000fc800007fe4ff */
        /* <DEDUP_REMOVED lines=17> */
[----:B------:R-:W-:Y:S02]  /*6370*/  ISETP.GE.U32.AND.EX P0, PT, R23, RZ, PT, P2 ;  /* 0x000000ff1700720c */ /* 0x000fe40003f06120 */
[-C--:B------:R-:W-:Y:S02]  /*6380*/  IADD3.X R17, RZ, R14.reuse, RZ, P3, !PT ;  /* 0x0000000eff117210 */ /* 0x080fe40001ffe4ff */
[----:B------:R-:W-:Y:S02]  /*6390*/  SEL R16, R16, R15, P0 ;  /* 0x0000000f10107207 */ /* 0x000fe40000000000 */
[----:B------:R-:W-:Y:S02]  /*63a0*/  SEL R17, R17, R14, P0 ;  /* 0x0000000e11117207 */ /* 0x000fe40000000000 */
[-C--:B------:R-:W-:Y:S02]  /*63b0*/  IADD3 R15, P2, RZ, -R16.reuse, RZ ;  /* 0x80000010ff0f7210 */ /* 0x080fe40007f5e0ff */
[----:B------:R-:W-:Y:S01]  /*63c0*/  ISETP.NE.U32.AND P0, PT, R21, RZ, PT ;  /* 0x000000ff1500720c */ /* 0x000fe20003f05070 */
[----:B------:R-:W-:Y:S01]  /*63d0*/  HFMA2.MMA R21, -RZ, RZ, 0, 0 ;  /* 0x00000000ff157435 */ /* 0x000fe200000001ff */
[----:B------:R-:W-:Y:S01]  /*63e0*/  SEL R16, R15, R16, !P1 ;  /* 0x000000100f107207 */ /* 0x000fe20004800000 */
[----:B------:R-:W-:Y:S01]  /*63f0*/  IMAD.X R14, RZ, RZ, ~R17, P2 ;  /* 0x000000ffff0e7224 */ /* 0x000fe200010e0e11 */
[----:B------:R-:W-:-:S04]  /*6400*/  ISETP.NE.AND.EX P0, PT, RZ, RZ, PT, P0 ;  /* 0x000000ffff00720c */ /* 0x000fc80003f05300 */
[----:B------:R-:W-:Y:S02]  /*6410*/  SEL R17, R14, R17, !P1 ;  /* 0x000000110e117207 */ /* 0x000fe40004800000 */
[----:B------:R-:W-:Y:S02]  /*6420*/  SEL R16, R16, 0xffffffff, P0 ;  /* 0xffffffff10107807 */ /* 0x000fe40000000000 */
[----:B------:R-:W-:Y:S01]  /*6430*/  SEL R17, R17, 0xffffffff, P0 ;  /* 0xffffffff11117807 */ /* 0x000fe20000000000 */
[----:B------:R-:W-:Y:S06]  /*6440*/  RET.REL.NODEC R20 `(_ZN2at6native63_GLOBAL__N__11d61d08_30_DistributionLogNormalKernel_cu_e7567be543distribution_elementwise_grid_stride_kernelIfLi4EZNS0_9templates4cuda20normal_and_transformIN3c108BFloat16EfPNS_17CUDAGeneratorImplEZZZNS4_17log_normal_kernelIS9_EEvRNS_18TensorIteratorBaseEddT_ENKUlvE_clEvENKUlvE2_clEvEUlfE_EEvSC_T1_T2_EUlP24curandStatePhilox4_32_10E_ZNS1_27distribution_nullary_kernelIS7_f7double2S9_SL_SG_EEvSC_SI_RKT3_T4_EUlifE0_EEvlNS_15PhiloxCudaStateESH_SI_) ;  /* 0xffffff9814ec7950 */ /* 0x000fec0003c3ffff */
        .weak           $__internal_3_$__cuda_sm20_dsqrt_rn_f64_mediumpath_v1
        .type           $__internal_3_$__cuda_sm20_dsqrt_rn_f64_mediumpath_v1,@function
        .size           $__internal_3_$__cuda_sm20_dsqrt_rn_f64_mediumpath_v1,(.L_x_333 - $__internal_3_$__cuda_sm20_dsqrt_rn_f64_mediumpath_v1)
$__internal_3_$__cuda_sm20_dsqrt_rn_f64_mediumpath_v1:
[----:B------:R-:W-:Y:S01]  /*6450*/  ISETP.GE.U32.AND P0, PT, R24, -0x3400000, PT ;  /* 0xfcc000001800780c */ /* 0x000fe20003f06070 */
[----:B------:R-:W-:Y:S01]  /*6460*/  BSSY B1, `(.L_x_56) ;  /* 0x0000024000017945 */ /* 0x000fe20003800000 */
[----:B------:R-:W-:-:S11]  /*6470*/  MOV R37, R39 ;  /* 0x0000002700257202 */ /* 0x000fd60000000f00 */
[----:B------:R-:W-:Y:S05]  /*6480*/  @!P0 BRA `(.L_x_57) ;  /* 0x0000000000208947 */ /* 0x000fea0003800000 */
[----:B------:R-:W-:-:S10]  /*6490*/  DFMA.RM R32, R32, R36, R34 ;  /* 0x000000242020722b */ /* 0x000fd40000004022 */
[----:B------:R-:W-:-:S05]  /*64a0*/  IADD3 R24, P0, R32, 0x1, RZ ;  /* 0x0000000120187810 */ /* 0x000fca0007f1e0ff */
[----:B------:R-:W-:-:S06]  /*64b0*/  IMAD.X R25, RZ, RZ, R33, P0 ;  /* 0x000000ffff197224 */ /* 0x000fcc00000e0621 */
[----:B------:R-:W-:-:S08]  /*64c0*/  DFMA.RP R22, -R32, R24, R22 ;  /* 0x000000182016722b */ /* 0x000fd00000008116 */
[----:B------:R-:W-:-:S06]  /*64d0*/  DSETP.GT.AND P0, PT, R22, RZ, PT ;  /* 0x000000ff1600722a */ /* 0x000fcc0003f04000 */
[----:B------:R-:W-:Y:S02]  /*64e0*/  FSEL R24, R24, R32, P0 ;  /* 0x0000002018187208 */ /* 0x000fe40000000000 */
[----:B------:R-:W-:Y:S01]  /*64f0*/  FSEL R25, R25, R33, P0 ;  /* 0x0000002119197208 */ /* 0x000fe20000000000 */
[----:B------:R-:W-:Y:S06]  /*6500*/  BRA `(.L_x_58) ;  /* 0x0000000000647947 */ /* 0x000fec0003800000 */
.L_x_57:
[----:B------:R-:W-:-:S14]  /*6510*/  DSETP.NE.AND P0, PT, R22, RZ, PT ;  /* 0x000000ff1600722a */ /* 0x000fdc0003f05000 */
[----:B------:R-:W-:Y:S05]  /*6520*/  @!P0 BRA `(.L_x_59) ;  /* 0x0000000000588947 */ /* 0x000fea0003800000 */
[----:B------:R-:W-:-:S13]  /*6530*/  ISETP.GE.AND P0, PT, R23, RZ, PT ;  /* 0x000000ff1700720c */ /* 0x000fda0003f06270 */
[----:B------:R-:W-:Y:S02]  /*6540*/  @!P0 MOV R24, 0x0 ;  /* 0x0000000000188802 */ /* 0x000fe40000000f00 */
[----:B------:R-:W-:Y:S01]  /*6550*/  @!P0 MOV R25, 0xfff80000 ;  /* 0xfff8000000198802 */ /* 0x000fe20000000f00 */
[----:B------:R-:W-:Y:S06]  /*6560*/  @!P0 BRA `(.L_x_58) ;  /* 0x00000000004c8947 */ /* 0x000fec0003800000 */
[----:B------:R-:W-:-:S13]  /*6570*/  ISETP.GT.AND P0, PT, R23, 0x7fefffff, PT ;  /* 0x7fefffff1700780c */ /* 0x000fda0003f04270 */
[----:B------:R-:W-:Y:S05]  /*6580*/  @P0 BRA `(.L_x_59) ;  /* 0x0000000000400947 */ /* 0x000fea0003800000 */
[----:B------:R-:W-:Y:S01]  /*6590*/  DMUL R32, R22, 8.11296384146066816958e+31 ;  /* 0x4690000016207828 */ /* 0x000fe20000000000 */
[----:B------:R-:W-:Y:S01]  /*65a0*/  IMAD.MOV.U32 R30, RZ, RZ, RZ ;  /* 0x000000ffff1e7224 */ /* 0x000fe200078e00ff */
[----:B------:R-:W-:Y:S01]  /*65b0*/  HFMA2.MMA R23, -RZ, RZ, 1.9609375, 0 ;  /* 0x3fd80000ff177435 */ /* 0x000fe200000001ff */
[----:B------:R-:W-:-:S03]  /*65c0*/  MOV R22, 0x0 ;  /* 0x0000000000167802 */ /* 0x000fc60000000f00 */
[----:B------:R-:W0:Y:S02]  /*65d0*/  MUFU.RSQ64H R31, R33 ;  /* 0x00000021001f7308 */ /* 0x000e240000001c00 */
[----:B0-----:R-:W-:-:S08]  /*65e0*/  DMUL R24, R30, R30 ;  /* 0x0000001e1e187228 */ /* 0x001fd00000000000 */
[----:B------:R-:W-:-:S08]  /*65f0*/  DFMA R24, R32, -R24, 1 ;  /* 0x3ff000002018742b */ /* 0x000fd00000000818 */
[----:B------:R-:W-:Y:S02]  /*6600*/  DFMA R22, R24, R22, 0.5 ;  /* 0x3fe000001816742b */ /* 0x000fe40000000016 */
[----:B------:R-:W-:-:S08]  /*6610*/  DMUL R24, R30, R24 ;  /* 0x000000181e187228 */ /* 0x000fd00000000000 */
[----:B------:R-:W-:-:S08]  /*6620*/  DFMA R24, R22, R24, R30 ;  /* 0x000000181618722b */ /* 0x000fd0000000001e */
[----:B------:R-:W-:Y:S02]  /*6630*/  DMUL R22, R32, R24 ;  /* 0x0000001820167228 */ /* 0x000fe40000000000 */
[----:B------:R-:W-:-:S06]  /*6640*/  VIADD R25, R25, 0xfff00000 ;  /* 0xfff0000019197836 */ /* 0x000fcc0000000000 */
[----:B------:R-:W-:-:S08]  /*6650*/  DFMA R30, R22, -R22, R32 ;  /* 0x80000016161e722b */ /* 0x000fd00000000020 */
[----:B------:R-:W-:-:S10]  /*6660*/  DFMA R24, R24, R30, R22 ;  /* 0x0000001e1818722b */ /* 0x000fd40000000016 */
[----:B------:R-:W-:Y:S01]  /*6670*/  IADD3 R25, R25, -0x3500000, RZ ;  /* 0xfcb0000019197810 */ /* 0x000fe20007ffe0ff */
[----:B------:R-:W-:Y:S06]  /*6680*/  BRA `(.L_x_58) ;  /* 0x0000000000047947 */ /* 0x000fec0003800000 */
.L_x_59:
[----:B------:R-:W-:-:S11]  /*6690*/  DADD R24, R22, R22 ;  /* 0x0000000016187229 */ /* 0x000fd60000000016 */
.L_x_58:
[----:B------:R-:W-:Y:S05]  /*66a0*/  BSYNC B1 ;  /* 0x0000000000017941 */ /* 0x000fea0003800000 */
.L_x_56:
[----:B------:R-:W-:-:S04]  /*66b0*/  MOV R21, 0x0 ;  /* 0x0000000000157802 */ /* 0x000fc80000000f00 */
[----:B------:R-:W-:Y:S05]  /*66c0*/  RET.REL.NODEC R20 `(_ZN2at6native63_GLOBAL__N__11d61d08_30_DistributionLogNormalKernel_cu_e7567be543distribution_elementwise_grid_stride_kernelIfLi4EZNS0_9templates4cuda20normal_and_transformIN3c108BFloat16EfPNS_17CUDAGeneratorImplEZZZNS4_17log_normal_kernelIS9_EEvRNS_18TensorIteratorBaseEddT_ENKUlvE_clEvENKUlvE2_clEvEUlfE_EEvSC_T1_T2_EUlP24curandStatePhilox4_32_10E_ZNS1_27distribution_nullary_kernelIS7_f7double2S9_SL_SG_EEvSC_SI_RKT3_T4_EUlifE0_EEvlNS_15PhiloxCudaStateESH_SI_) ;  /* 0xffffff98144c7950 */ /* 0x000fea0003c3ffff */
.L_x_60:
        /* <DEDUP_REMOVED lines=11> */
.L_x_333:


//--------------------- .text._ZN2at6native63_GLOBAL__N__11d61d08_30_DistributionLogNormalKernel_cu_e7567be543distribution_elementwise_grid_stride_kernelIfLi4EZNS0_9templates4cuda20normal_and_transformIN3c108BFloat16EfPNS_17CUDAGeneratorImplEZZZNS4_17log_normal_kernelIS9_EEvRNS_18TensorIteratorBaseEddT_ENKUlvE_clEvENKUlvE2_clEvEUlfE_EEvSC_T1_T2_EUlP24curandStatePhilox4_32_10E_ZNS1_27distribution_nullary_kernelIS7_f7double2S9_SL_SG_EEvSC_SI_RKT3_T4_EUlifE_EEvlNS_15PhiloxCudaStateESH_SI_ --------------------------
	.section	.text._ZN2at6native63_GLOBAL__N__11d61d08_30_DistributionLogNormalKernel_cu_e7567be543distribution_elementwise_grid_stride_kernelIfLi4EZNS0_9templates4cuda20normal_and_transformIN3c108BFloat16EfPNS_17CUDAGeneratorImplEZZZNS4_17log_normal_kernelIS9_EEvRNS_18TensorIteratorBaseEddT_ENKUlvE_clEvENKUlvE2_clEvEUlfE_EEvSC_T1_T2_EUlP24curandStatePhilox4_32_10E_ZNS1_27distribution_nullary_kernelIS7_f7double2S9_SL_SG_EEvSC_SI_RKT3_T4_EUlifE_EEvlNS_15PhiloxCudaStateESH_SI_,"ax",@progbits
	.align	128
.text._ZN2at6native63_GLOBAL__N__11d61d08_30_DistributionLogNormalKernel_cu_e7567be543distribution_elementwise_grid_stride_kernelIfLi4EZNS0_9templates4cuda20normal_and_transformIN3c108BFloat16EfPNS_17CUDAGeneratorImplEZZZNS4_17log_normal_kernelIS9_EEvRNS_18TensorIteratorBaseEddT_ENKUlvE_clEvENKUlvE2_clEvEUlfE_EEvSC_T1_T2_EUlP24curandStatePhilox4_32_10E_ZNS1_27distribution_nullary_kernelIS7_f7double2S9_SL_SG_EEvSC_SI_RKT3_T4_EUlifE_EEvlNS_15PhiloxCudaStateESH_SI_:
        .type           _ZN2at6native63_GLOBAL__N__11d61d08_30_DistributionLogNormalKernel_cu_e7567be543distribution_elementwise_grid_stride_kernelIfLi4EZNS0_9templates4cuda20normal_and_transformIN3c108BFloat16EfPNS_17CUDAGeneratorImplEZZZNS4_17log_normal_kernelIS9_EEvRNS_18TensorIteratorBaseEddT_ENKUlvE_clEvENKUlvE2_clEvEUlfE_EEvSC_T1_T2_EUlP24curandStatePhilox4_32_10E_ZNS1_27distribution_nullary_kernelIS7_f7double2S9_SL_SG_EEvSC_SI_RKT3_T4_EUlifE_EEvlNS_15PhiloxCudaStateESH_SI_,@function
        .size           _ZN2at6native63_GLOBAL__N__11d61d08_30_DistributionLogNormalKernel_cu_e7567be543distribution_elementwise_grid_stride_kernelIfLi4EZNS0_9templates4cuda20normal_and_transformIN3c108BFloat16EfPNS_17CUDAGeneratorImplEZZZNS4_17log_normal_kernelIS9_EEvRNS_18TensorIteratorBaseEddT_ENKUlvE_clEvENKUlvE2_clEvEUlfE_EEvSC_T1_T2_EUlP24curandStatePhilox4_32_10E_ZNS1_27distribution_nullary_kernelIS7_f7double2S9_SL_SG_EEvSC_SI_RKT3_T4_EUlifE_EEvlNS_15PhiloxCudaStateESH_SI_,(.L_x_336 - _ZN2at6native63_GLOBAL__N__11d61d08_30_DistributionLogNormalKernel_cu_e7567be543distribution_elementwise_grid_stride_kernelIfLi4EZNS0_9templates4cuda20normal_and_transformIN3c108BFloat16EfPNS_17CUDAGeneratorImplEZZZNS4_17log_normal_kernelIS9_EEvRNS_18TensorIteratorBaseEddT_ENKUlvE_clEvENKUlvE2_clEvEUlfE_EEvSC_T1_T2_EUlP24curandStatePhilox4_32_10E_ZNS1_27distribution_nullary_kernelIS7_f7double2S9_SL_SG_EEvSC_SI_RKT3_T4_EUlifE_EEvlNS_15PhiloxCudaStateESH_SI_)
        .other          _ZN2at6native63_GLOBAL__N__11d61d08_30_DistributionLogNormalKernel_cu_e7567be543distribution_elementwise_grid_stride_kernelIfLi4EZNS0_9templates4cuda20normal_and_transformIN3c108BFloat16EfPNS_17CUDAGeneratorImplEZZZNS4_17log_normal_kernelIS9_EEvRNS_18TensorIteratorBaseEddT_ENKUlvE_clEvENKUlvE2_clEvEUlfE_EEvSC_T1_T2_EUlP24curandStatePhilox4_32_10E_ZNS1_27distribution_nullary_kernelIS7_f7double2S9_SL_SG_EEvSC_SI_RKT3_T4_EUlifE_EEvlNS_15PhiloxCudaStateESH_SI_,@"STO_CUDA_ENTRY STV_DEFAULT"
_ZN2at6native63_GLOBAL__N__11d61d08_30_DistributionLogNormalKernel_cu_e7567be543distribution_elementwise_grid_stride_kernelIfLi4EZNS0_9templates4cuda20normal_and_transformIN3c108BFloat16EfPNS_17CUDAGeneratorImplEZZZNS4_17log_normal_kernelIS9_EEvRNS_18TensorIteratorBaseEddT_ENKUlvE_clEvENKUlvE2_clEvEUlfE_EEvSC_T1_T2_EUlP24curandStatePhilox4_32_10E_ZNS1_27distribution_nullary_kernelIS7_f7double2S9_SL_SG_EEvSC_SI_RKT3_T4_EUlifE_EEvlNS_15PhiloxCudaStateESH_SI_:
[----:B------:R-:W-:Y:S08]  /*0000*/  LDC R1, c[0x0][0x28] ;  /* 0x00000a00ff017b82 */ /* 0x000ff00000000800 */
[----:B------:R-:W0:Y:S01]  /*0010*/  LDC R48, c[0x0][0x220] ;  /* 0x00008800ff307b82 */ /* 0x000e220000000800 */
[----:B------:R-:W-:Y:S01]  /*0020*/  ULDC.U8 UR4, c[0x0][0x22c] ;  /* 0x00008b0000047ab9 */ /* 0x000fe20000000000 */
[----:B------:R-:W-:Y:S01]  /*0030*/  ULDC.64 UR8, c[0x0][0x208] ;  /* 0x0000820000087ab9 */ /* 0x000fe20000000a00 */
[----:B------:R-:W-:-:S05]  /*0040*/  ISETP.NE.AND P0, PT, RZ, UR4, PT ;  /* 0x00000004ff007c0c */ /* 0x000fca000bf05270 */
[----:B------:R-:W0:Y:S01]  /*0050*/  LDC R49, c[0x0][0x224] ;  /* 0x00008900ff317b82 */ /* 0x000e220000000800 */
[----:B------:R-:W-:Y:S01]  /*0060*/  ULDC.64 UR4, c[0x0][0x218] ;  /* 0x0000860000047ab9 */ /* 0x000fe20000000a00 */
[----:B------:R-:W1:Y:S01]  /*0070*/  S2R R12, SR_TID.X ;  /* 0x00000000000c7919 */ /* 0x000e620000002100 */
[----:B------:R-:W-:Y:S01]  /*0080*/  IMAD.U32 R14, RZ, RZ, UR4 ;  /* 0x00000004ff0e7e24 */ /* 0x000fe2000f8e00ff */
[----:B------:R-:W-:Y:S01]  /*0090*/  ULDC.64 UR6, c[0x0][0x210] ;  /* 0x0000840000067ab9 */ /* 0x000fe20000000a00 */
[----:B------:R-:W-:-:S03]  /*00a0*/  IMAD.U32 R15, RZ, RZ, UR5 ;  /* 0x00000005ff0f7e24 */ /* 0x000fc6000f8e00ff */
[----:B------:R-:W2:Y:S03]  /*00b0*/  @P0 LDC R7, c[0x0][0x228] ;  /* 0x00008a00ff070b82 */ /* 0x000ea60000000800 */
[----:B------:R-:W3:Y:S04]  /*00c0*/  @P0 LDG.E.64 R14, desc[UR8][R14.64] ;  /* 0x000000080e0e0981 */ /* 0x000ee8000c1e1b00 */
[----:B0-----:R-:W2:Y:S01]  /*00d0*/  @P0 LDG.E.64 R2, desc[UR8][R48.64] ;  /* 0x0000000830020981 */ /* 0x001ea2000c1e1b00 */
[----:B------:R-:W1:Y:S08]  /*00e0*/  S2UR UR4, SR_CTAID.X ;  /* 0x00000000000479c3 */ /* 0x000e700000002500 */
[----:B------:R-:W1:Y:S01]  /*00f0*/  LDC R5, c[0x0][RZ] ;  /* 0x00000000ff057b82 */ /* 0x000e620000000800 */
[----:B------:R-:W-:-:S02]  /*0100*/  IMAD.MOV.U32 R13, RZ, RZ, RZ ;  /* 0x000000ffff0d7224 */ /* 0x000fc400078e00ff */
[----:B-1----:R-:W-:-:S04]  /*0110*/  IMAD.WIDE.U32 R12, R5, UR4, R12 ;  /* 0x00000004050c7c25 */ /* 0x002fc8000f8e000c */
[----:B------:R-:W-:Y:S01]  /*0120*/  IMAD.WIDE.U32 R4, R12, -0x326172a9, RZ ;  /* 0xcd9e8d570c047825 */ /* 0x000fe200078e00ff */
[----:B------:R-:W-:-:S04]  /*0130*/  UIADD3 UR6, UP0, UR6, -0x1, URZ ;  /* 0xffffffff06067890 */ /* 0x000fc8000ff1e03f */
[----:B------:R-:W-:Y:S01]  /*0140*/  UIADD3.X UR7, UR7, -0x1, URZ, UP0, !UPT ;  /* 0xffffffff07077890 */ /* 0x000fe200087fe43f */
[----:B--2---:R-:W-:-:S04]  /*0150*/  @P0 IADD3 R48, P1, R2, R7, RZ ;  /* 0x0000000702300210 */ /* 0x004fc80007f3e0ff */
[----:B------:R-:W-:-:S04]  /*0160*/  @P0 IADD3.X R49, RZ, R3, RZ, P1, !PT ;  /* 0x00000003ff310210 */ /* 0x000fc80000ffe4ff */
[--C-:B------:R-:W-:Y:S02]  /*0170*/  SHF.R.U64 R2, R48, 0x2, R49.reuse ;  /* 0x0000000230027819 */ /* 0x100fe40000001231 */
[----:B------:R-:W-:-:S03]  /*0180*/  SHF.R.U32.HI R7, RZ, 0x2, R49 ;  /* 0x00000002ff077819 */ /* 0x000fc60000011631 */
[----:B------:R-:W-:Y:S01]  /*0190*/  IMAD.WIDE.U32 R2, R2, -0x2daee0ad, RZ ;  /* 0xd2511f5302027825 */ /* 0x000fe200078e00ff */
[----:B---3--:R-:W-:-:S04]  /*01a0*/  LOP3.LUT R6, R5, R7, R14, 0x96, !PT ;  /* 0x0000000705067212 */ /* 0x008fc800078e960e */
[----:B------:R-:W-:Y:S01]  /*01b0*/  LOP3.LUT R8, R15, R3, R13, 0x96, !PT ;  /* 0x000000030f087212 */ /* 0x000fe200078e960d */
[----:B------:R-:W-:-:S04]  /*01c0*/  IMAD.WIDE.U32 R6, R6, -0x2daee0ad, RZ ;  /* 0xd2511f5306067825 */ /* 0x000fc800078e00ff */
[----:B------:R-:W-:Y:S02]  /*01d0*/  VIADD R0, R15, 0xbb67ae85 ;  /* 0xbb67ae850f007836 */ /* 0x000fe40000000000 */
[----:B------:R-:W-:-:S04]  /*01e0*/  IMAD.WIDE.U32 R8, R8, -0x326172a9, RZ ;  /* 0xcd9e8d5708087825 */ /* 0x000fc800078e00ff */
[----:B------:R-:W-:Y:S01]  /*01f0*/  VIADD R3, R14, 0x9e3779b9 ;  /* 0x9e3779b90e037836 */ /* 0x000fe20000000000 */
[----:B------:R-:W-:-:S04]  /*0200*/  LOP3.LUT R10, R7, R2, R0, 0x96, !PT ;  /* 0x00000002070a7212 */ /* 0x000fc800078e9600 */
[----:B------:R-:W-:Y:S01]  /*0210*/  LOP3.LUT R4, R9, R3, R4, 0x96, !PT ;  /* 0x0000000309047212 */ /* 0x000fe200078e9604 */
[----:B------:R-:W-:Y:S01]  /*0220*/  IMAD.WIDE.U32 R10, R10, -0x326172a9, RZ ;  /* 0xcd9e8d570a0a7825 */ /* 0x000fe200078e00ff */
[----:B------:R-:W-:-:S03]  /*0230*/  IADD3 R2, R15, 0x76cf5d0a, RZ ;  /* 0x76cf5d0a0f027810 */ /* 0x000fc60007ffe0ff */
[----:B------:R-:W-:Y:S02]  /*0240*/  VIADD R3, R14, 0x3c6ef372 ;  /* 0x3c6ef3720e037836 */ /* 0x000fe40000000000 */
[----:B------:R-:W-:-:S03]  /*0250*/  IMAD.WIDE.U32 R4, R4, -0x2daee0ad, RZ ;  /* 0xd2511f5304047825 */ /* 0x000fc600078e00ff */
[----:B------:R-:W-:Y:S02]  /*0260*/  LOP3.LUT R3, R11, R8, R3, 0x96, !PT ;  /* 0x000000080b037212 */ /* 0x000fe400078e9603 */
[----:B------:R-:W-:Y:S01]  /*0270*/  LOP3.LUT R8, R5, R6, R2, 0x96, !PT ;  /* 0x0000000605087212 */ /* 0x000fe200078e9602 */
[----:B------:R-:W-:Y:S02]  /*0280*/  VIADD R5, R14, 0xdaa66d2b ;  /* 0xdaa66d2b0e057836 */ /* 0x000fe40000000000 */
[----:B------:R-:W-:-:S04]  /*0290*/  IMAD.WIDE.U32 R6, R3, -0x2daee0ad, RZ ;  /* 0xd2511f5303067825 */ /* 0x000fc800078e00ff */
[----:B------:R-:W-:Y:S02]  /*02a0*/  VIADD R3, R15, 0x32370b8f ;  /* 0x32370b8f0f037836 */ /* 0x000fe40000000000 */
[----:B------:R-:W-:-:S03]  /*02b0*/  IMAD.WIDE.U32 R8, R8, -0x326172a9, RZ ;  /* 0xcd9e8d5708087825 */ /* 0x000fc600078e00ff */
[----:B------:R-:W-:Y:S02]  /*02c0*/  LOP3.LUT R16, R7, R4, R3, 0x96, !PT ;  /* 0x0000000407107212 */ /* 0x000fe400078e9603 */
[----:B------:R-:W-:Y:S01]  /*02d0*/  LOP3.LUT R10, R9, R10, R5, 0x96, !PT ;  /* 0x0000000a090a7212 */ /* 0x000fe200078e9605 */
[----:B------:R-:W-:Y:S02]  /*02e0*/  VIADD R5, R14, 0x78dde6e4 ;  /* 0x78dde6e40e057836 */ /* 0x000fe40000000000 */
[----:B------:R-:W-:Y:S01]  /*02f0*/  IMAD.WIDE.U32 R16, R16, -0x326172a9, RZ ;  /* 0xcd9e8d5710107825 */ /* 0x000fe200078e00ff */
[----:B------:R-:W-:-:S03]  /*0300*/  IADD3 R4, R15, -0x126145ec, RZ ;  /* 0xed9eba140f047810 */ /* 0x000fc60007ffe0ff */
[----:B------:R-:W-:Y:S01]  /*0310*/  IMAD.WIDE.U32 R10, R10, -0x2daee0ad, RZ ;  /* 0xd2511f530a0a7825 */ /* 0x000fe200078e00ff */
[----:B------:R-:W-:-:S04]  /*0320*/  LOP3.LUT R8, R17, R8, R5, 0x96, !PT ;  /* 0x0000000811087212 */ /* 0x000fc800078e9605 */
        /* <DEDUP_REMOVED lines=13> */
[----:B------:R-:W-:Y:S01]  /*0400*/  VIADD R9, R14, 0x5384540f ;  /* 0x5384540f0e097836 */ /* 0x000fe20000000000 */
[----:B------:R-:W-:Y:S01]  /*0410*/  ISETP.NE.U32.AND P0, PT, RZ, UR7, PT ;  /* 0x00000007ff007c0c */ /* 0x000fe2000bf05070 */
[----:B------:R-:W-:-:S04]  /*0420*/  IMAD.WIDE.U32 R20, R7, -0x2daee0ad, RZ ;  /* 0xd2511f5307147825 */ /* 0x000fc800078e00ff */
[----:B------:R-:W-:Y:S02]  /*0430*/  VIADD R7, R15, 0x1fd5c5a3 ;  /* 0x1fd5c5a30f077836 */ /* 0x000fe40000000000 */
[----:B------:R-:W-:-:S03]  /*0440*/  IMAD.WIDE.U32 R22, R22, -0x326172a9, RZ ;  /* 0xcd9e8d5716167825 */ /* 0x000fc600078e00ff */
[----:B------:R-:W-:Y:S02]  /*0450*/  LOP3.LUT R16, R21, R16, R7, 0x96, !PT ;  /* 0x0000001015107212 */ /* 0x000fe400078e9607 */
[----:B------:R-:W-:Y:S01]  /*0460*/  LOP3.LUT R18, R23, R10, R9, 0x96, !PT ;  /* 0x0000000a17127212 */ /* 0x000fe200078e9609 */
[----:B------:R-:W-:Y:S02]  /*0470*/  VIADD R17, R14, 0xf1bbcdc8 ;  /* 0xf1bbcdc80e117836 */ /* 0x000fe40000000000 */
[----:B------:R-:W-:-:S04]  /*0480*/  IMAD.HI.U32 R21, R16, -0x326172a9, RZ ;  /* 0xcd9e8d5710157827 */ /* 0x000fc800078e00ff */
[----:B------:R-:W-:-:S04]  /*0490*/  IMAD.HI.U32 R19, R18, -0x2daee0ad, RZ ;  /* 0xd2511f5312137827 */ /* 0x000fc800078e00ff */
[----:B------:R-:W-:Y:S01]  /*04a0*/  VIADD R10, R15, 0xdb3d7428 ;  /* 0xdb3d74280f0a7836 */ /* 0x000fe20000000000 */
[----:B------:R-:W-:Y:S01]  /*04b0*/  MOV R9, R13 ;  /* 0x0000000d00097202 */ /* 0x000fe20000000f00 */
[----:B------:R-:W-:Y:S01]  /*04c0*/  IMAD.MOV.U32 R11, RZ, RZ, R13 ;  /* 0x000000ffff0b7224 */ /* 0x000fe200078e000d */
[----:B------:R-:W-:Y:S01]  /*04d0*/  LOP3.LUT R13, R21, R22, R17, 0x96, !PT ;  /* 0x00000016150d7212 */ /* 0x000fe200078e9611 */
[----:B------:R-:W-:Y:S01]  /*04e0*/  IMAD.MOV.U32 R8, RZ, RZ, R12 ;  /* 0x000000ffff087224 */ /* 0x000fe200078e000c */
[----:B------:R-:W-:Y:S01]  /*04f0*/  LOP3.LUT R19, R19, R20, R10, 0x96, !PT ;  /* 0x0000001413137212 */ /* 0x000fe200078e960a */
[----:B------:R-:W-:Y:S06]  /*0500*/  @!P0 BRA `(.L_x_61) ;  /* 0x0000000000248947 */ /* 0x000fec0003800000 */
[----:B------:R-:W-:Y:S01]  /*0510*/  ULDC UR4, c[0x0][0x0] ;  /* 0x0000000000047ab9 */ /* 0x000fe20000000800 */
[----:B------:R-:W-:Y:S01]  /*0520*/  ULDC UR5, c[0x0][0xc] ;  /* 0x0000030000057ab9 */ /* 0x000fe20000000800 */
[----:B------:R-:W-:Y:S01]  /*0530*/  MOV R20, 0x570 ;  /* 0x0000057000147802 */ /* 0x000fe20000000f00 */
[----:B------:R-:W-:-:S04]  /*0540*/  UIMAD UR4, UR4, UR5, URZ ;  /* 0x00000005040472a4 */ /* 0x000fc8000f8e023f */
[----:B------:R-:W-:-:S12]  /*0550*/  USHF.L.U32 UR4, UR4, 0x2, URZ ;  /* 0x0000000204047899 */ /* 0x000fd8000800063f */
[----:B------:R-:W-:Y:S05]  /*0560*/  CALL.REL.NOINC `($__internal_4_$__cuda_sm20_div_s64) ;  /* 0x0000001800807944 */ /* 0x000fea0003c00000 */
[----:B------:R-:W-:Y:S01]  /*0570*/  MOV R20, R17 ;  /* 0x0000001100147202 */ /* 0x000fe20000000f00 */
[----:B------:R-:W-:Y:S01]  /*0580*/  IMAD.MOV.U32 R21, RZ, RZ, R22 ;  /* 0x000000ffff157224 */ /* 0x000fe200078e0016 */
[----:B------:R-:W-:Y:S06]  /*0590*/  BRA `(.L_x_62) ;  /* 0x00000000005c7947 */ /* 0x000fec0003800000 */
.L_x_61:
[----:B------:R-:W0:Y:S08]  /*05a0*/  LDC R17, c[0x0][RZ] ;  /* 0x00000000ff117b82 */ /* 0x000e300000000800 */
[----:B------:R-:W0:Y:S02]  /*05b0*/  LDC R20, c[0x0][0xc] ;  /* 0x00000300ff147b82 */ /* 0x000e240000000800 */
[----:B0-----:R-:W-:-:S04]  /*05c0*/  IMAD R17, R17, R20, RZ ;  /* 0x0000001411117224 */ /* 0x001fc800078e02ff */
[----:B------:R-:W-:-:S04]  /*05d0*/  IMAD.SHL.U32 R17, R17, 0x4, RZ ;  /* 0x0000000411117824 */ /* 0x000fc800078e00ff */
[----:B------:R-:W0:Y:S01]  /*05e0*/  I2F.U32.RP R22, R17 ;  /* 0x0000001100167306 */ /* 0x000e220000209000 */
[----:B------:R-:W-:Y:S02]  /*05f0*/  IADD3 R23, RZ, -R17, RZ ;  /* 0x80000011ff177210 */ /* 0x000fe40007ffe0ff */
[----:B------:R-:W-:-:S05]  /*0600*/  ISETP.NE.U32.AND P2, PT, R17, RZ, PT ;  /* 0x000000ff1100720c */ /* 0x000fca0003f45070 */
[----:B0-----:R-:W0:Y:S02]  /*0610*/  MUFU.RCP R22, R22 ;  /* 0x0000001600167308 */ /* 0x001e240000001000 */
[----:B0-----:R-:W-:-:S06]  /*0620*/  VIADD R20, R22, 0xffffffe ;  /* 0x0ffffffe16147836 */ /* 0x001fcc0000000000 */
[----:B------:R0:W1:Y:S02]  /*0630*/  F2I.FTZ.U32.TRUNC.NTZ R21, R20 ;  /* 0x0000001400157305 */ /* 0x000064000021f000 */
[----:B0-----:R-:W-:Y:S02]  /*0640*/  IMAD.MOV.U32 R20, RZ, RZ, RZ ;  /* 0x000000ffff147224 */ /* 0x001fe400078e00ff */
[----:B-1----:R-:W-:-:S04]  /*0650*/  IMAD R23, R23, R21, RZ ;  /* 0x0000001517177224 */ /* 0x002fc800078e02ff */
[----:B------:R-:W-:-:S06]  /*0660*/  IMAD.HI.U32 R21, R21, R23, R20 ;  /* 0x0000001715157227 */ /* 0x000fcc00078e0014 */
[----:B------:R-:W-:-:S04]  /*0670*/  IMAD.HI.U32 R20, R21, UR6, RZ ;  /* 0x0000000615147c27 */ /* 0x000fc8000f8e00ff */
[----:B------:R-:W-:Y:S02]  /*0680*/  IMAD.MOV R24, RZ, RZ, -R20 ;  /* 0x000000ffff187224 */ /* 0x000fe400078e0a14 */
[----:B------:R-:W-:Y:S02]  /*0690*/  IMAD.MOV.U32 R21, RZ, RZ, RZ ;  /* 0x000000ffff157224 */ /* 0x000fe400078e00ff */
[----:B------:R-:W-:-:S05]  /*06a0*/  IMAD R24, R17, R24, UR6 ;  /* 0x0000000611187e24 */ /* 0x000fca000f8e0218 */
[----:B------:R-:W-:-:S13]  /*06b0*/  ISETP.GE.U32.AND P0, PT, R24, R17, PT ;  /* 0x000000111800720c */ /* 0x000fda0003f06070 */
[----:B------:R-:W-:Y:S01]  /*06c0*/  @P0 IMAD.IADD R24, R24, 0x1, -R17 ;  /* 0x0000000118180824 */ /* 0x000fe200078e0a11 */
[----:B------:R-:W-:-:S04]  /*06d0*/  @P0 IADD3 R20, R20, 0x1, RZ ;  /* 0x0000000114140810 */ /* 0x000fc80007ffe0ff */
[----:B------:R-:W-:-:S13]  /*06e0*/  ISETP.GE.U32.AND P1, PT, R24, R17, PT ;  /* 0x000000111800720c */ /* 0x000fda0003f26070 */
[----:B------:R-:W-:Y:S01]  /*06f0*/  @P1 VIADD R20, R20, 0x1 ;  /* 0x0000000114141836 */ /* 0x000fe20000000000 */
[----:B------:R-:W-:-:S07]  /*0700*/  @!P2 LOP3.LUT R20, RZ, R17, RZ, 0x33, !PT ;  /* 0x00000011ff14a212 */ /* 0x000fce00078e33ff */
.L_x_62:
[----:B------:R-:W-:Y:S01]  /*0710*/  ULDC UR4, c[0x0][0x0] ;  /* 0x0000000000047ab9 */ /* 0x000fe20000000800 */
[----:B------:R-:W-:Y:S01]  /*0720*/  ULDC UR5, c[0x0][0xc] ;  /* 0x0000030000057ab9 */ /* 0x000fe20000000800 */
[----:B------:R-:W-:Y:S01]  /*0730*/  IADD3 R20, P0, R20, 0x1, RZ ;  /* 0x0000000114147810 */ /* 0x000fe20007f1e0ff */
[----:B------:R-:W-:-:S04]  /*0740*/  UIMAD.WIDE.U32 UR4, UR4, UR5, URZ ;  /* 0x00000005040472a5 */ /* 0x000fc8000f8e003f */
[----:B------:R-:W-:Y:S02]  /*0750*/  IMAD.X R17, RZ, RZ, R21, P0 ;  /* 0x000000ffff117224 */ /* 0x000fe400000e0615 */
[C---:B------:R-:W-:Y:S02]  /*0760*/  IMAD R22, R20.reuse, UR5, RZ ;  /* 0x0000000514167c24 */ /* 0x040fe4000f8e02ff */
[----:B------:R-:W-:-:S04]  /*0770*/  IMAD.WIDE.U32 R20, R20, UR4, RZ ;  /* 0x0000000414147c25 */ /* 0x000fc8000f8e00ff */
[----:B------:R-:W-:Y:S01]  /*0780*/  IMAD R17, R17, UR4, R22 ;  /* 0x0000000411117c24 */ /* 0x000fe2000f8e0216 */
        /* <DEDUP_REMOVED lines=8> */
[--C-:B------:R-:W-:Y:S01]  /*0810*/  SHF.R.U32.HI R47, RZ, 0x2, R49.reuse ;  /* 0x00000002ff2f7819 */ /* 0x100fe20000011631 */
[----:B------:R-:W-:Y:S01]  /*0820*/  IMAD R18, R18, -0x2daee0ad, RZ ;  /* 0xd2511f5312127824 */ /* 0x000fe200078e02ff */
[C---:B------:R-:W-:Y:S01]  /*0830*/  SHF.R.U64 R46, R48.reuse, 0x2, R49 ;  /* 0x00000002302e7819 */ /* 0x040fe20000001231 */
[----:B------:R-:W-:Y:S01]  /*0840*/  VIADD R45, R15, 0x96a522ad ;  /* 0x96a522ad0f2d7836 */ /* 0x000fe20000000000 */
[----:B------:R-:W-:Y:S01]  /*0850*/  LOP3.LUT R48, R48, 0x3, RZ, 0xc0, !PT ;  /* 0x0000000330307812 */ /* 0x000fe200078ec0ff */
[----:B------:R-:W-:Y:S01]  /*0860*/  IMAD.HI.U32 R27, R13, -0x2daee0ad, RZ ;  /* 0xd2511f530d1b7827 */ /* 0x000fe200078e00ff */
[----:B------:R-:W1:Y:S01]  /*0870*/  LDC R44, c[0x0][0x248] ;  /* 0x00009200ff2c7b82 */ /* 0x000e620000000800 */
[----:B------:R-:W-:Y:S01]  /*0880*/  ULDC UR14, c[0x0][0x240] ;  /* 0x00009000000e7ab9 */ /* 0x000fe20000000800 */
[----:B------:R-:W-:Y:S01]  /*0890*/  LOP3.LUT R18, R18, R45, RZ, 0x3c, !PT ;  /* 0x0000002d12127212 */ /* 0x000fe200078e3cff */
[----:B------:R-:W-:Y:S01]  /*08a0*/  VIADD R20, R14, 0x8ff34781 ;  /* 0x8ff347810e147836 */ /* 0x000fe20000000000 */
[----:B------:R-:W-:Y:S01]  /*08b0*/  ULDC.64 UR12, c[0x0][0x238] ;  /* 0x00008e00000c7ab9 */ /* 0x000fe20000000a00 */
[----:B------:R-:W-:Y:S01]  /*08c0*/  IMAD.WIDE.U32 R28, R19, -0x326172a9, RZ ;  /* 0xcd9e8d57131c7825 */ /* 0x000fe200078e00ff */
[----:B------:R-:W-:Y:S01]  /*08d0*/  LOP3.LUT R27, R18, R27, RZ, 0x3c, !PT ;  /* 0x0000001b121b7212 */ /* 0x000fe200078e3cff */
[----:B------:R-:W-:Y:S01]  /*08e0*/  ULDC.64 UR10, c[0x0][0x240] ;  /* 0x00009000000a7ab9 */ /* 0x000fe20000000a00 */
[----:B------:R-:W2:Y:S01]  /*08f0*/  LDC.64 R16, c[0x0][0x210] ;  /* 0x00008400ff107b82 */ /* 0x000ea20000000a00 */
[----:B------:R-:W-:-:S04]  /*0900*/  LOP3.LUT R21, R21, R20, RZ, 0x3c, !PT ;  /* 0x0000001415157212 */ /* 0x000fc800078e3cff */
[----:B------:R-:W-:Y:S01]  /*0910*/  LOP3.LUT R26, R21, R29, RZ, 0x3c, !PT ;  /* 0x0000001d151a7212 */ /* 0x000fe200078e3cff */
[----:B0-----:R-:W-:-:S04]  /*0920*/  FADD.FTZ R18, R22, +QNAN ;  /* 0x7fc0000016127421 */ /* 0x001fc80000010000 */
[----:B------:R-:W-:-:S07]  /*0930*/  FMUL.FTZ R49, R18, 1.4426950216293334961 ;  /* 0x3fb8aa3b12317820 */ /* 0x000fce0000410000 */
.L_x_78:
[----:B------:R-:W-:Y:S01]  /*0940*/  IADD3 R46, R46, 0x1, RZ ;  /* 0x000000012e2e7810 */ /* 0x000fe20007ffe0ff */
[----:B------:R-:W-:Y:S03]  /*0950*/  BSSY B0, `(.L_x_63) ;  /* 0x000000c000007945 */ /* 0x000fe60003800000 */
[C---:B------:R-:W-:Y:S01]  /*0960*/  ISETP.NE.AND P0, PT, R46.reuse, RZ, PT ;  /* 0x000000ff2e00720c */ /* 0x040fe20003f05270 */
[----:B------:R-:W-:-:S12]  /*0970*/  IMAD.HI.U32 R19, R46, -0x2daee0ad, RZ ;  /* 0xd2511f532e137827 */ /* 0x000fd800078e00ff */
[----:B0-23--:R-:W-:Y:S05]  /*0980*/  @P0 BRA `(.L_x_64) ;  /* 0x0000000000200947 */ /* 0x00dfea0003800000 */
[----:B------:R-:W-:-:S05]  /*0990*/  VIADD R47, R47, 0x1 ;  /* 0x000000012f2f7836 */ /* 0x000fca0000000000 */
[----:B------:R-:W-:-:S13]  /*09a0*/  ISETP.NE.AND P0, PT, R47, RZ, PT ;  /* 0x000000ff2f00720c */ /* 0x000fda0003f05270 */
[----:B------:R-:W-:Y:S02]  /*09b0*/  @!P0 VIADD R12, R12, 0x1 ;  /* 0x000000010c0c8836 */ /* 0x000fe40000000000 */
[----:B------:R-:W-:Y:S02]  /*09c0*/  @!P0 VIADD R18, R11, 0x1 ;  /* 0x000000010b128836 */ /* 0x000fe40000000000 */
[----:B------:R-:W-:Y:S01]  /*09d0*/  @!P0 IMAD.MOV.U32 R47, RZ, RZ, RZ ;  /* 0x000000ffff2f8224 */ /* 0x000fe200078e00ff */
[----:B------:R-:W-:-:S13]  /*09e0*/  ISETP.NE.AND P1, PT, R12, RZ, !P0 ;  /* 0x000000ff0c00720c */ /* 0x000fda0004725270 */
[----:B------:R-:W-:-:S05]  /*09f0*/  @P1 IADD3 R18, R11, RZ, RZ ;  /* 0x000000ff0b121210 */ /* 0x000fca0007ffe0ff */
[----:B------:R-:W-:-:S07]  /*0a00*/  @!P0 IMAD.MOV.U32 R11, RZ, RZ, R18 ;  /* 0x000000ffff0b8224 */ /* 0x000fce00078e0012 */
.L_x_64:
[----:B------:R-:W-:Y:S05]  /*0a10*/  BSYNC B0 ;  /* 0x0000000000007941 */ /* 0x000fea0003800000 */
.L_x_63:
[----:B------:R-:W-:Y:S01]  /*0a20*/  IMAD.HI.U32 R18, R12, -0x326172a9, RZ ;  /* 0xcd9e8d570c127827 */ /* 0x000fe200078e00ff */
[----:B------:R-:W-:Y:S02]  /*0a30*/  LOP3.LUT R19, R19, R11, R15, 0x96, !PT ;  /* 0x0000000b13137212 */ /* 0x000fe400078e960f */
[----:B------:R-:W-:Y:S01]  /*0a40*/  ISETP.NE.AND P0, PT, R48, 0x1, PT ;  /* 0x000000013000780c */ /* 0x000fe20003f05270 */
[----:B------:R-:W-:Y:S01]  /*0a50*/  VIADD R20, R14, 0x9e3779b9 ;  /* 0x9e3779b90e147836 */ /* 0x000fe20000000000 */
[----:B------:R-:W-:Y:S01]  /*0a60*/  LOP3.LUT R22, R18, R47, R14, 0x96, !PT ;  /* 0x0000002f12167212 */ /* 0x000fe200078e960e */
[----:B------:R-:W-:Y:S02]  /*0a70*/  IMAD R21, R12, -0x326172a9, RZ ;  /* 0xcd9e8d570c157824 */ /* 0x000fe400078e02ff */
[----:B------:R-:W-:-:S04]  /*0a80*/  IMAD.WIDE.U32 R18, R19, -0x326172a9, RZ ;  /* 0xcd9e8d5713127825 */ /* 0x000fc800078e00ff */
[----:B------:R-:W-:Y:S01]  /*0a90*/  IMAD R25, R46, -0x2daee0ad, RZ ;  /* 0xd2511f532e197824 */ /* 0x000fe200078e02ff */
[----:B------:R-:W-:Y:S01]  /*0aa0*/  LOP3.LUT R21, R19, R21, R20, 0x96, !PT ;  /* 0x0000001513157212 */ /* 0x000fe200078e9614 */
[----:B------:R-:W-:-:S05]  /*0ab0*/  IMAD.WIDE.U32 R22, R22, -0x2daee0ad, RZ ;  /* 0xd2511f5316167825 */ /* 0x000fca00078e00ff */
[----:B------:R-:W-:Y:S01]  /*0ac0*/  LOP3.LUT R20, R23, R25, R0, 0x96, !PT ;  /* 0x0000001917147212 */ /* 0x000fe200078e9600 */
[----:B------:R-:W-:Y:S01]  /*0ad0*/  IMAD.WIDE.U32 R24, R21, -0x2daee0ad, RZ ;  /* 0xd2511f5315187825 */ /* 0x000fe200078e00ff */
[----:B------:R-:W-:-:S03]  /*0ae0*/  IADD3 R23, R14, 0x3c6ef372, RZ ;  /* 0x3c6ef3720e177810 */ /* 0x000fc60007ffe0ff */
[----:B------:R-:W-:Y:S01]  /*0af0*/  IMAD.WIDE.U32 R20, R20, -0x326172a9, RZ ;  /* 0xcd9e8d5714147825 */ /* 0x000fe200078e00ff */
[----:B------:R-:W-:-:S03]  /*0b00*/  LOP3.LUT R19, R25, R22, R2, 0x96, !PT ;  /* 0x0000001619137212 */ /* 0x000fc600078e9602 */
[----:B------:R-:W-:Y:S01]  /*0b10*/  VIADD R25, R14, 0xdaa66d2b ;  /* 0xdaa66d2b0e197836 */ /* 0x000fe20000000000 */
        /* <DEDUP_REMOVED lines=11> */
[----:B------:R-:W-:-:S04]  /*0bd0*/  IMAD.WIDE.U32 R18, R19, -0x326172a9, RZ ;  /* 0xcd9e8d5713127825 */ /* 0x000fc800078e00ff */
[----:B------:R-:W-:Y:S01]  /*0be0*/  IMAD.WIDE.U32 R22, R22, -0x2daee0ad, RZ ;  /* 0xd2511f5316167825 */ /* 0x000fe200078e00ff */
[----:B------:R-:W-:-:S04]  /*0bf0*/  LOP3.LUT R25, R19, R20, R25, 0x96, !PT ;  /* 0x0000001413197212 */ /* 0x000fc800078e9619 */
[----:B------:R-:W-:Y:S01]  /*0c00*/  LOP3.LUT R20, R23, R24, R5, 0x96, !PT ;  /* 0x0000001817147212 */ /* 0x000fe200078e9605 */
[----:B------:R-:W-:Y:S01]  /*0c10*/  IMAD.WIDE.U32 R24, R25, -0x2daee0ad, RZ ;  /* 0xd2511f5319187825 */ /* 0x000fe200078e00ff */
[----:B------:R-:W-:-:S03]  /*0c20*/  IADD3 R23, R14, -0x4ab325aa, RZ ;  /* 0xb54cda560e177810 */ /* 0x000fc60007ffe0ff */
[----:B------:R-:W-:Y:S01]  /*0c30*/  IMAD.WIDE.U32 R20, R20, -0x326172a9, RZ ;  /* 0xcd9e8d5714147825 */ /* 0x000fe200078e00ff */
[----:B------:R-:W-:-:S04]  /*0c40*/  LOP3.LUT R19, R25, R22, R6, 0x96, !PT ;  /* 0x0000001619137212 */ /* 0x000fc800078e9606 */
[----:B------:R-:W-:Y:S01]  /*0c50*/  LOP3.LUT R22, R21, R18, R23, 0x96, !PT ;  /* 0x0000001215167212 */ /* 0x000fe200078e9617 */
[----:B------:R-:W-:-:S04]  /*0c60*/  IMAD.WIDE.U32 R18, R19, -0x326172a9, RZ ;  /* 0xcd9e8d5713127825 */ /* 0x000fc800078e00ff */
[----:B------:R-:W-:Y:S02]  /*0c70*/  VIADD R21, R14, 0x5384540f ;  /* 0x5384540f0e157836 */ /* 0x000fe40000000000 */
[----:B------:R-:W-:-:S03]  /*0c80*/  IMAD.WIDE.U32 R22, R22, -0x2daee0ad, RZ ;  /* 0xd2511f5316167825 */ /* 0x000fc600078e00ff */
[----:B------:R-:W-:Y:S02]  /*0c90*/  LOP3.LUT R20, R19, R20, R21, 0x96, !PT ;  /* 0x0000001413147212 */ /* 0x000fe400078e9615 */
[----:B------:R-:W-:Y:S01]  /*0ca0*/  LOP3.LUT R50, R23, R24, R7, 0x96, !PT ;  /* 0x0000001817327212 */ /* 0x000fe200078e9607 */
[----:B------:R-:W-:Y:S02]  /*0cb0*/  VIADD R23, R14, 0xf1bbcdc8 ;  /* 0xf1bbcdc80e177836 */ /* 0x000fe40000000000 */
[----:B------:R-:W-:-:S04]  /*0cc0*/  IMAD.WIDE.U32 R20, R20, -0x2daee0ad, RZ ;  /* 0xd2511f5314147825 */ /* 0x000fc800078e00ff */
[----:B------:R-:W-:Y:S01]  /*0cd0*/  IMAD.WIDE.U32 R50, R50, -0x326172a9, RZ ;  /* 0xcd9e8d5732327825 */ /* 0x000fe200078e00ff */
[----:B------:R-:W-:Y:S02]  /*0ce0*/  LOP3.LUT R19, R21, R22, R10, 0x96, !PT ;  /* 0x0000001615137212 */ /* 0x000fe400078e960a */
[----:B------:R-:W-:Y:S01]  /*0cf0*/  IADD3 R21, R14, -0x700cb87f, RZ ;  /* 0x8ff347810e157810 */ /* 0x000fe20007ffe0ff */
[----:B------:R-:W-:Y:S01]  /*0d00*/  IMAD R24, R13, -0x2daee0ad, RZ ;  /* 0xd2511f530d187824 */ /* 0x000fe200078e02ff */
[----:B------:R-:W-:Y:S01]  /*0d10*/  LOP3.LUT R13, R51, R18, R23, 0x96, !PT ;  /* 0x00000012330d7212 */ /* 0x000fe200078e9617 */
[----:B------:R-:W-:-:S03]  /*0d20*/  IMAD.WIDE.U32 R18, R19, -0x326172a9, RZ ;  /* 0xcd9e8d5713127825 */ /* 0x000fc600078e00ff */
[----:B------:R-:W-:Y:S01]  /*0d30*/  MOV R23, R24 ;  /* 0x0000001800177202 */ /* 0x000fe20000000f00 */
[----:B------:R-:W-:Y:S01]  /*0d40*/  IMAD.HI.U32 R51, R13, -0x2daee0ad, RZ ;  /* 0xd2511f530d337827 */ /* 0x000fe200078e00ff */
[----:B------:R-:W-:-:S03]  /*0d50*/  LOP3.LUT R50, R19, R50, R21, 0x96, !PT ;  /* 0x0000003213327212 */ /* 0x000fc600078e9615 */
[----:B------:R-:W-:Y:S01]  /*0d60*/  IMAD.MOV.U32 R21, RZ, RZ, R28 ;  /* 0x000000ffff157224 */ /* 0x000fe200078e001c */
[----:B------:R-:W-:Y:S01]  /*0d70*/  LOP3.LUT R51, R51, R20, R45, 0x96, !PT ;  /* 0x0000001433337212 */ /* 0x000fe200078e962d */
[----:B------:R-:W-:Y:S02]  /*0d80*/  IMAD.MOV.U32 R20, RZ, RZ, R27 ;  /* 0x000000ffff147224 */ /* 0x000fe400078e001b */
[----:B------:R-:W-:Y:S01]  /*0d90*/  IMAD.MOV.U32 R22, RZ, RZ, R50 ;  /* 0x000000ffff167224 */ /* 0x000fe200078e0032 */
        /* <DEDUP_REMOVED lines=8> */
[----:B------:R-:W-:Y:S05]  /*0e20*/  @!P0 BRA `(.L_x_65) ;  /* 0x0000000000248947 */ /* 0x000fea0003800000 */
[----:B------:R-:W-:Y:S01]  /*0e30*/  MOV R21, R26 ;  /* 0x0000001a00157202 */ /* 0x000fe20000000f00 */
[----:B------:R-:W-:Y:S01]  /*0e40*/  IMAD.MOV.U32 R20, RZ, RZ, R28 ;  /* 0x000000ffff147224 */ /* 0x000fe200078e001c */
[----:B------:R-:W-:Y:S01]  /*0e50*/  MOV R22, R24 ;  /* 0x0000001800167202 */ /* 0x000fe20000000f00 */
[----:B------:R-:W-:Y:S01]  /*0e60*/  IMAD.MOV.U32 R23, RZ, RZ, R27 ;  /* 0x000000ffff177224 */ /* 0x000fe200078e001b */
[----:B------:R-:W-:Y:S06]  /*0e70*/  BRA `(.L_x_65) ;  /* 0x0000000000107947 */ /* 0x000fec0003800000 */
.L_x_66:
[----:B------:R-:W-:Y:S01]  /*0e80*/  IMAD.MOV.U32 R21, RZ, RZ, R27 ;  /* 0x000000ffff157224 */ /* 0x000fe200078e001b */
[----:B------:R-:W-:Y:S01]  /*0e90*/  MOV R23, R50 ;  /* 0x0000003200177202 */ /* 0x000fe20000000f00 */
[----:B------:R-:W-:Y:S02]  /*0ea0*/  IMAD.MOV.U32 R20, RZ, RZ, R24 ;  /* 0x000000ffff147224 */ /* 0x000fe400078e0018 */
[----:B------:R-:W-:-:S07]  /*0eb0*/  IMAD.MOV.U32 R22, RZ, RZ, R18 ;  /* 0x000000ffff167224 */ /* 0x000fce00078e0012 */
.L_x_65:
[----:B------:R-:W-:Y:S01]  /*0ec0*/  IMAD.WIDE.U32 R26, R20, 0x200000, RZ ;  /* 0x00200000141a7825 */ /* 0x000fe200078e00ff */
[----:B------:R-:W-:Y:S01]  /*0ed0*/  HFMA2.MMA R31, -RZ, RZ, 1.15625, 0 ;  /* 0x3ca00000ff1f7435 */ /* 0x000fe200000001ff */
[----:B------:R-:W-:Y:S02]  /*0ee0*/  BSSY B0, `(.L_x_67) ;  /* 0x0000062000007945 */ /* 0x000fe40003800000 */
[----:B------:R-:W-:Y:S01]  /*0ef0*/  IMAD.MOV.U32 R30, RZ, RZ, 0x0 ;  /* 0x00000000ff1e7424 */ /* 0x000fe200078e00ff */
[----:B------:R-:W-:Y:S01]  /*0f00*/  LOP3.LUT R26, R26, R21, RZ, 0x3c, !PT ;  /* 0x000000151a1a7212 */ /* 0x000fe200078e3cff */
[----:B------:R-:W-:-:S03]  /*0f10*/  IMAD.WIDE.U32 R20, R22, 0x200000, RZ ;  /* 0x0020000016147825 */ /* 0x000fc600078e00ff */
[----:B------:R-:W0:Y:S01]  /*0f20*/  I2F.F64.U64 R24, R26 ;  /* 0x0000001a00187312 */ /* 0x000e220000301800 */
[----:B------:R-:W-:-:S07]  /*0f30*/  LOP3.LUT R20, R20, R23, RZ, 0x3c, !PT ;  /* 0x0000001714147212 */ /* 0x000fce00078e3cff */
[----:B------:R-:W3:Y:S01]  /*0f40*/  I2F.F64.U64 R20, R20 ;  /* 0x0000001400147312 */ /* 0x000ee20000301800 */
[----:B0-----:R-:W-:Y:S02]  /*0f50*/  DFMA R24, R24, R30, 5.5511151231257827021e-17 ;  /* 0x3c9000001818742b */ /* 0x001fe4000000001e */
[----:B---3--:R-:W-:-:S08]  /*0f60*/  DFMA R30, R20, 2.2204460492503130808e-16, R30 ;  /* 0x3cb00000141e782b */ /* 0x008fd0000000001e */
[----:B------:R-:W-:Y:S01]  /*0f70*/  ISETP.GT.AND P0, PT, R25, 0xfffff, PT ;  /* 0x000fffff1900780c */ /* 0x000fe20003f04270 */
[----:B------:R-:W-:Y:S02]  /*0f80*/  IMAD.MOV.U32 R22, RZ, RZ, R24 ;  /* 0x000000ffff167224 */ /* 0x000fe400078e0018 */
[----:B------:R-:W-:Y:S01]  /*0f90*/  IMAD.MOV.U32 R23, RZ, RZ, R25 ;  /* 0x000000ffff177224 */ /* 0x000fe200078e0019 */
[----:B------:R-:W-:Y:S01]  /*0fa0*/  SHF.L.U32 R28, R31, 0x1, RZ ;  /* 0x000000011f1c7819 */ /* 0x000fe200000006ff */
[----:B------:R-:W-:-:S03]  /*0fb0*/  IMAD.MOV.U32 R26, RZ, RZ, R31 ;  /* 0x000000ffff1a7224 */ /* 0x000fc600078e001f */
[----:B------:R-:W-:-:S05]  /*0fc0*/  ISETP.GE.U32.AND P2, PT, R28, -0x797fffff, PT ;  /* 0x868000011c00780c */ /* 0x000fca0003f46070 */
[----:B------:R-:W-:-:S10]  /*0fd0*/  @!P0 DMUL R22, R22, 1.80143985094819840000e+16 ;  /* 0x4350000016168828 */ /* 0x000fd40000000000 */
[----:B------:R-:W-:Y:S01]  /*0fe0*/  @!P0 IMAD.MOV.U32 R25, RZ, RZ, R23 ;  /* 0x000000ffff198224 */ /* 0x000fe200078e0017 */
[----:B------:R-:W-:-:S04]  /*0ff0*/  @P2 DMUL R30, RZ, R30 ;  /* 0x0000001eff1e2228 */ /* 0x000fc80000000000 */
[----:B------:R-:W-:-:S04]  /*1000*/  IADD3 R20, R25, -0x1, RZ ;  /* 0xffffffff19147810 */ /* 0x000fc80007ffe0ff */
[----:B------:R-:W-:Y:S02]  /*1010*/  ISETP.GE.U32.AND P1, PT, R20, 0x7fefffff, PT ;  /* 0x7fefffff1400780c */ /* 0x000fe40003f26070 */
[----:B------:R-:W-:-:S04]  /*1020*/  @P2 IMAD.MOV.U32 R26, RZ, RZ, R31 ;  /* 0x000000ffff1a2224 */ /* 0x000fc800078e001f */
[----:B------:R-:W-:Y:S02]  /*1030*/  VIADD R27, R26, 0x100000 ;  /* 0x001000001a1b7836 */ /* 0x000fe40000000000 */
[----:B------:R-:W-:-:S04]  /*1040*/  IMAD.MOV.U32 R26, RZ, RZ, R30 ;  /* 0x000000ffff1a7224 */ /* 0x000fc800078e001e */
[----:B------:R-:W0:Y:S01]  /*1050*/  FRND.F64 R36, R26 ;  /* 0x0000001a00247313 */ /* 0x000e220000301800 */
[----:B------:R-:W-:Y:S01]  /*1060*/  @P1 MOV R20, 0x0 ;  /* 0x0000000000141802 */ /* 0x000fe20000000f00 */
[----:B------:R-:W-:Y:S01]  /*1070*/  @P1 IMAD.MOV.U32 R21, RZ, RZ, 0x7ff00000 ;  /* 0x7ff00000ff151424 */ /* 0x000fe200078e00ff */
[----:B------:R-:W-:-:S05]  /*1080*/  @P1 FSETP.NEU.FTZ.AND P2, PT, R23, RZ, PT ;  /* 0x000000ff1700120b */ /* 0x000fca0003f5d000 */
[----:B------:R-:W-:Y:S01]  /*1090*/  @P1 DFMA R20, R22, R20, +INF ;  /* 0x7ff000001614142b */ /* 0x000fe20000000014 */
[----:B------:R-:W-:Y:S01]  /*10a0*/  MOV R23, R24 ;  /* 0x0000001800177202 */ /* 0x000fe20000000f00 */
[----:B------:R-:W-:Y:S01]  /*10b0*/  IMAD.MOV.U32 R24, RZ, RZ, -0x3ff ;  /* 0xfffffc01ff187424 */ /* 0x000fe200078e00ff */
[----:B------:R-:W-:Y:S01]  /*10c0*/  @!P0 MOV R24, 0xfffffbcb ;  /* 0xfffffbcb00188802 */ /* 0x000fe20000000f00 */
[----:B------:R-:W-:Y:S01]  /*10d0*/  @!P0 IMAD.MOV.U32 R23, RZ, RZ, R22 ;  /* 0x000000ffff178224 */ /* 0x000fe200078e0016 */
[----:B0-----:R-:W-:-:S05]  /*10e0*/  DFMA R36, -R36, 0.5, R30 ;  /* 0x3fe000002424782b */ /* 0x001fca000000011e */
[----:B------:R-:W-:Y:S02]  /*10f0*/  @P1 FSEL R20, R20, RZ, P2 ;  /* 0x000000ff14141208 */ /* 0x000fe40001000000 */
[----:B------:R-:W-:Y:S01]  /*1100*/  @P1 FSEL R21, R21, -QNAN , P2 ;  /* 0xfff0000015151808 */ /* 0x000fe20001000000 */
[----:B------:R-:W-:Y:S06]  /*1110*/  @P1 BRA `(.L_x_68) ;  /* 0x0000000000f81947 */ /* 0x000fec0003800000 */
[C---:B------:R-:W-:Y:S01]  /*1120*/  LOP3.LUT R20, R25.reuse, 0x800fffff, RZ, 0xc0, !PT ;  /* 0x800fffff19147812 */ /* 0x040fe200078ec0ff */
[----:B------:R-:W-:Y:S01]  /*1130*/  IMAD.MOV.U32 R22, RZ, RZ, RZ ;  /* 0x000000ffff167224 */ /* 0x000fe200078e00ff */
[----:B------:R-:W-:Y:S01]  /*1140*/  UMOV UR4, 0x3ae80f1e ;  /* 0x3ae80f1e00047882 */ /* 0x000fe20000000000 */
[----:B------:R-:W-:Y:S01]  /*1150*/  UMOV UR5, 0x3eb1380b ;  /* 0x3eb1380b00057882 */ /* 0x000fe20000000000 */
[----:B------:R-:W-:Y:S01]  /*1160*/  LOP3.LUT R21, R20, 0x3ff00000, RZ, 0xfc, !PT ;  /* 0x3ff0000014157812 */ /* 0x000fe200078efcff */
[----:B------:R-:W-:Y:S01]  /*1170*/  IMAD.MOV.U32 R20, RZ, RZ, R23 ;  /* 0x000000ffff147224 */ /* 0x000fe200078e0017 */
[----:B------:R-:W-:Y:S01]  /*1180*/  LEA.HI R24, R25, R24, RZ, 0xc ;  /* 0x0000001819187211 */ /* 0x000fe200078f60ff */
[----:B------:R-:W-:Y:S01]  /*1190*/  IMAD.MOV.U32 R25, RZ, RZ, 0x43300000 ;  /* 0x43300000ff197424 */ /* 0x000fe200078e00ff */
[----:B------:R-:W-:Y:S01]  /*11a0*/  ISETP.GE.AND P0, PT, R21, 0x3ff6a09f, PT ;  /* 0x3ff6a09f1500780c */ /* 0x000fe20003f06270 */
[----:B------:R-:W-:Y:S01]  /*11b0*/  UMOV UR6, 0x80000000 ;  /* 0x8000000000067882 */ /* 0x000fe20000000000 */
[----:B------:R-:W-:-:S11]  /*11c0*/  UMOV UR7, 0x43300000 ;  /* 0x4330000000077882 */ /* 0x000fd60000000000 */
[----:B------:R-:W-:Y:S02]  /*11d0*/  @P0 VIADD R23, R21, 0xfff00000 ;  /* 0xfff0000015170836 */ /* 0x000fe40000000000 */
[----:B------:R-:W-:-:S03]  /*11e0*/  @P0 VIADD R24, R24, 0x1 ;  /* 0x0000000118180836 */ /* 0x000fc60000000000 */
[----:B------:R-:W-:Y:S02]  /*11f0*/  @P0 MOV R21, R23 ;  /* 0x0000001700150202 */ /* 0x000fe40000000f00 */
[----:B------:R-:W-:-:S04]  /*1200*/  LOP3.LUT R24, R24, 0x80000000, RZ, 0x3c, !PT ;  /* 0x8000000018187812 */ /* 0x000fc800078e3cff */
[C---:B------:R-:W-:Y:S02]  /*1210*/  DADD R28, R20.reuse, 1 ;  /* 0x3ff00000141c7429 */ /* 0x040fe40000000000 */
[----:B------:R-:W-:Y:S02]  /*1220*/  DADD R20, R20, -1 ;  /* 0xbff0000014147429 */ /* 0x000fe40000000000 */
[----:B------:R-:W-:Y:S01]  /*1230*/  DADD R24, R24, -UR6 ;  /* 0x8000000618187e29 */ /* 0x000fe20008000000 */
[----:B------:R-:W-:Y:S01]  /*1240*/  UMOV UR6, 0xfefa39ef ;  /* 0xfefa39ef00067882 */ /* 0x000fe20000000000 */
[----:B------:R-:W0:Y:S01]  /*1250*/  MUFU.RCP64H R23, R29 ;  /* 0x0000001d00177308 */ /* 0x000e220000001800 */
[----:B------:R-:W-:Y:S01]  /*1260*/  UMOV UR7, 0x3fe62e42 ;  /* 0x3fe62e4200077882 */ /* 0x000fe20000000000 */
[----:B0-----:R-:W-:-:S08]  /*1270*/  DFMA R40, -R28, R22, 1 ;  /* 0x3ff000001c28742b */ /* 0x001fd00000000116 */
[----:B------:R-:W-:-:S08]  /*1280*/  DFMA R40, R40, R40, R40 ;  /* 0x000000282828722b */ /* 0x000fd00000000028 */
[----:B------:R-:W-:Y:S01]  /*1290*/  DFMA R40, R22, R40, R22 ;  /* 0x000000281628722b */ /* 0x000fe20000000016 */
[----:B------:R-:W-:Y:S01]  /*12a0*/  IMAD.MOV.U32 R22, RZ, RZ, -0x748574fc ;  /* 0x8b7a8b04ff167424 */ /* 0x000fe200078e00ff */
[----:B------:R-:W-:-:S06]  /*12b0*/  MOV R23, 0x3ed0ee25 ;  /* 0x3ed0ee2500177802 */ /* 0x000fcc0000000f00 */
        /* <DEDUP_REMOVED lines=11> */
[----:B------:R-:W-:Y:S02]  /*1370*/  DFMA R28, R20, -R38, R28 ;  /* 0x80000026141c722b */ /* 0x000fe4000000001c */
[----:B------:R-:W-:-:S03]  /*1380*/  DFMA R22, R24, UR6, R38 ;  /* 0x0000000618167c2b */ /* 0x000fc60008000026 */
[----:B------:R-:W-:Y:S01]  /*1390*/  DFMA R32, R34, R32, UR4 ;  /* 0x0000000422207e2b */ /* 0x000fe20008000020 */
[----:B------:R-:W-:Y:S01]  /*13a0*/  UMOV UR4, 0x2d1b5154 ;  /* 0x2d1b515400047882 */ /* 0x000fe20000000000 */
[----:B------:R-:W-:Y:S01]  /*13b0*/  UMOV UR5, 0x3f3c71c7 ;  /* 0x3f3c71c700057882 */ /* 0x000fe20000000000 */
[----:B------:R-:W-:Y:S02]  /*13c0*/  DMUL R28, R40, R28 ;  /* 0x0000001c281c7228 */ /* 0x000fe40000000000 */
[----:B------:R-:W-:-:S03]  /*13d0*/  DFMA R20, -R24, UR6, R22 ;  /* 0x0000000618147c2b */ /* 0x000fc60008000116 */
[----:B------:R-:W-:Y:S01]  /*13e0*/  DFMA R32, R34, R32, UR4 ;  /* 0x0000000422207e2b */ /* 0x000fe20008000020 */
[----:B------:R-:W-:Y:S01]  /*13f0*/  UMOV UR4, 0x923be72d ;  /* 0x923be72d00047882 */ /* 0x000fe20000000000 */
[----:B------:R-:W-:-:S03]  /*1400*/  UMOV UR5, 0x3f624924 ;  /* 0x3f62492400057882 */ /* 0x000fc60000000000 */
[----:B------:R-:W-:-:S03]  /*1410*/  DADD R20, -R38, R20 ;  /* 0x0000000026147229 */ /* 0x000fc60000000114 */
[----:B------:R-:W-:Y:S01]  /*1420*/  DFMA R32, R34, R32, UR4 ;  /* 0x0000000422207e2b */ /* 0x000fe20008000020 */
[----:B------:R-:W-:Y:S01]  /*1430*/  UMOV UR4, 0x9999a3c4 ;  /* 0x9999a3c400047882 */ /* 0x000fe20000000000 */
[----:B------:R-:W-:-:S06]  /*1440*/  UMOV UR5, 0x3f899999 ;  /* 0x3f89999900057882 */ /* 0x000fcc0000000000 */
[----:B------:R-:W-:Y:S01]  /*1450*/  DFMA R32, R34, R32, UR4 ;  /* 0x0000000422207e2b */ /* 0x000fe20008000020 */
[----:B------:R-:W-:Y:S01]  /*1460*/  UMOV UR4, 0x55555554 ;  /* 0x5555555400047882 */ /* 0x000fe20000000000 */
[----:B------:R-:W-:-:S06]  /*1470*/  UMOV UR5, 0x3fb55555 ;  /* 0x3fb5555500057882 */ /* 0x000fcc0000000000 */
[----:B------:R-:W-:Y:S01]  /*1480*/  DFMA R32, R34, R32, UR4 ;  /* 0x0000000422207e2b */ /* 0x000fe20008000020 */
[----:B------:R-:W-:Y:S01]  /*1490*/  UMOV UR4, 0x3b39803f ;  /* 0x3b39803f00047882 */ /* 0x000fe20000000000 */
[----:B------:R-:W-:-:S06]  /*14a0*/  UMOV UR5, 0x3c7abc9e ;  /* 0x3c7abc9e00057882 */ /* 0x000fcc0000000000 */
[----:B------:R-:W-:-:S08]  /*14b0*/  DMUL R32, R34, R32 ;  /* 0x0000002022207228 */ /* 0x000fd00000000000 */
[----:B------:R-:W-:-:S08]  /*14c0*/  DFMA R28, R38, R32, R28 ;  /* 0x00000020261c722b */ /* 0x000fd0000000001c */
[----:B------:R-:W-:-:S08]  /*14d0*/  DADD R20, R28, -R20 ;  /* 0x000000001c147229 */ /* 0x000fd00000000814 */
[----:B------:R-:W-:-:S08]  /*14e0*/  DFMA R20, R24, UR4, R20 ;  /* 0x0000000418147c2b */ /* 0x000fd00008000014 */
[----:B------:R-:W-:-:S11]  /*14f0*/  DADD R20, R22, R20 ;  /* 0x0000000016147229 */ /* 0x000fd60000000014 */
.L_x_68:
[----:B------:R-:W-:Y:S05]  /*1500*/  BSYNC B0 ;  /* 0x0000000000007941 */ /* 0x000fea0003800000 */
.L_x_67:
[----:B------:R-:W-:Y:S01]  /*1510*/  UMOV UR4, 0x33145c07 ;  /* 0x33145c0700047882 */ /* 0x000fe20000000000 */
[----:B------:R-:W-:Y:S01]  /*1520*/  UMOV UR5, 0x3ca1a626 ;  /* 0x3ca1a62600057882 */ /* 0x000fe20000000000 */
[----:B------:R-:W-:Y:S01]  /*1530*/  MOV R24, 0x2cb0d246 ;  /* 0x2cb0d24600187802 */ /* 0x000fe20000000f00 */
[----:B------:R-:W-:Y:S01]  /*1540*/  DMUL R22, R36, UR4 ;  /* 0x0000000424167c28 */ /* 0x000fe20008000000 */
[----:B------:R-:W-:Y:S01]  /*1550*/  UMOV UR4, 0x54442d18 ;  /* 0x54442d1800047882 */ /* 0x000fe20000000000 */
[----:B------:R-:W-:Y:S01]  /*1560*/  UMOV UR5, 0x400921fb ;  /* 0x400921fb00057882 */ /* 0x000fe20000000000 */
[----:B------:R-:W-:Y:S01]  /*1570*/  IMAD.MOV.U32 R25, RZ, RZ, 0x3e5ae5f1 ;  /* 0x3e5ae5f1ff197424 */ /* 0x000fe200078e00ff */
[----:B------:R-:W-:Y:S01]  /*1580*/  HFMA2.MMA R39, -RZ, RZ, 1.5322265625, -6812 ;  /* 0x3e21eea7ff277435 */ /* 0x000fe200000001ff */
[----:B------:R-:W-:Y:S01]  /*1590*/  IMAD.MOV.U32 R38, RZ, RZ, -0x3e107ad8 ;  /* 0xc1ef8528ff267424 */ /* 0x000fe200078e00ff */
[----:B------:R-:W-:Y:S01]  /*15a0*/  DMUL R20, R20, -2 ;  /* 0xc000000014147828 */ /* 0x000fe20000000000 */
[----:B------:R-:W-:Y:S01]  /*15b0*/  UMOV UR6, 0x69ace392 ;  /* 0x69ace39200067882 */ /* 0x000fe20000000000 */
[----:B------:R-:W-:Y:S01]  /*15c0*/  DFMA R36, R36, UR4, R22 ;  /* 0x0000000424247c2b */ /* 0x000fe20008000016 */
[----:B------:R-:W-:Y:S01]  /*15d0*/  UMOV UR4, 0xf9785eba ;  /* 0xf9785eba00047882 */ /* 0x000fe20000000000 */
[----:B------:R-:W-:Y:S01]  /*15e0*/  UMOV UR5, 0x3de5db65 ;  /* 0x3de5db6500057882 */ /* 0x000fe20000000000 */
[----:B------:R-:W-:Y:S01]  /*15f0*/  UMOV UR7, 0x3ec71de3 ;  /* 0x3ec71de300077882 */ /* 0x000fe20000000000 */
[----:B------:R-:W0:Y:S01]  /*1600*/  MUFU.RSQ64H R23, R21 ;  /* 0x0000001500177308 */ /* 0x000e220000001c00 */
[----:B------:R-:W-:Y:S01]  /*1610*/  IMAD.MOV.U32 R34, RZ, RZ, 0x0 ;  /* 0x00000000ff227424 */ /* 0x000fe200078e00ff */
[----:B------:R-:W-:Y:S01]  /*1620*/  MOV R35, 0x3fd80000 ;  /* 0x3fd8000000237802 */ /* 0x000fe20000000f00 */
[----:B------:R-:W-:Y:S01]  /*1630*/  BSSY B0, `(.L_x_69) ;  /* 0x0000043000007945 */ /* 0x000fe20003800000 */
[----:B------:R-:W-:Y:S01]  /*1640*/  DMUL R32, R36, R36 ;  /* 0x0000002424207228 */ /* 0x000fe20000000000 */
[----:B------:R-:W-:-:S03]  /*1650*/  VIADD R22, R21, 0xfcb00000 ;  /* 0xfcb0000015167836 */ /* 0x000fc60000000000 */
[----:B------:R-:W3:Y:S04]  /*1660*/  F2I.S64.F64 R26, R26 ;  /* 0x0000001a001a7311 */ /* 0x000ee80000301900 */
[C---:B------:R-:W-:Y:S01]  /*1670*/  DFMA R24, R32.reuse, UR4, -R24 ;  /* 0x0000000420187c2b */ /* 0x040fe20008000818 */
[----:B------:R-:W-:Y:S01]  /*1680*/  UMOV UR4, 0x20fd8164 ;  /* 0x20fd816400047882 */ /* 0x000fe20000000000 */
[----:B------:R-:W-:Y:S02]  /*1690*/  UMOV UR5, 0x3da8ff83 ;  /* 0x3da8ff8300057882 */ /* 0x000fe40000000000 */
[----:B------:R-:W-:Y:S01]  /*16a0*/  DFMA R38, R32, -UR4, R38 ;  /* 0x8000000420267c2b */ /* 0x000fe20008000026 */
[----:B------:R-:W-:Y:S01]  /*16b0*/  UMOV UR4, 0x8e06e6d9 ;  /* 0x8e06e6d900047882 */ /* 0x000fe20000000000 */
[----:B------:R-:W-:Y:S01]  /*16c0*/  UMOV UR5, 0x3e927e4f ;  /* 0x3e927e4f00057882 */ /* 0x000fe20000000000 */
[----:B0-----:R-:W-:Y:S01]  /*16d0*/  DMUL R40, R22, R22 ;  /* 0x0000001616287228 */ /* 0x001fe20000000000 */
[----:B------:R-:W0:Y:S01]  /*16e0*/  FRND.F64.TRUNC R28, R30 ;  /* 0x0000001e001c7313 */ /* 0x000e22000030d800 */
[C---:B------:R-:W-:Y:S01]  /*16f0*/  DFMA R24, R32.reuse, R24, UR6 ;  /* 0x0000000620187e2b */ /* 0x040fe20008000018 */
[----:B------:R-:W-:Y:S01]  /*1700*/  UMOV UR6, 0x19db62a1 ;  /* 0x19db62a100067882 */ /* 0x000fe20000000000 */
[----:B------:R-:W-:Y:S01]  /*1710*/  UMOV UR7, 0x3f2a01a0 ;  /* 0x3f2a01a000077882 */ /* 0x000fe20000000000 */
[----:B------:R-:W-:Y:S01]  /*1720*/  DFMA R38, R32, R38, -UR4 ;  /* 0x8000000420267e2b */ /* 0x000fe20008000026 */
[----:B------:R-:W-:Y:S01]  /*1730*/  UMOV UR4, 0x19ddbce9 ;  /* 0x19ddbce900047882 */ /* 0x000fe20000000000 */
[----:B------:R-:W-:Y:S01]  /*1740*/  UMOV UR5, 0x3efa01a0 ;  /* 0x3efa01a000057882 */ /* 0x000fe20000000000 */
[----:B------:R-:W-:Y:S01]  /*1750*/  DFMA R40, R20, -R40, 1 ;  /* 0x3ff000001428742b */ /* 0x000fe20000000828 */
[C---:B---3--:R-:W-:Y:S01]  /*1760*/  LOP3.LUT R27, R26.reuse, 0x1, RZ, 0xc0, !PT ;  /* 0x000000011a1b7812 */ /* 0x048fe200078ec0ff */
[C---:B------:R-:W-:Y:S01]  /*1770*/  DFMA R24, R32.reuse, R24, -UR6 ;  /* 0x8000000620187e2b */ /* 0x040fe20008000018 */
[----:B------:R-:W-:Y:S01]  /*1780*/  UMOV UR6, 0x11110818 ;  /* 0x1111081800067882 */ /* 0x000fe20000000000 */
[----:B------:R-:W-:Y:S01]  /*1790*/  UMOV UR7, 0x3f811111 ;  /* 0x3f81111100077882 */ /* 0x000fe20000000000 */
[----:B------:R-:W-:Y:S01]  /*17a0*/  DFMA R38, R32, R38, UR4 ;  /* 0x0000000420267e2b */ /* 0x000fe20008000026 */
[----:B------:R-:W-:Y:S01]  /*17b0*/  UMOV UR4, 0x16c15d47 ;  /* 0x16c15d4700047882 */ /* 0x000fe20000000000 */
[----:B------:R-:W-:Y:S01]  /*17c0*/  UMOV UR5, 0x3f56c16c ;  /* 0x3f56c16c00057882 */ /* 0x000fe20000000000 */
[----:B------:R-:W-:Y:S01]  /*17d0*/  ISETP.NE.U32.AND P0, PT, R27, 0x1, PT ;  /* 0x000000011b00780c */ /* 0x000fe20003f05070 */
[----:B------:R-:W-:Y:S01]  /*17e0*/  DFMA R34, R40, R34, 0.5 ;  /* 0x3fe000002822742b */ /* 0x000fe20000000022 */
[----:B------:R-:W-:Y:S01]  /*17f0*/  LOP3.LUT P1, RZ, R26, 0x2, RZ, 0xc0, !PT ;  /* 0x000000021aff7812 */ /* 0x000fe2000782c0ff */
[C---:B------:R-:W-:Y:S01]  /*1800*/  DFMA R24, R32.reuse, R24, UR6 ;  /* 0x0000000620187e2b */ /* 0x040fe20008000018 */
[----:B------:R-:W-:Y:S01]  /*1810*/  UMOV UR6, 0x55555554 ;  /* 0x5555555400067882 */ /* 0x000fe20000000000 */
[----:B------:R-:W-:Y:S01]  /*1820*/  DFMA R38, R32, R38, -UR4 ;  /* 0x8000000420267e2b */ /* 0x000fe20008000026 */
[----:B------:R-:W-:Y:S01]  /*1830*/  UMOV UR7, 0x3fc55555 ;  /* 0x3fc5555500077882 */ /* 0x000fe20000000000 */
[----:B------:R-:W-:Y:S01]  /*1840*/  UMOV UR4, 0x55555551 ;  /* 0x5555555100047882 */ /* 0x000fe20000000000 */
[----:B------:R-:W-:Y:S01]  /*1850*/  UMOV UR5, 0x3fa55555 ;  /* 0x3fa5555500057882 */ /* 0x000fe20000000000 */
[----:B------:R-:W-:Y:S01]  /*1860*/  DMUL R40, R22, R40 ;  /* 0x0000002816287228 */ /* 0x000fe20000000000 */
[----:B------:R-:W-:Y:S01]  /*1870*/  ISETP.NE.U32.AND.EX P0, PT, RZ, RZ, PT, P0 ;  /* 0x000000ffff00720c */ /* 0x000fe20003f05100 */
[----:B------:R-:W-:-:S02]  /*1880*/  DFMA R24, R32, R24, -UR6 ;  /* 0x8000000620187e2b */ /* 0x000fc40008000018 */
[----:B------:R-:W-:Y:S02]  /*1890*/  DFMA R38, R32, R38, UR4 ;  /* 0x0000000420267e2b */ /* 0x000fe40008000026 */
[----:B0-----:R-:W-:Y:S02]  /*18a0*/  DSETP.NEU.AND P2, PT, R30, R28, PT ;  /* 0x0000001c1e00722a */ /* 0x001fe40003f4d000 */
[----:B------:R-:W-:Y:S02]  /*18b0*/  DFMA R34, R34, R40, R22 ;  /* 0x000000282222722b */ /* 0x000fe40000000016 */
[C---:B------:R-:W-:Y:S02]  /*18c0*/  DFMA R24, R32.reuse, R24, RZ ;  /* 0x000000182018722b */ /* 0x040fe400000000ff */
[----:B------:R-:W-:-:S06]  /*18d0*/  DFMA R38, R32, R38, -0.5 ;  /* 0xbfe000002026742b */ /* 0x000fcc0000000026 */
[----:B------:R-:W-:Y:S02]  /*18e0*/  DFMA R24, R36, R24, R36 ;  /* 0x000000182418722b */ /* 0x000fe40000000024 */
[----:B------:R-:W-:Y:S02]  /*18f0*/  DFMA R32, R32, R38, 1 ;  /* 0x3ff000002020742b */ /* 0x000fe40000000026 */
[----:B------:R-:W-:Y:S01]  /*1900*/  DMUL R36, R20, R34 ;  /* 0x0000002214247228 */ /* 0x000fe20000000000 */
[----:B------:R-:W-:Y:S02]  /*1910*/  VIADD R39, R35, 0xfff00000 ;  /* 0xfff0000023277836 */ /* 0x000fe40000000000 */
[----:B------:R-:W-:-:S03]  /*1920*/  IMAD.MOV.U32 R38, RZ, RZ, R34 ;  /* 0x000000ffff267224 */ /* 0x000fc600078e0022 */
[----:B------:R-:W-:Y:S01]  /*1930*/  @!P0 LOP3.LUT R27, R25, 0x80000000, RZ, 0x3c, !PT ;  /* 0x80000000191b8812 */ /* 0x000fe200078e3cff */
[----:B------:R-:W-:Y:S01]  /*1940*/  @!P0 IMAD.MOV.U32 R26, RZ, RZ, R24 ;  /* 0x000000ffff1a8224 */ /* 0x000fe200078e0018 */
[----:B------:R-:W-:Y:S01]  /*1950*/  @!P0 MOV R25, R33 ;  /* 0x0000002100198202 */ /* 0x000fe20000000f00 */
[----:B------:R-:W-:Y:S01]  /*1960*/  @!P0 IMAD.MOV.U32 R24, RZ, RZ, R32 ;  /* 0x000000ffff188224 */ /* 0x000fe200078e0020 */
[----:B------:R-:W-:Y:S01]  /*1970*/  @!P0 MOV R33, R27 ;  /* 0x0000001b00218202 */ /* 0x000fe20000000f00 */
[----:B------:R-:W-:Y:S01]  /*1980*/  @!P0 IMAD.MOV.U32 R32, RZ, RZ, R26 ;  /* 0x000000ffff208224 */ /* 0x000fe200078e001a */
[----:B------:R-:W-:Y:S01]  /*1990*/  ISETP.GE.U32.AND P0, PT, R22, 0x7ca00000, PT ;  /* 0x7ca000001600780c */ /* 0x000fe20003f06070 */
[----:B------:R-:W-:Y:S01]  /*19a0*/  DFMA R28, R36, -R36, R20 ;  /* 0x80000024241c722b */ /* 0x000fe20000000014 */
[----:B------:R-:W-:-:S05]  /*19b0*/  @P1 LOP3.LUT R41, R25, 0x80000000, RZ, 0x3c, !PT ;  /* 0x8000000019291812 */ /* 0x000fca00078e3cff */
[----:B------:R-:W-:Y:S01]  /*19c0*/  @P1 IMAD.MOV.U32 R25, RZ, RZ, R41 ;  /* 0x000000ffff191224 */ /* 0x000fe200078e0029 */
[----:B------:R-:W-:Y:S01]  /*19d0*/  @!P2 DMUL R24, RZ, R30 ;  /* 0x0000001eff18a228 */ /* 0x000fe20000000000 */
[----:B------:R-:W-:Y:S01]  /*19e0*/  @P1 LOP3.LUT R31, R33, 0x80000000, RZ, 0x3c, !PT ;  /* 0x80000000211f1812 */ /* 0x000fe200078e3cff */
[----:B------:R-:W-:-:S03]  /*19f0*/  DFMA R26, R28, R38, R36 ;  /* 0x000000261c1a722b */ /* 0x000fc60000000024 */
[----:B------:R-:W-:Y:S01]  /*1a00*/  @P1 MOV R33, R31 ;  /* 0x0000001f00211202 */ /* 0x000fe20000000f00 */
[----:B------:R-:W-:Y:S07]  /*1a10*/  @!P0 BRA `(.L_x_70) ;  /* 0x0000000000108947 */ /* 0x000fee0003800000 */
[----:B------:R-:W-:-:S07]  /*1a20*/  MOV R26, 0x1a40 ;  /* 0x00001a40001a7802 */ /* 0x000fce0000000f00 */
[----:B-12---:R-:W-:Y:S05]  /*1a30*/  CALL.REL.NOINC `($__internal_5_$__cuda_sm20_dsqrt_rn_f64_mediumpath_v1) ;  /* 0x0000000800747944 */ /* 0x006fea0003c00000 */
[----:B------:R-:W-:Y:S02]  /*1a40*/  IMAD.MOV.U32 R26, RZ, RZ, R22 ;  /* 0x000000ffff1a7224 */ /* 0x000fe400078e0016 */
[----:B------:R-:W-:-:S07]  /*1a50*/  IMAD.MOV.U32 R27, RZ, RZ, R23 ;  /* 0x000000ffff1b7224 */ /* 0x000fce00078e0017 */
.L_x_70:
[----:B------:R-:W-:Y:S05]  /*1a60*/  BSYNC B0 ;  /* 0x0000000000007941 */ /* 0x000fea0003800000 */
.L_x_69:
[----:B--2---:R-:W-:Y:S01]  /*1a70*/  ISETP.GE.U32.AND P0, PT, R8, R16, PT ;  /* 0x000000100800720c */ /* 0x004fe20003f06070 */
[----:B------:R-:W-:Y:S01]  /*1a80*/  BSSY B0, `(.L_x_71) ;  /* 0x0000011000007945 */ /* 0x000fe20003800000 */
[----:B------:R-:W-:Y:S02]  /*1a90*/  DMUL R24, R26, R24 ;  /* 0x000000181a187228 */ /* 0x000fe40000000000 */
[----:B------:R-:W-:-:S13]  /*1aa0*/  ISETP.GE.AND.EX P0, PT, R9, R17, PT, P0 ;  /* 0x000000110900720c */ /* 0x000fda0003f06300 */
[----:B------:R-:W-:Y:S05]  /*1ab0*/  @P0 BRA `(.L_x_72) ;  /* 0x0000000000340947 */ /* 0x000fea0003800000 */
[----:B------:R-:W-:Y:S01]  /*1ac0*/  UMOV UR4, 0xf0000000 ;  /* 0xf000000000047882 */ /* 0x000fe20000000000 */
[----:B------:R-:W-:Y:S01]  /*1ad0*/  UMOV UR5, 0x380fffff ;  /* 0x380fffff00057882 */ /* 0x000fe20000000000 */
[----:B------:R-:W0:Y:S01]  /*1ae0*/  F2F.F32.F64 R21, R24 ;  /* 0x0000001800157310 */ /* 0x000e220000301000 */
[----:B------:R-:W-:-:S14]  /*1af0*/  DSETP.GEU.AND P0, PT, |R24|, UR4, PT ;  /* 0x0000000418007e2a */ /* 0x000fdc000bf0e200 */
[----:B0-----:R-:W-:-:S04]  /*1b00*/  @!P0 FMUL R21, R21, 1.175494350822287508e-38 ;  /* 0x0080000015158820 */ /* 0x001fc80000400000 */
[----:B-1----:R-:W-:-:S04]  /*1b10*/  FFMA.FTZ R21, R21, R44, UR11 ;  /* 0x0000000b15157e23 */ /* 0x002fc8000801002c */
[----:B------:R-:W-:Y:S01]  /*1b20*/  FMUL.FTZ R22, R21, 1.4426950216293334961 ;  /* 0x3fb8aa3b15167820 */ /* 0x000fe20000410000 */
[----:B------:R-:W-:-:S05]  /*1b30*/  IMAD R21, R8, UR10, RZ ;  /* 0x0000000a08157c24 */ /* 0x000fca000f8e02ff */
[----:B------:R-:W0:Y:S01]  /*1b40*/  MUFU.EX2 R22, R22 ;  /* 0x0000001600167308 */ /* 0x000e220000000800 */
[----:B------:R-:W-:-:S04]  /*1b50*/  IADD3 R20, P0, R21, UR12, RZ ;  /* 0x0000000c15147c10 */ /* 0x000fc8000ff1e0ff */
[----:B------:R-:W-:Y:S02]  /*1b60*/  LEA.HI.X.SX32 R21, R21, UR13, 0x1, P0 ;  /* 0x0000000d15157c11 */ /* 0x000fe400080f0eff */
[----:B0-----:R-:W-:-:S05]  /*1b70*/  F2FP.BF16.F32.PACK_AB R23, RZ, R22 ;  /* 0x00000016ff17723e */ /* 0x001fca00000010ff */
[----:B------:R0:W-:Y:S02]  /*1b80*/  STG.E.U16 desc[UR8][R20.64], R23 ;  /* 0x0000001714007986 */ /* 0x0001e4000c101508 */
.L_x_72:
[----:B------:R-:W-:Y:S05]  /*1b90*/  BSYNC B0 ;  /* 0x0000000000007941 */ /* 0x000fea0003800000 */
.L_x_71:
[----:B------:R-:W-:Y:S01]  /*1ba0*/  ULDC UR4, c[0x0][0xc] ;  /* 0x0000030000047ab9 */ /* 0x000fe20000000800 */
[----:B0-----:R-:W0:Y:S01]  /*1bb0*/  LDC R23, c[0x0][RZ] ;  /* 0x00000000ff177b82 */ /* 0x001e220000000800 */
[----:B------:R-:W-:Y:S01]  /*1bc0*/  DADD R32, RZ, R32 ;  /* 0x00000000ff207229 */ /* 0x000fe20000000020 */
[----:B------:R-:W-:Y:S07]  /*1bd0*/  BSSY B0, `(.L_x_73) ;  /* 0x000001e000007945 */ /* 0x000fee0003800000 */
[----:B------:R-:W-:Y:S01]  /*1be0*/  DMUL R32, R32, R26 ;  /* 0x0000001a20207228 */ /* 0x000fe20000000000 */
[----:B0-----:R-:W-:-:S04]  /*1bf0*/  IMAD R23, R23, UR4, RZ ;  /* 0x0000000417177c24 */ /* 0x001fc8000f8e02ff */
[C---:B------:R-:W-:Y:S01]  /*1c00*/  IMAD R25, R23.reuse, 0x3, RZ ;  /* 0x0000000317197824 */ /* 0x040fe200078e02ff */
[CC--:B------:R-:W-:Y:S02]  /*1c10*/  IADD3 R31, P0, R23.reuse, R8.reuse, RZ ;  /* 0x00000008171f7210 */ /* 0x0c0fe40007f1e0ff */
[----:B------:R-:W-:Y:S02]  /*1c20*/  LEA R29, P4, R23, R8, 0x1 ;  /* 0x00000008171d7211 */ /* 0x000fe400078808ff */
[----:B------:R-:W-:Y:S02]  /*1c30*/  ISETP.GE.U32.AND P2, PT, R31, R16, PT ;  /* 0x000000101f00720c */ /* 0x000fe40003f46070 */
[----:B------:R-:W-:Y:S01]  /*1c40*/  IADD3.X R24, RZ, R9, RZ, P0, !PT ;  /* 0x00000009ff187210 */ /* 0x000fe200007fe4ff */
[----:B------:R-:W-:Y:S01]  /*1c50*/  IMAD.X R22, RZ, RZ, R9, P4 ;  /* 0x000000ffff167224 */ /* 0x000fe200020e0609 */
[----:B------:R-:W-:Y:S02]  /*1c60*/  IADD3 R25, P3, R25, R8, RZ ;  /* 0x0000000819197210 */ /* 0x000fe40007f7e0ff */
[----:B------:R-:W-:-:S02]  /*1c70*/  ISETP.GE.AND.EX P2, PT, R24, R17, PT, P2 ;  /* 0x000000111800720c */ /* 0x000fc40003f46320 */
[-C--:B------:R-:W-:Y:S01]  /*1c80*/  ISETP.GE.U32.AND P1, PT, R29, R16.reuse, PT ;  /* 0x000000101d00720c */ /* 0x080fe20003f26070 */
[----:B------:R-:W-:Y:S01]  /*1c90*/  IMAD.X R20, RZ, RZ, R9, P3 ;  /* 0x000000ffff147224 */ /* 0x000fe200018e0609 */
[----:B------:R-:W-:Y:S02]  /*1ca0*/  ISETP.GE.U32.AND P0, PT, R25, R16, PT ;  /* 0x000000101900720c */ /* 0x000fe40003f06070 */
[-C--:B------:R-:W-:Y:S02]  /*1cb0*/  ISETP.GE.AND.EX P1, PT, R22, R17.reuse, PT, P1 ;  /* 0x000000111600720c */ /* 0x080fe40003f26310 */
[----:B------:R-:W-:-:S05]  /*1cc0*/  ISETP.GE.AND.EX P0, PT, R20, R17, PT, P0 ;  /* 0x000000111400720c */ /* 0x000fca0003f06300 */
[----:B------:R-:W-:Y:S08]  /*1cd0*/  @P2 BRA `(.L_x_74) ;  /* 0x0000000000342947 */ /* 0x000ff00003800000 */
        /* <DEDUP_REMOVED lines=13> */
.L_x_74:
[----:B------:R-:W-:Y:S05]  /*1db0*/  BSYNC B0 ;  /* 0x0000000000007941 */ /* 0x000fea0003800000 */
.L_x_73:
[----:B------:R-:W-:Y:S04]  /*1dc0*/  BSSY B0, `(.L_x_75) ;  /* 0x0000008000007945 */ /* 0x000fe80003800000 */
[----:B------:R-:W-:Y:S05]  /*1dd0*/  @P1 BRA `(.L_x_76) ;  /* 0x0000000000181947 */ /* 0x000fea0003800000 */
[----:B0-----:R-:W0:Y:S01]  /*1de0*/  MUFU.EX2 R21, R49 ;  /* 0x0000003100157308 */ /* 0x001e220000000800 */
[----:B------:R-:W-:-:S05]  /*1df0*/  IMAD R29, R29, UR14, RZ ;  /* 0x0000000e1d1d7c24 */ /* 0x000fca000f8e02ff */
[C---:B------:R-:W-:Y:S02]  /*1e00*/  IADD3 R20, P1, R29.reuse, UR12, RZ ;  /* 0x0000000c1d147c10 */ /* 0x040fe4000ff3e0ff */
[----:B0-----:R-:W-:Y:S02]  /*1e10*/  F2FP.BF16.F32.PACK_AB R22, RZ, R21 ;  /* 0x00000015ff16723e */ /* 0x001fe400000010ff */
[----:B------:R-:W-:-:S05]  /*1e20*/  LEA.HI.X.SX32 R21, R29, UR13, 0x1, P1 ;  /* 0x0000000d1d157c11 */ /* 0x000fca00088f0eff */
[----:B------:R2:W-:Y:S04]  /*1e30*/  STG.E.U16 desc[UR8][R20.64], R22 ;  /* 0x0000001614007986 */ /* 0x0005e8000c101508 */
.L_x_76:
[----:B------:R-:W-:Y:S05]  /*1e40*/  BSYNC B0 ;  /* 0x0000000000007941 */ /* 0x000fea0003800000 */
.L_x_75:
[----:B------:R-:W-:Y:S05]  /*1e50*/  @P0 BRA `(.L_x_77) ;  /* 0x0000000000180947 */ /* 0x000fea0003800000 */
[----:B0-2---:R-:W0:Y:S01]  /*1e60*/  MUFU.EX2 R21, R49 ;  /* 0x0000003100157308 */ /* 0x005e220000000800 */
[----:B------:R-:W-:-:S05]  /*1e70*/  IMAD R25, R25, UR14, RZ ;  /* 0x0000000e19197c24 */ /* 0x000fca000f8e02ff */
[C---:B------:R-:W-:Y:S02]  /*1e80*/  IADD3 R20, P0, R25.reuse, UR12, RZ ;  /* 0x0000000c19147c10 */ /* 0x040fe4000ff1e0ff */
[----:B0-----:R-:W-:Y:S02]  /*1e90*/  F2FP.BF16.F32.PACK_AB R22, RZ, R21 ;  /* 0x00000015ff16723e */ /* 0x001fe400000010ff */
[----:B------:R-:W-:-:S05]  /*1ea0*/  LEA.HI.X.SX32 R21, R25, UR13, 0x1, P0 ;  /* 0x0000000d19157c11 */ /* 0x000fca00080f0eff */
[----:B------:R3:W-:Y:S04]  /*1eb0*/  STG.E.U16 desc[UR8][R20.64], R22 ;  /* 0x0000001614007986 */ /* 0x0007e8000c101508 */
.L_x_77:
[----:B------:R-:W-:Y:S01]  /*1ec0*/  LEA R8, P0, R23, R8, 0x2 ;  /* 0x0000000817087211 */ /* 0x000fe200078010ff */
[----:B------:R-:W-:Y:S05]  /*1ed0*/  WARPSYNC.ALL ;  /* 0x0000000000007948 */ /* 0x000fea0003800000 */
[----:B------:R-:W-:Y:S01]  /*1ee0*/  IADD3.X R9, RZ, R9, RZ, P0, !PT ;  /* 0x00000009ff097210 */ /* 0x000fe200007fe4ff */
[----:B------:R-:W-:Y:S01]  /*1ef0*/  BAR.SYNC.DEFER_BLOCKING 0x0 ;  /* 0x0000000000007b1d */ /* 0x000fe20000010000 */
[----:B------:R-:W-:Y:S01]  /*1f00*/  ISETP.GE.U32.AND P0, PT, R8, R43, PT ;  /* 0x0000002b0800720c */ /* 0x000fe20003f06070 */
[----:B------:R-:W-:Y:S01]  /*1f10*/  IMAD.MOV.U32 R28, RZ, RZ, R18 ;  /* 0x000000ffff1c7224 */ /* 0x000fe200078e0012 */
[----:B------:R-:W-:Y:S01]  /*1f20*/  MOV R27, R51 ;  /* 0x00000033001b7202 */ /* 0x000fe20000000f00 */
[----:B------:R-:W-:Y:S01]  /*1f30*/  IMAD.MOV.U32 R26, RZ, RZ, R50 ;  /* 0x000000ffff1a7224 */ /* 0x000fe200078e0032 */
[----:B------:R-:W-:-:S13]  /*1f40*/  ISETP.GE.AND.EX P0, PT, R9, R42, PT, P0 ;  /* 0x0000002a0900720c */ /* 0x000fda0003f06300 */
[----:B------:R-:W-:Y:S05]  /*1f50*/  @!P0 BRA `(.L_x_78) ;  /* 0xffffffe800788947 */ /* 0x000fea000383ffff */
[----:B------:R-:W-:Y:S05]  /*1f60*/  EXIT ;  /* 0x000000000000794d */ /* 0x000fea0003800000 */
        .weak           $__internal_4_$__cuda_sm20_div_s64
        .type           $__internal_4_$__cuda_sm20_div_s64,@function
        .size           $__internal_4_$__cuda_sm20_div_s64,($__internal_5_$__cuda_sm20_dsqrt_rn_f64_mediumpath_v1 - $__internal_4_$__cuda_sm20_div_s64)
$__internal_4_$__cuda_sm20_div_s64:
[----:B------:R-:W-:Y:S02]  /*1f70*/  UMOV UR5, URZ ;  /* 0x0000003f00057c82 */ /* 0x000fe40008000000 */
[----:B------:R-:W0:Y:S08]  /*1f80*/  I2F.U64.RP R17, UR4 ;  /* 0x0000000400117d12 */ /* 0x000e300008309000 */
[----:B0-----:R-:W0:Y:S02]  /*1f90*/  MUFU.RCP R17, R17 ;  /* 0x0000001100117308 */ /* 0x001e240000001000 */
[----:B0-----:R-:W-:-:S06]  /*1fa0*/  VIADD R22, R17, 0x1ffffffe ;  /* 0x1ffffffe11167836 */ /* 0x001fcc0000000000 */
[----:B------:R-:W0:Y:S02]  /*1fb0*/  F2I.U64.TRUNC R22, R22 ;  /* 0x0000001600167311 */ /* 0x000e24000020d800 */
[----:B0-----:R-:W-:-:S04]  /*1fc0*/  IMAD.WIDE.U32 R24, R22, UR4, RZ ;  /* 0x0000000416187c25 */ /* 0x001fc8000f8e00ff */
[----:B------:R-:W-:Y:S01]  /*1fd0*/  IMAD R25, R23, UR4, R25 ;  /* 0x0000000417197c24 */ /* 0x000fe2000f8e0219 */
[----:B------:R-:W-:-:S05]  /*1fe0*/  IADD3 R21, P0, RZ, -R24, RZ ;  /* 0x80000018ff157210 */ /* 0x000fca0007f1e0ff */
[----:B------:R-:W-:-:S04]  /*1ff0*/  IMAD.HI.U32 R24, R22, R21, RZ ;  /* 0x0000001516187227 */ /* 0x000fc800078e00ff */
[----:B------:R-:W-:Y:S01]  /*2000*/  IMAD.X R27, RZ, RZ, ~R25, P0 ;  /* 0x000000ffff1b7224 */ /* 0x000fe200000e0e19 */
[----:B------:R-:W-:-:S03]  /*2010*/  MOV R25, R22 ;  /* 0x0000001600197202 */ /* 0x000fc60000000f00 */
[-C--:B------:R-:W-:Y:S02]  /*2020*/  IMAD R29, R23, R27.reuse, RZ ;  /* 0x0000001b171d7224 */ /* 0x080fe400078e02ff */
[----:B------:R-:W-:-:S04]  /*2030*/  IMAD.WIDE.U32 R24, P0, R22, R27, R24 ;  /* 0x0000001b16187225 */ /* 0x000fc80007800018 */
[----:B------:R-:W-:-:S04]  /*2040*/  IMAD.HI.U32 R17, R23, R27, RZ ;  /* 0x0000001b17117227 */ /* 0x000fc800078e00ff */
[----:B------:R-:W-:-:S04]  /*2050*/  IMAD.HI.U32 R24, P1, R23, R21, R24 ;  /* 0x0000001517187227 */ /* 0x000fc80007820018 */
[----:B------:R-:W-:Y:S01]  /*2060*/  IMAD.X R17, R17, 0x1, R23, P0 ;  /* 0x0000000111117824 */ /* 0x000fe200000e0617 */
[----:B------:R-:W-:-:S04]  /*2070*/  IADD3 R25, P2, R29, R24, RZ ;  /* 0x000000181d197210 */ /* 0x000fc80007f5e0ff */
[----:B------:R-:W-:Y:S01]  /*2080*/  IADD3.X R17, RZ, RZ, R17, P2, P1 ;  /* 0x000000ffff117210 */ /* 0x000fe200017e2411 */
[----:B------:R-:W-:Y:S01]  /*2090*/  IMAD.WIDE.U32 R22, R25, UR4, RZ ;  /* 0x0000000419167c25 */ /* 0x000fe2000f8e00ff */
[----:B------:R-:W-:Y:S02]  /*20a0*/  ISETP.LE.AND P1, PT, RZ, UR7, PT ;  /* 0x00000007ff007c0c */ /* 0x000fe4000bf23270 */
[----:B------:R-:W-:Y:S01]  /*20b0*/  IADD3 R21, P0, RZ, -R22, RZ ;  /* 0x80000016ff157210 */ /* 0x000fe20007f1e0ff */
[----:B------:R-:W-:Y:S02]  /*20c0*/  IMAD R22, R17, UR4, R23 ;  /* 0x0000000411167c24 */ /* 0x000fe4000f8e0217 */
[----:B------:R-:W-:Y:S02]  /*20d0*/  IMAD.MOV.U32 R23, RZ, RZ, RZ ;  /* 0x000000ffff177224 */ /* 0x000fe400078e00ff */
[----:B------:R-:W-:-:S04]  /*20e0*/  IMAD.HI.U32 R24, R25, R21, RZ ;  /* 0x0000001519187227 */ /* 0x000fc800078e00ff */
[----:B------:R-:W-:Y:S01]  /*20f0*/  IMAD.X R26, RZ, RZ, ~R22, P0 ;  /* 0x000000ffff1a7224 */ /* 0x000fe200000e0e16 */
[----:B------:R-:W-:-:S03]  /*2100*/  IADD3 R22, P4, RZ, -UR6, RZ ;  /* 0x80000006ff167c10 */ /* 0x000fc6000ff9e0ff */
[----:B------:R-:W-:-:S04]  /*2110*/  IMAD.WIDE.U32 R24, P0, R25, R26, R24 ;  /* 0x0000001a19187225 */ /* 0x000fc80007800018 */
[C---:B------:R-:W-:Y:S02]  /*2120*/  IMAD R28, R17.reuse, R26, RZ ;  /* 0x0000001a111c7224 */ /* 0x040fe400078e02ff */
[----:B------:R-:W-:Y:S01]  /*2130*/  IMAD.HI.U32 R21, P2, R17, R21, R24 ;  /* 0x0000001511157227 */ /* 0x000fe20007840018 */
[----:B------:R-:W-:-:S03]  /*2140*/  SEL R24, R22, UR6, !P1 ;  /* 0x0000000616187c07 */ /* 0x000fc6000c800000 */
[----:B------:R-:W-:Y:S01]  /*2150*/  IMAD.HI.U32 R22, R17, R26, RZ ;  /* 0x0000001a11167227 */ /* 0x000fe200078e00ff */
[----:B------:R-:W-:Y:S02]  /*2160*/  IADD3 R21, P3, R28, R21, RZ ;  /* 0x000000151c157210 */ /* 0x000fe40007f7e0ff */
[----:B------:R-:W-:Y:S01]  /*2170*/  IADD3.X R26, RZ, ~UR7, RZ, P4, !PT ;  /* 0x80000007ff1a7c10 */ /* 0x000fe2000a7fe4ff */
[----:B------:R-:W-:Y:S02]  /*2180*/  IMAD.X R17, R22, 0x1, R17, P0 ;  /* 0x0000000116117824 */ /* 0x000fe400000e0611 */
[----:B------:R-:W-:Y:S01]  /*2190*/  IMAD.HI.U32 R22, R21, R24, RZ ;  /* 0x0000001815167227 */ /* 0x000fe200078e00ff */
[----:B------:R-:W-:Y:S02]  /*21a0*/  SEL R26, R26, UR7, !P1 ;  /* 0x000000071a1a7c07 */ /* 0x000fe4000c800000 */
[----:B------:R-:W-:-:S03]  /*21b0*/  IADD3.X R17, RZ, RZ, R17, P3, P2 ;  /* 0x000000ffff117210 */ /* 0x000fc60001fe4411 */
[----:B------:R-:W-:-:S04]  /*21c0*/  IMAD.WIDE.U32 R22, R21, R26, R22 ;  /* 0x0000001a15167225 */ /* 0x000fc800078e0016 */
[C---:B------:R-:W-:Y:S02]  /*21d0*/  IMAD R28, R17.reuse, R26, RZ ;  /* 0x0000001a111c7224 */ /* 0x040fe400078e02ff */
[----:B------:R-:W-:-:S04]  /*21e0*/  IMAD.HI.U32 R21, P0, R17, R24, R22 ;  /* 0x0000001811157227 */ /* 0x000fc80007800016 */
[----:B------:R-:W-:Y:S01]  /*21f0*/  IMAD.HI.U32 R17, R17, R26, RZ ;  /* 0x0000001a11117227 */ /* 0x000fe200078e00ff */
[----:B------:R-:W-:-:S04]  /*2200*/  IADD3 R21, P2, R28, R21, RZ ;  /* 0x000000151c157210 */ /* 0x000fc80007f5e0ff */
[----:B------:R-:W-:Y:S01]  /*2210*/  IADD3.X R17, R17, RZ, RZ, P0, !PT ;  /* 0x000000ff11117210 */ /* 0x000fe200007fe4ff */
[----:B------:R-:W-:-:S04]  /*2220*/  IMAD.WIDE.U32 R22, R21, UR4, RZ ;  /* 0x0000000415167c25 */ /* 0x000fc8000f8e00ff */
[----:B------:R-:W-:Y:S01]  /*2230*/  IMAD.X R17, RZ, RZ, R17, P2 ;  /* 0x000000ffff117224 */ /* 0x000fe200010e0611 */
[----:B------:R-:W-:Y:S02]  /*2240*/  IADD3 R22, P0, -R22, R24, RZ ;  /* 0x0000001816167210 */ /* 0x000fe40007f1e1ff */
[----:B------:R-:W-:Y:S01]  /*2250*/  IADD3 R24, P3, R21, 0x1, RZ ;  /* 0x0000000115187810 */ /* 0x000fe20007f7e0ff */
[----:B------:R-:W-:-:S04]  /*2260*/  IMAD R23, R17, UR4, R23 ;  /* 0x0000000411177c24 */ /* 0x000fc8000f8e0217 */
[----:B------:R-:W-:Y:S01]  /*2270*/  IMAD.X R26, R26, 0x1, ~R23, P0 ;  /* 0x000000011a1a7824 */ /* 0x000fe200000e0e17 */
[C---:B------:R-:W-:Y:S02]  /*2280*/  ISETP.GE.U32.AND P0, PT, R22.reuse, UR4, PT ;  /* 0x0000000416007c0c */ /* 0x040fe4000bf06070 */
[----:B------:R-:W-:Y:S02]  /*2290*/  IADD3 R23, P2, R22, -UR4, RZ ;  /* 0x8000000416177c10 */ /* 0x000fe4000ff5e0ff */
[C---:B------:R-:W-:Y:S02]  /*22a0*/  ISETP.GE.U32.AND.EX P0, PT, R26.reuse, RZ, PT, P0 ;  /* 0x000000ff1a00720c */ /* 0x040fe40003f06100 */
[----:B------:R-:W-:Y:S02]  /*22b0*/  IADD3.X R25, R26, -0x1, RZ, P2, !PT ;  /* 0xffffffff1a197810 */ /* 0x000fe400017fe4ff */
[----:B------:R-:W-:Y:S02]  /*22c0*/  SEL R23, R23, R22, P0 ;  /* 0x0000001617177207 */ /* 0x000fe40000000000 */
[----:B------:R-:W-:-:S02]  /*22d0*/  IADD3.X R22, RZ, R17, RZ, P3, !PT ;  /* 0x00000011ff167210 */ /* 0x000fc40001ffe4ff */
[----:B------:R-:W-:Y:S02]  /*22e0*/  SEL R24, R24, R21, P0 ;  /* 0x0000001518187207 */ /* 0x000fe40000000000 */
[----:B------:R-:W-:Y:S02]  /*22f0*/  SEL R25, R25, R26, P0 ;  /* 0x0000001a19197207 */ /* 0x000fe40000000000 */
[----:B------:R-:W-:Y:S02]  /*2300*/  ISETP.GE.U32.AND P2, PT, R23, UR4, PT ;  /* 0x0000000417007c0c */ /* 0x000fe4000bf46070 */
[----:B------:R-:W-:Y:S02]  /*2310*/  SEL R21, R22, R17, P0 ;  /* 0x0000001116157207 */ /* 0x000fe40000000000 */
[----:B------:R-:W-:Y:S02]  /*2320*/  IADD3 R17, P3, R24, 0x1, RZ ;  /* 0x0000000118117810 */ /* 0x000fe40007f7e0ff */
[----:B------:R-:W-:-:S03]  /*2330*/  ISETP.GE.U32.AND.EX P0, PT, R25, RZ, PT, P2 ;  /* 0x000000ff1900720c */ /* 0x000fc60003f06120 */
[----:B------:R-:W-:Y:S01]  /*2340*/  IMAD.X R22, RZ, RZ, R21, P3 ;  /* 0x000000ffff167224 */ /* 0x000fe200018e0615 */
[----:B------:R-:W-:-:S04]  /*2350*/  SEL R17, R17, R24, P0 ;  /* 0x0000001811117207 */ /* 0x000fc80000000000 */
[----:B------:R-:W-:Y:S02]  /*2360*/  SEL R22, R22, R21, P0 ;  /* 0x0000001516167207 */ /* 0x000fe40000000000 */
[-C--:B------:R-:W-:Y:S02]  /*2370*/  IADD3 R24, P2, RZ, -R17.reuse, RZ ;  /* 0x80000011ff187210 */ /* 0x080fe40007f5e0ff */
[----:B------:R-:W-:Y:S02]  /*2380*/  ISETP.NE.U32.AND P0, PT, RZ, UR4, PT ;  /* 0x00000004ff007c0c */ /* 0x000fe4000bf05070 */
[----:B------:R-:W-:Y:S01]  /*2390*/  SEL R17, R24, R17, !P1 ;  /* 0x0000001118117207 */ /* 0x000fe20004800000 */
[----:B------:R-:W-:Y:S01]  /*23a0*/  IMAD.X R21, RZ, RZ, ~R22, P2 ;  /* 0x000000ffff157224 */ /* 0x000fe200010e0e16 */
[----:B------:R-:W-:-:S04]  /*23b0*/  ISETP.NE.AND.EX P0, PT, RZ, RZ, PT, P0 ;  /* 0x000000ffff00720c */ /* 0x000fc80003f05300 */
[----:B------:R-:W-:Y:S01]  /*23c0*/  SEL R22, R21, R22, !P1 ;  /* 0x0000001615167207 */ /* 0x000fe20004800000 */
[----:B------:R-:W-:Y:S01]  /*23d0*/  HFMA2.MMA R21, -RZ, RZ, 0, 0 ;  /* 0x00000000ff157435 */ /* 0x000fe200000001ff */
[----:B------:R-:W-:Y:S02]  /*23e0*/  SEL R17, R17, 0xffffffff, P0 ;  /* 0xffffffff11117807 */ /* 0x000fe40000000000 */
[----:B------:R-:W-:-:S03]  /*23f0*/  SEL R22, R22, 0xffffffff, P0 ;  /* 0xffffffff16167807 */ /* 0x000fc60000000000 */
[----:B------:R-:W-:Y:S05]  /*2400*/  RET.REL.NODEC R20 `(_ZN2at6native63_GLOBAL__N__11d61d08_30_DistributionLogNormalKernel_cu_e7567be543distribution_elementwise_grid_stride_kernelIfLi4EZNS0_9templates4cuda20normal_and_transformIN3c108BFloat16EfPNS_17CUDAGeneratorImplEZZZNS4_17log_normal_kernelIS9_EEvRNS_18TensorIteratorBaseEddT_ENKUlvE_clEvENKUlvE2_clEvEUlfE_EEvSC_T1_T2_EUlP24curandStatePhilox4_32_10E_ZNS1_27distribution_nullary_kernelIS7_f7double2S9_SL_SG_EEvSC_SI_RKT3_T4_EUlifE_EEvlNS_15PhiloxCudaStateESH_SI_) ;  /* 0xffffffd814fc7950 */ /* 0x000fea0003c3ffff */
        .weak           $__internal_5_$__cuda_sm20_dsqrt_rn_f64_mediumpath_v1
        .type           $__internal_5_$__cuda_sm20_dsqrt_rn_f64_mediumpath_v1,@function
        .size           $__internal_5_$__cuda_sm20_dsqrt_rn_f64_mediumpath_v1,(.L_x_336 - $__internal_5_$__cuda_sm20_dsqrt_rn_f64_mediumpath_v1)
$__internal_5_$__cuda_sm20_dsqrt_rn_f64_mediumpath_v1:
[----:B------:R-:W-:Y:S01]  /*2410*/  ISETP.GE.U32.AND P0, PT, R22, -0x3400000, PT ;  /* 0xfcc000001600780c */ /* 0x000fe20003f06070 */
[----:B------:R-:W-:Y:S01]  /*2420*/  BSSY B1, `(.L_x_79) ;  /* 0x0000024000017945 */ /* 0x000fe20003800000 */
[----:B------:R-:W-:-:S11]  /*2430*/  IMAD.MOV.U32 R35, RZ, RZ, R39 ;  /* 0x000000ffff237224 */ /* 0x000fd600078e0027 */
        /* <DEDUP_REMOVED lines=9> */
.L_x_80:
[----:B------:R-:W-:-:S14]  /*24d0*/  DSETP.NE.AND P0, PT, R20, RZ, PT ;  /* 0x000000ff1400722a */ /* 0x000fdc0003f05000 */
[----:B------:R-:W-:Y:S05]  /*24e0*/  @!P0 BRA `(.L_x_82) ;  /* 0x0000000000588947 */ /* 0x000fea0003800000 */
[----:B------:R-:W-:-:S13]  /*24f0*/  ISETP.GE.AND P0, PT, R21, RZ, PT ;  /* 0x000000ff1500720c */ /* 0x000fda0003f06270 */
[----:B------:R-:W-:Y:S01]  /*2500*/  @!P0 MOV R22, 0x0 ;  /* 0x0000000000168802 */ /* 0x000fe20000000f00 */
[----:B------:R-:W-:Y:S01]  /*2510*/  @!P0 IMAD.MOV.U32 R23, RZ, RZ, -0x80000 ;  /* 0xfff80000ff178424 */ /* 0x000fe200078e00ff */
[----:B------:R-:W-:Y:S06]  /*2520*/  @!P0 BRA `(.L_x_81) ;  /* 0x00000000004c8947 */ /* 0x000fec0003800000 */
[----:B------:R-:W-:-:S13]  /*2530*/  ISETP.GT.AND P0, PT, R21, 0x7fefffff, PT ;  /* 0x7fefffff1500780c */ /* 0x000fda0003f04270 */
[----:B------:R-:W-:Y:S05]  /*2540*/  @P0 BRA `(.L_x_82) ;  /* 0x0000000000400947 */ /* 0x000fea0003800000 */
[----:B------:R-:W-:Y:S01]  /*2550*/  DMUL R30, R20, 8.11296384146066816958e+31 ;  /* 0x46900000141e7828 */ /* 0x000fe20000000000 */
[----:B------:R-:W-:Y:S01]  /*2560*/  IMAD.MOV.U32 R28, RZ, RZ, RZ ;  /* 0x000000ffff1c7224 */ /* 0x000fe200078e00ff */
[----:B------:R-:W-:Y:S01]  /*2570*/  MOV R20, 0x0 ;  /* 0x0000000000147802 */ /* 0x000fe20000000f00 */
[----:B------:R-:W-:-:S03]  /*2580*/  IMAD.MOV.U32 R21, RZ, RZ, 0x3fd80000 ;  /* 0x3fd80000ff157424 */ /* 0x000fc600078e00ff */
        /* <DEDUP_REMOVED lines=12> */
.L_x_82:
[----:B------:R-:W-:-:S11]  /*2650*/  DADD R22, R20, R20 ;  /* 0x0000000014167229 */ /* 0x000fd60000000014 */
.L_x_81:
[----:B------:R-:W-:Y:S05]  /*2660*/  BSYNC B1 ;  /* 0x0000000000017941 */ /* 0x000fea0003800000 */
.L_x_79:
[----:B------:R-:W-:-:S04]  /*2670*/  IMAD.MOV.U32 R27, RZ, RZ, 0x0 ;  /* 0x00000000ff1b7424 */ /* 0x000fc800078e00ff */
[----:B------:R-:W-:Y:S05]  /*2680*/  RET.REL.NODEC R26 `(_ZN2at6native63_GLOBAL__N__11d61d08_30_DistributionLogNormalKernel_cu_e7567be543distribution_elementwise_grid_stride_kernelIfLi4EZNS0_9templates4cuda20normal_and_transformIN3c108BFloat16EfPNS_17CUDAGeneratorImplEZZZNS4_17log_normal_kernelIS9_EEvRNS_18TensorIteratorBaseEddT_ENKUlvE_clEvENKUlvE2_clEvEUlfE_EEvSC_T1_T2_EUlP24curandStatePhilox4_32_10E_ZNS1_27distribution_nullary_kernelIS7_f7double2S9_SL_SG_EEvSC_SI_RKT3_T4_EUlifE_EEvlNS_15PhiloxCudaStateESH_SI_) ;  /* 0xffffffd81a5c7950 */ /* 0x000fea0003c3ffff */
.L_x_83:
        /* <DEDUP_REMOVED lines=15> */
.L_x_336:


//--------------------- .text._ZN2at6native63_GLOBAL__N__11d61d08_30_DistributionLogNormalKernel_cu_e7567be543distribution_elementwise_grid_stride_kernelIfLi4EZNS0_9templates4cuda20normal_and_transformIN3c104HalfEfPNS_17CUDAGeneratorImplEZZZNS4_17log_normal_kernelIS9_EEvRNS_18TensorIteratorBaseEddT_ENKUlvE_clEvENKUlvE1_clEvEUlfE_EEvSC_T1_T2_EUlP24curandStatePhilox4_32_10E0_ZNS1_27distribution_nullary_kernelIS7_f6float4S9_SL_SG_EEvSC_SI_RKT3_T4_EUlifE0_EEvlNS_15PhiloxCudaStateESH_SI_ --------------------------
	.section	.text._ZN2at6native63_GLOBAL__N__11d61d08_30_DistributionLogNormalKernel_cu_e7567be543distribution_elementwise_grid_stride_kernelIfLi4EZNS0_9templates4cuda20normal_and_transformIN3c104HalfEfPNS_17CUDAGeneratorImplEZZZNS4_17log_normal_kernelIS9_EEvRNS_18TensorIteratorBaseEddT_ENKUlvE_clEvENKUlvE1_clEvEUlfE_EEvSC_T1_T2_EUlP24curandStatePhilox4_32_10E0_ZNS1_27distribution_nullary_kernelIS7_f6float4S9_SL_SG_EEvSC_SI_RKT3_T4_EUlifE0_EEvlNS_15PhiloxCudaStateESH_SI_,"ax",@progbits
	.align	128
.text._ZN2at6native63_GLOBAL__N__11d61d08_30_DistributionLogNormalKernel_cu_e7567be543distribution_elementwise_grid_stride_kernelIfLi4EZNS0_9templates4cuda20normal_and_transformIN3c104HalfEfPNS_17CUDAGeneratorImplEZZZNS4_17log_normal_kernelIS9_EEvRNS_18TensorIteratorBaseEddT_ENKUlvE_clEvENKUlvE1_clEvEUlfE_EEvSC_T1_T2_EUlP24curandStatePhilox4_32_10E0_ZNS1_27distribution_nullary_kernelIS7_f6float4S9_SL_SG_EEvSC_SI_RKT3_T4_EUlifE0_EEvlNS_15PhiloxCudaStateESH_SI_:
        .type           _ZN2at6native63_GLOBAL__N__11d61d08_30_DistributionLogNormalKernel_cu_e7567be543distribution_elementwise_grid_stride_kernelIfLi4EZNS0_9templates4cuda20normal_and_transformIN3c104HalfEfPNS_17CUDAGeneratorImplEZZZNS4_17log_normal_kernelIS9_EEvRNS_18TensorIteratorBaseEddT_ENKUlvE_clEvENKUlvE1_clEvEUlfE_EEvSC_T1_T2_EUlP24curandStatePhilox4_32_10E0_ZNS1_27distribution_nullary_kernelIS7_f6float4S9_SL_SG_EEvSC_SI_RKT3_T4_EUlifE0_EEvlNS_15PhiloxCudaStateESH_SI_,@function
        .size           _ZN2at6native63_GLOBAL__N__11d61d08_30_DistributionLogNormalKernel_cu_e7567be543distribution_elementwise_grid_stride_kernelIfLi4EZNS0_9templates4cuda20normal_and_transformIN3c104HalfEfPNS_17CUDAGeneratorImplEZZZNS4_17log_normal_kernelIS9_EEvRNS_18TensorIteratorBaseEddT_ENKUlvE_clEvENKUlvE1_clEvEUlfE_EEvSC_T1_T2_EUlP24curandStatePhilox4_32_10E0_ZNS1_27distribution_nullary_kernelIS7_f6float4S9_SL_SG_EEvSC_SI_RKT3_T4_EUlifE0_EEvlNS_15PhiloxCudaStateESH_SI_,(.L_x_339 - _ZN2at6native63_GLOBAL__N__11d61d08_30_DistributionLogNormalKernel_cu_e7567be543distribution_elementwise_grid_stride_kernelIfLi4EZNS0_9templates4cuda20normal_and_transformIN3c104HalfEfPNS_17CUDAGeneratorImplEZZZNS4_17log_normal_kernelIS9_EEvRNS_18TensorIteratorBaseEddT_ENKUlvE_clEvENKUlvE1_clEvEUlfE_EEvSC_T1_T2_EUlP24curandStatePhilox4_32_10E0_ZNS1_27distribution_nullary_kernelIS7_f6float4S9_SL_SG_EEvSC_SI_RKT3_T4_EUlifE0_EEvlNS_15PhiloxCudaStateESH_SI_)
        .other          _ZN2at6native63_GLOBAL__N__11d61d08_30_DistributionLogNormalKernel_cu_e7567be543distribution_elementwise_grid_stride_kernelIfLi4EZNS0_9templates4cuda20normal_and_transformIN3c104HalfEfPNS_17CUDAGeneratorImplEZZZNS4_17log_normal_kernelIS9_EEvRNS_18TensorIteratorBaseEddT_ENKUlvE_clEvENKUlvE1_clEvEUlfE_EEvSC_T1_T2_EUlP24curandStatePhilox4_32_10E0_ZNS1_27distribution_nullary_kernelIS7_f6float4S9_SL_SG_EEvSC_SI_RKT3_T4_EUlifE0_EEvlNS_15PhiloxCudaStateESH_SI_,@"STO_CUDA_ENTRY STV_DEFAULT"
_ZN2at6native63_GLOBAL__N__11d61d08_30_DistributionLogNormalKernel_cu_e7567be543distribution_elementwise_grid_stride_kernelIfLi4EZNS0_9templates4cuda20normal_and_transformIN3c104HalfEfPNS_17CUDAGeneratorImplEZZZNS4_17log_normal_kernelIS9_EEvRNS_18TensorIteratorBaseEddT_ENKUlvE_clEvENKUlvE1_clEvEUlfE_EEvSC_T1_T2_EUlP24curandStatePhilox4_32_10E0_ZNS1_27distribution_nullary_kernelIS7_f6float4S9_SL_SG_EEvSC_SI_RKT3_T4_EUlifE0_EEvlNS_15PhiloxCudaStateESH_SI_:
        /* <DEDUP_REMOVED lines=92> */
[----:B------:R-:W-:Y:S05]  /*05c0*/  CALL.REL.NOINC `($__internal_6_$__cuda_sm20_div_s64) ;  /* 0x0000004c00cc7944 */ /* 0x000fea0003c00000 */
[----:B------:R-:W-:Y:S05]  /*05d0*/  BRA `(.L_x_85) ;  /* 0x0000000000587947 */ /* 0x000fea0003800000 */
.L_x_84:
        /* <DEDUP_REMOVED lines=22> */
.L_x_85:
        /* <DEDUP_REMOVED lines=69> */
.L_x_101:
        /* <DEDUP_REMOVED lines=13> */
.L_x_87:
[----:B------:R-:W-:Y:S05]  /*0c60*/  BSYNC B0 ;  /* 0x0000000000007941 */ /* 0x000fea0003800000 */
.L_x_86:
        /* <DEDUP_REMOVED lines=69> */
.L_x_89:
[----:B------:R-:W-:Y:S01]  /*10c0*/  IMAD.MOV.U32 R34, RZ, RZ, R36 ;  /* 0x000000ffff227224 */ /* 0x000fe200078e0024 */
[----:B------:R-:W-:Y:S01]  /*10d0*/  MOV R39, R27 ;  /* 0x0000001b00277202 */ /* 0x000fe20000000f00 */
[----:B------:R-:W-:Y:S01]  /*10e0*/  IMAD.MOV.U32 R26, RZ, RZ, R32 ;  /* 0x000000ffff1a7224 */ /* 0x000fe200078e0020 */
[----:B------:R-:W-:-:S07]  /*10f0*/  MOV R35, R24 ;  /* 0x0000001800237202 */ /* 0x000fce0000000f00 */
.L_x_88:
        /* <DEDUP_REMOVED lines=260> */
.L_x_92:
[----:B-1----:R-:W-:Y:S01]  /*2140*/  FFMA.FTZ R39, R39, R21, R20 ;  /* 0x0000001527277223 */ /* 0x002fe20000010014 */
[----:B------:R-:W-:Y:S02]  /*2150*/  ULDC.64 UR34, c[0x0][0x3d0] ;  /* 0x0000f40000227ab9 */ /* 0x000fe40000000a00 */
[----:B------:R-:W-:Y:S01]  /*2160*/  IADD3 R38, P0, R38, UR34, RZ ;  /* 0x0000002226267c10 */ /* 0x000fe2000ff1e0ff */
[----:B------:R-:W-:-:S03]  /*2170*/  FMUL.FTZ R26, R39, 1.4426950216293334961 ;  /* 0x3fb8aa3b271a7820 */ /* 0x000fc60000410000 */
[----:B------:R-:W-:-:S03]  /*2180*/  IADD3.X R39, RZ, UR35, RZ, P0, !PT ;  /* 0x00000023ff277c10 */ /* 0x000fc600087fe4ff */
[----:B------:R-:W0:Y:S02]  /*2190*/  MUFU.EX2 R26, R26 ;  /* 0x0000001a001a7308 */ /* 0x000e240000000800 */
[----:B0-----:R-:W-:-:S05]  /*21a0*/  F2FP.F16.F32.PACK_AB R27, RZ, R26 ;  /* 0x0000001aff1b723e */ /* 0x001fca00000000ff */
[----:B------:R2:W-:Y:S02]  /*21b0*/  STG.E.U16 desc[UR58][R38.64], R27 ;  /* 0x0000001b26007986 */ /* 0x0005e4000c10153a */
.L_x_91:
[----:B------:R-:W-:Y:S05]  /*21c0*/  BSYNC B0 ;  /* 0x0000000000007941 */ /* 0x000fea0003800000 */
.L_x_90:
        /* <DEDUP_REMOVED lines=262> */
.L_x_95:
        /* <DEDUP_REMOVED lines=8> */
.L_x_94:
[----:B------:R-:W-:Y:S05]  /*32b0*/  BSYNC B0 ;  /* 0x0000000000007941 */ /* 0x000fea0003800000 */
.L_x_93:
        /* <DEDUP_REMOVED lines=262> */
.L_x_98:
[----:B-1----:R-:W-:Y:S01]  /*4320*/  FFMA.FTZ R35, R35, R21, R20 ;  /* 0x0000001523237223 */ /* 0x002fe20000010014 */
[----:B------:R-:W-:Y:S02]  /*4330*/  ULDC.64 UR34, c[0x0][0x3d0] ;  /* 0x0000f40000227ab9 */ /* 0x000fe40000000a00 */
[----:B------:R-:W-:Y:S01]  /*4340*/  IADD3 R38, P0, R38, UR34, RZ ;  /* 0x0000002226267c10 */ /* 0x000fe2000ff1e0ff */
[----:B------:R-:W-:-:S04]  /*4350*/  FMUL.FTZ R35, R35, 1.4426950216293334961 ;  /* 0x3fb8aa3b23237820 */ /* 0x000fc80000410000 */
[----:B------:R-:W-:Y:S02]  /*4360*/  IMAD.X R39, RZ, RZ, UR35, P0 ;  /* 0x00000023ff277e24 */ /* 0x000fe400080e06ff */
[----:B------:R-:W0:Y:S02]  /*4370*/  MUFU.EX2 R35, R35 ;  /* 0x0000002300237308 */ /* 0x000e240000000800 */
[----:B0-----:R-:W-:-:S05]  /*4380*/  F2FP.F16.F32.PACK_AB R26, RZ, R35 ;  /* 0x00000023ff1a723e */ /* 0x001fca00000000ff */
[----:B------:R3:W-:Y:S02]  /*4390*/  STG.E.U16 desc[UR58][R38.64], R26 ;  /* 0x0000001a26007986 */ /* 0x0007e4000c10153a */
.L_x_97:
[----:B------:R-:W-:Y:S05]  /*43a0*/  BSYNC B0 ;  /* 0x0000000000007941 */ /* 0x000fea0003800000 */
.L_x_96:
        /* <DEDUP_REMOVED lines=258> */
.L_x_100:
        /* <DEDUP_REMOVED lines=8> */
.L_x_99:
        /* <DEDUP_REMOVED lines=11> */
        .weak           $__internal_6_$__cuda_sm20_div_s64
        .type           $__internal_6_$__cuda_sm20_div_s64,@function
        .size           $__internal_6_$__cuda_sm20_div_s64,(.L_x_339 - $__internal_6_$__cuda_sm20_div_s64)
$__internal_6_$__cuda_sm20_div_s64:
        /* <DEDUP_REMOVED lines=74> */
[----:B------:R-:W-:Y:S06]  /*59a0*/  RET.REL.NODEC R26 `(_ZN2at6native63_GLOBAL__N__11d61d08_30_DistributionLogNormalKernel_cu_e7567be543distribution_elementwise_grid_stride_kernelIfLi4EZNS0_9templates4cuda20normal_and_transformIN3c104HalfEfPNS_17CUDAGeneratorImplEZZZNS4_17log_normal_kernelIS9_EEvRNS_18TensorIteratorBaseEddT_ENKUlvE_clEvENKUlvE1_clEvEUlfE_EEvSC_T1_T2_EUlP24curandStatePhilox4_32_10E0_ZNS1_27distribution_nullary_kernelIS7_f6float4S9_SL_SG_EEvSC_SI_RKT3_T4_EUlifE0_EEvlNS_15PhiloxCudaStateESH_SI_) ;  /* 0xffffffa41a947950 */ /* 0x000fec0003c3ffff */
.L_x_102:
        /* <DEDUP_REMOVED lines=13> */
.L_x_339:


//--------------------- .text._ZN2at6native63_GLOBAL__N__11d61d08_30_DistributionLogNormalKernel_cu_e7567be543distribution_elementwise_grid_stride_kernelIfLi4EZNS0_9templates4cuda20normal_and_transformIN3c104HalfEfPNS_17CUDAGeneratorImplEZZZNS4_17log_normal_kernelIS9_EEvRNS_18TensorIteratorBaseEddT_ENKUlvE_clEvENKUlvE1_clEvEUlfE_EEvSC_T1_T2_EUlP24curandStatePhilox4_32_10E0_ZNS1_27distribution_nullary_kernelIS7_f6float4S9_SL_SG_EEvSC_SI_RKT3_T4_EUlifE_EEvlNS_15PhiloxCudaStateESH_SI_ --------------------------
	.section	.text._ZN2at6native63_GLOBAL__N__11d61d08_30_DistributionLogNormalKernel_cu_e7567be543distribution_elementwise_grid_stride_kernelIfLi4EZNS0_9templates4cuda20normal_and_transformIN3c104HalfEfPNS_17CUDAGeneratorImplEZZZNS4_17log_normal_kernelIS9_EEvRNS_18TensorIteratorBaseEddT_ENKUlvE_clEvENKUlvE1_clEvEUlfE_EEvSC_T1_T2_EUlP24curandStatePhilox4_32_10E0_ZNS1_27distribution_nullary_kernelIS7_f6float4S9_SL_SG_EEvSC_SI_RKT3_T4_EUlifE_EEvlNS_15PhiloxCudaStateESH_SI_,"ax",@progbits
	.align	128
.text._ZN2at6native63_GLOBAL__N__11d61d08_30_DistributionLogNormalKernel_cu_e7567be543distribution_elementwise_grid_stride_kernelIfLi4EZNS0_9templates4cuda20normal_and_transformIN3c104HalfEfPNS_17CUDAGeneratorImplEZZZNS4_17log_normal_kernelIS9_EEvRNS_18TensorIteratorBaseEddT_ENKUlvE_clEvENKUlvE1_clEvEUlfE_EEvSC_T1_T2_EUlP24curandStatePhilox4_32_10E0_ZNS1_27distribution_nullary_kernelIS7_f6float4S9_SL_SG_EEvSC_SI_RKT3_T4_EUlifE_EEvlNS_15PhiloxCudaStateESH_SI_:
        .type           _ZN2at6native63_GLOBAL__N__11d61d08_30_DistributionLogNormalKernel_cu_e7567be543distribution_elementwise_grid_stride_kernelIfLi4EZNS0_9templates4cuda20normal_and_transformIN3c104HalfEfPNS_17CUDAGeneratorImplEZZZNS4_17log_normal_kernelIS9_EEvRNS_18TensorIteratorBaseEddT_ENKUlvE_clEvENKUlvE1_clEvEUlfE_EEvSC_T1_T2_EUlP24curandStatePhilox4_32_10E0_ZNS1_27distribution_nullary_kernelIS7_f6float4S9_SL_SG_EEvSC_SI_RKT3_T4_EUlifE_EEvlNS_15PhiloxCudaStateESH_SI_,@function
        .size           _ZN2at6native63_GLOBAL__N__11d61d08_30_DistributionLogNormalKernel_cu_e7567be543distribution_elementwise_grid_stride_kernelIfLi4EZNS0_9templates4cuda20normal_and_transformIN3c104HalfEfPNS_17CUDAGeneratorImplEZZZNS4_17log_normal_kernelIS9_EEvRNS_18TensorIteratorBaseEddT_ENKUlvE_clEvENKUlvE1_clEvEUlfE_EEvSC_T1_T2_EUlP24curandStatePhilox4_32_10E0_ZNS1_27distribution_nullary_kernelIS7_f6float4S9_SL_SG_EEvSC_SI_RKT3_T4_EUlifE_EEvlNS_15PhiloxCudaStateESH_SI_,(.L_x_341 - _ZN2at6native63_GLOBAL__N__11d61d08_30_DistributionLogNormalKernel_cu_e7567be543distribution_elementwise_grid_stride_kernelIfLi4EZNS0_9templates4cuda20normal_and_transformIN3c104HalfEfPNS_17CUDAGeneratorImplEZZZNS4_17log_normal_kernelIS9_EEvRNS_18TensorIteratorBaseEddT_ENKUlvE_clEvENKUlvE1_clEvEUlfE_EEvSC_T1_T2_EUlP24curandStatePhilox4_32_10E0_ZNS1_27distribution_nullary_kernelIS7_f6float4S9_SL_SG_EEvSC_SI_RKT3_T4_EUlifE_EEvlNS_15PhiloxCudaStateESH_SI_)
        .other          _ZN2at6native63_GLOBAL__N__11d61d08_30_DistributionLogNormalKernel_cu_e7567be543distribution_elementwise_grid_stride_kernelIfLi4EZNS0_9templates4cuda20normal_and_transformIN3c104HalfEfPNS_17CUDAGeneratorImplEZZZNS4_17log_normal_kernelIS9_EEvRNS_18TensorIteratorBaseEddT_ENKUlvE_clEvENKUlvE1_clEvEUlfE_EEvSC_T1_T2_EUlP24curandStatePhilox4_32_10E0_ZNS1_27distribution_nullary_kernelIS7_f6float4S9_SL_SG_EEvSC_SI_RKT3_T4_EUlifE_EEvlNS_15PhiloxCudaStateESH_SI_,@"STO_CUDA_ENTRY STV_DEFAULT"
_ZN2at6native63_GLOBAL__N__11d61d08_30_DistributionLogNormalKernel_cu_e7567be543distribution_elementwise_grid_stride_kernelIfLi4EZNS0_9templates4cuda20normal_and_transformIN3c104HalfEfPNS_17CUDAGeneratorImplEZZZNS4_17log_normal_kernelIS9_EEvRNS_18TensorIteratorBaseEddT_ENKUlvE_clEvENKUlvE1_clEvEUlfE_EEvSC_T1_T2_EUlP24curandStatePhilox4_32_10E0_ZNS1_27distribution_nullary_kernelIS7_f6float4S9_SL_SG_EEvSC_SI_RKT3_T4_EUlifE_EEvlNS_15PhiloxCudaStateESH_SI_:
        /* <DEDUP_REMOVED lines=84> */
[----:B------:R-:W-:Y:S05]  /*0540*/  CALL.REL.NOINC `($__internal_7_$__cuda_sm20_div_s64) ;  /* 0x0000000c00a87944 */ /* 0x000fea0003c00000 */
[----:B------:R-:W-:Y:S01]  /*0550*/  MOV R24, R26 ;  /* 0x0000001a00187202 */ /* 0x000fe20000000f00 */
[----:B------:R-:W-:Y:S01]  /*0560*/  IMAD.MOV.U32 R25, RZ, RZ, R27 ;  /* 0x000000ffff197224 */ /* 0x000fe200078e001b */
[----:B------:R-:W-:Y:S06]  /*0570*/  BRA `(.L_x_104) ;  /* 0x0000000000587947 */ /* 0x000fec0003800000 */
.L_x_103:
        /* <DEDUP_REMOVED lines=22> */
.L_x_104:
        /* <DEDUP_REMOVED lines=30> */
.L_x_116:
        /* <DEDUP_REMOVED lines=13> */
.L_x_106:
[----:B------:R-:W-:Y:S05]  /*0990*/  BSYNC B0 ;  /* 0x0000000000007941 */ /* 0x000fea0003800000 */
.L_x_105:
        /* <DEDUP_REMOVED lines=60> */
.L_x_108:
[----:B------:R-:W-:Y:S01]  /*0d60*/  MOV R26, R41 ;  /* 0x00000029001a7202 */ /* 0x000fe20000000f00 */
[----:B------:R-:W-:Y:S01]  /*0d70*/  IMAD.MOV.U32 R27, RZ, RZ, R33 ;  /* 0x000000ffff1b7224 */ /* 0x000fe200078e0021 */
[----:B------:R-:W-:Y:S01]  /*0d80*/  MOV R45, R28 ;  /* 0x0000001c002d7202 */ /* 0x000fe20000000f00 */
[----:B------:R-:W-:-:S07]  /*0d90*/  IMAD.MOV.U32 R32, RZ, RZ, R30 ;  /* 0x000000ffff207224 */ /* 0x000fce00078e001e */
.L_x_107:
        /* <DEDUP_REMOVED lines=24> */
[----:B0-----:R-:W-:-:S05]  /*0f20*/  F2FP.F16.F32.PACK_AB R47, RZ, R46 ;  /* 0x0000002eff2f723e */ /* 0x001fca00000000ff */
[----:B------:R2:W-:Y:S02]  /*0f30*/  STG.E.U16 desc[UR6][R26.64], R47 ;  /* 0x0000002f1a007986 */ /* 0x0005e4000c101506 */
.L_x_110:
[----:B------:R-:W-:Y:S05]  /*0f40*/  BSYNC B0 ;  /* 0x0000000000007941 */ /* 0x000fea0003800000 */
.L_x_109:
        /* <DEDUP_REMOVED lines=36> */
[----:B0-----:R-:W-:-:S05]  /*1190*/  F2FP.F16.F32.PACK_AB R38, RZ, R33 ;  /* 0x00000021ff26723e */ /* 0x001fca00000000ff */
[----:B------:R1:W-:Y:S02]  /*11a0*/  STG.E.U16 desc[UR6][R26.64], R38 ;  /* 0x000000261a007986 */ /* 0x0003e4000c101506 */
.L_x_112:
[----:B------:R-:W-:Y:S05]  /*11b0*/  BSYNC B0 ;  /* 0x0000000000007941 */ /* 0x000fea0003800000 */
.L_x_111:
        /* <DEDUP_REMOVED lines=11> */
[----:B0-----:R-:W-:-:S05]  /*1270*/  F2FP.F16.F32.PACK_AB R38, RZ, R33 ;  /* 0x00000021ff26723e */ /* 0x001fca00000000ff */
[----:B------:R2:W-:Y:S02]  /*1280*/  STG.E.U16 desc[UR6][R26.64], R38 ;  /* 0x000000261a007986 */ /* 0x0005e4000c101506 */
.L_x_114:
[----:B------:R-:W-:Y:S05]  /*1290*/  BSYNC B0 ;  /* 0x0000000000007941 */ /* 0x000fea0003800000 */
.L_x_113:
        /* <DEDUP_REMOVED lines=8> */
[----:B0-----:R-:W-:-:S05]  /*1320*/  F2FP.F16.F32.PACK_AB R33, RZ, R32 ;  /* 0x00000020ff21723e */ /* 0x001fca00000000ff */
[----:B------:R3:W-:Y:S02]  /*1330*/  STG.E.U16 desc[UR6][R26.64], R33 ;  /* 0x000000211a007986 */ /* 0x0007e4000c101506 */
.L_x_115:
        /* <DEDUP_REMOVED lines=11> */
        .weak           $__internal_7_$__cuda_sm20_div_s64
        .type           $__internal_7_$__cuda_sm20_div_s64,@function
        .size           $__internal_7_$__cuda_sm20_div_s64,(.L_x_341 - $__internal_7_$__cuda_sm20_div_s64)
$__internal_7_$__cuda_sm20_div_s64:
        /* <DEDUP_REMOVED lines=75> */
[----:B------:R-:W-:Y:S06]  /*18a0*/  RET.REL.NODEC R24 `(_ZN2at6native63_GLOBAL__N__11d61d08_30_DistributionLogNormalKernel_cu_e7567be543distribution_elementwise_grid_stride_kernelIfLi4EZNS0_9templates4cuda20normal_and_transformIN3c104HalfEfPNS_17CUDAGeneratorImplEZZZNS4_17log_normal_kernelIS9_EEvRNS_18TensorIteratorBaseEddT_ENKUlvE_clEvENKUlvE1_clEvEUlfE_EEvSC_T1_T2_EUlP24curandStatePhilox4_32_10E0_ZNS1_27distribution_nullary_kernelIS7_f6float4S9_SL_SG_EEvSC_SI_RKT3_T4_EUlifE_EEvlNS_15PhiloxCudaStateESH_SI_) ;  /* 0xffffffe418d47950 */ /* 0x000fec0003c3ffff */
.L_x_117:
        /* <DEDUP_REMOVED lines=13> */
.L_x_341:


//--------------------- .text._ZN2at6native63_GLOBAL__N__11d61d08_30_DistributionLogNormalKernel_cu_e7567be543distribution_elementwise_grid_stride_kernelIfLi4EZNS0_9templates4cuda20normal_and_transformIN3c104HalfEfPNS_17CUDAGeneratorImplEZZZNS4_17log_normal_kernelIS9_EEvRNS_18TensorIteratorBaseEddT_ENKUlvE_clEvENKUlvE1_clEvEUlfE_EEvSC_T1_T2_EUlP24curandStatePhilox4_32_10E_ZNS1_27distribution_nullary_kernelIS7_f7double2S9_SL_SG_EEvSC_SI_RKT3_T4_EUlifE0_EEvlNS_15PhiloxCudaStateESH_SI_ --------------------------
	.section	.text._ZN2at6native63_GLOBAL__N__11d61d08_30_DistributionLogNormalKernel_cu_e7567be543distribution_elementwise_grid_stride_kernelIfLi4EZNS0_9templates4cuda20normal_and_transformIN3c104HalfEfPNS_17CUDAGeneratorImplEZZZNS4_17log_normal_kernelIS9_EEvRNS_18TensorIteratorBaseEddT_ENKUlvE_clEvENKUlvE1_clEvEUlfE_EEvSC_T1_T2_EUlP24curandStatePhilox4_32_10E_ZNS1_27distribution_nullary_kernelIS7_f7double2S9_SL_SG_EEvSC_SI_RKT3_T4_EUlifE0_EEvlNS_15PhiloxCudaStateESH_SI_,"ax",@progbits
	.align	128
.text._ZN2at6native63_GLOBAL__N__11d61d08_30_DistributionLogNormalKernel_cu_e7567be543distribution_elementwise_grid_stride_kernelIfLi4EZNS0_9templates4cuda20normal_and_transformIN3c104HalfEfPNS_17CUDAGeneratorImplEZZZNS4_17log_normal_kernelIS9_EEvRNS_18TensorIteratorBaseEddT_ENKUlvE_clEvENKUlvE1_clEvEUlfE_EEvSC_T1_T2_EUlP24curandStatePhilox4_32_10E_ZNS1_27distribution_nullary_kernelIS7_f7double2S9_SL_SG_EEvSC_SI_RKT3_T4_EUlifE0_EEvlNS_15PhiloxCudaStateESH_SI_:
        .type           _ZN2at6native63_GLOBAL__N__11d61d08_30_DistributionLogNormalKernel_cu_e7567be543distribution_elementwise_grid_stride_kernelIfLi4EZNS0_9templates4cuda20normal_and_transformIN3c104HalfEfPNS_17CUDAGeneratorImplEZZZNS4_17log_normal_kernelIS9_EEvRNS_18TensorIteratorBaseEddT_ENKUlvE_clEvENKUlvE1_clEvEUlfE_EEvSC_T1_T2_EUlP24curandStatePhilox4_32_10E_ZNS1_27distribution_nullary_kernelIS7_f7double2S9_SL_SG_EEvSC_SI_RKT3_T4_EUlifE0_EEvlNS_15PhiloxCudaStateESH_SI_,@function
        .size           _ZN2at6native63_GLOBAL__N__11d61d08_30_DistributionLogNormalKernel_cu_e7567be543distribution_elementwise_grid_stride_kernelIfLi4EZNS0_9templates4cuda20normal_and_transformIN3c104HalfEfPNS_17CUDAGeneratorImplEZZZNS4_17log_normal_kernelIS9_EEvRNS_18TensorIteratorBaseEddT_ENKUlvE_clEvENKUlvE1_clEvEUlfE_EEvSC_T1_T2_EUlP24curandStatePhilox4_32_10E_ZNS1_27distribution_nullary_kernelIS7_f7double2S9_SL_SG_EEvSC_SI_RKT3_T4_EUlifE0_EEvlNS_15PhiloxCudaStateESH_SI_,(.L_x_343 - _ZN2at6native63_GLOBAL__N__11d61d08_30_DistributionLogNormalKernel_cu_e7567be543distribution_elementwise_grid_stride_kernelIfLi4EZNS0_9templates4cuda20normal_and_transformIN3c104HalfEfPNS_17CUDAGeneratorImplEZZZNS4_17log_normal_kernelIS9_EEvRNS_18TensorIteratorBaseEddT_ENKUlvE_clEvENKUlvE1_clEvEUlfE_EEvSC_T1_T2_EUlP24curandStatePhilox4_32_10E_ZNS1_27distribution_nullary_kernelIS7_f7double2S9_SL_SG_EEvSC_SI_RKT3_T4_EUlifE0_EEvlNS_15PhiloxCudaStateESH_SI_)
        .other          _ZN2at6native63_GLOBAL__N__11d61d08_30_DistributionLogNormalKernel_cu_e7567be543distribution_elementwise_grid_stride_kernelIfLi4EZNS0_9templates4cuda20normal_and_transformIN3c104HalfEfPNS_17CUDAGeneratorImplEZZZNS4_17log_normal_kernelIS9_EEvRNS_18TensorIteratorBaseEddT_ENKUlvE_clEvENKUlvE1_clEvEUlfE_EEvSC_T1_T2_EUlP24curandStatePhilox4_32_10E_ZNS1_27distribution_nullary_kernelIS7_f7double2S9_SL_SG_EEvSC_SI_RKT3_T4_EUlifE0_EEvlNS_15PhiloxCudaStateESH_SI_,@"STO_CUDA_ENTRY STV_DEFAULT"
_ZN2at6native63_GLOBAL__N__11d61d08_30_DistributionLogNormalKernel_cu_e7567be543distribution_elementwise_grid_stride_kernelIfLi4EZNS0_9templates4cuda20normal_and_transformIN3c104HalfEfPNS_17CUDAGeneratorImplEZZZNS4_17log_normal_kernelIS9_EEvRNS_18TensorIteratorBaseEddT_ENKUlvE_clEvENKUlvE1_clEvEUlfE_EEvSC_T1_T2_EUlP24curandStatePhilox4_32_10E_ZNS1_27distribution_nullary_kernelIS7_f7double2S9_SL_SG_EEvSC_SI_RKT3_T4_EUlifE0_EEvlNS_15PhiloxCudaStateESH_SI_:
        /* <DEDUP_REMOVED lines=93> */
[----:B------:R-:W-:Y:S05]  /*05d0*/  CALL.REL.NOINC `($__internal_8_$__cuda_sm20_div_s64) ;  /* 0x0000005800707944 */ /* 0x000fea0003c00000 */
[----:B------:R-:W-:Y:S05]  /*05e0*/  BRA `(.L_x_119) ;  /* 0x00000000005c7947 */ /* 0x000fea0003800000 */
.L_x_118:
        /* <DEDUP_REMOVED lines=23> */
.L_x_119:
        /* <DEDUP_REMOVED lines=72> */
.L_x_139:
        /* <DEDUP_REMOVED lines=13> */
.L_x_121:
[----:B------:R-:W-:Y:S05]  /*0cb0*/  BSYNC B0 ;  /* 0x0000000000007941 */ /* 0x000fea0003800000 */
.L_x_120:
        /* <DEDUP_REMOVED lines=70> */
.L_x_123:
[----:B------:R-:W-:Y:S01]  /*1120*/  IMAD.MOV.U32 R21, RZ, RZ, R26 ;  /* 0x000000ffff157224 */ /* 0x000fe200078e001a */
[----:B------:R-:W-:Y:S01]  /*1130*/  MOV R20, R23 ;  /* 0x0000001700147202 */ /* 0x000fe20000000f00 */
[----:B------:R-:W-:Y:S01]  /*1140*/  IMAD.MOV.U32 R25, RZ, RZ, R52 ;  /* 0x000000ffff197224 */ /* 0x000fe200078e0034 */
[----:B------:R-:W-:-:S07]  /*1150*/  MOV R22, R18 ;  /* 0x0000001200167202 */ /* 0x000fce0000000f00 */
.L_x_122:
        /* <DEDUP_REMOVED lines=100> */
.L_x_125:
[----:B------:R-:W-:Y:S05]  /*17a0*/  BSYNC B0 ;  /* 0x0000000000007941 */ /* 0x000fea0003800000 */
.L_x_124:
        /* <DEDUP_REMOVED lines=82> */
[----:B------:R-:W-:Y:S05]  /*1cd0*/  CALL.REL.NOINC `($__internal_9_$__cuda_sm20_dsqrt_rn_f64_mediumpath_v1) ;  /* 0x0000004400dc7944 */ /* 0x000fea0003c00000 */
[----:B------:R-:W-:Y:S01]  /*1ce0*/  MOV R20, R24 ;  /* 0x0000001800147202 */ /* 0x000fe20000000f00 */
[----:B------:R-:W-:-:S07]  /*1cf0*/  IMAD.MOV.U32 R21, RZ, RZ, R25 ;  /* 0x000000ffff157224 */ /* 0x000fce00078e0019 */
.L_x_127:
[----:B------:R-:W-:Y:S05]  /*1d00*/  BSYNC B0 ;  /* 0x0000000000007941 */ /* 0x000fea0003800000 */
.L_x_126:
        /* <DEDUP_REMOVED lines=257> */
.L_x_130:
        /* <DEDUP_REMOVED lines=11> */
[----:B0-----:R-:W-:-:S05]  /*2dd0*/  F2FP.F16.F32.PACK_AB R20, RZ, R21 ;  /* 0x00000015ff14723e */ /* 0x001fca00000000ff */
[----:B------:R0:W-:Y:S02]  /*2de0*/  STG.E.U16 desc[UR58][R24.64], R20 ;  /* 0x0000001418007986 */ /* 0x0001e4000c10153a */
.L_x_129:
[----:B------:R-:W-:Y:S05]  /*2df0*/  BSYNC B0 ;  /* 0x0000000000007941 */ /* 0x000fea0003800000 */
.L_x_128:
        /* <DEDUP_REMOVED lines=246> */
.L_x_133:
        /* <DEDUP_REMOVED lines=11> */
[----:B0-----:R-:W-:-:S05]  /*3e10*/  F2FP.F16.F32.PACK_AB R23, RZ, R26 ;  /* 0x0000001aff17723e */ /* 0x001fca00000000ff */
[----:B------:R0:W-:Y:S02]  /*3e20*/  STG.E.U16 desc[UR58][R20.64], R23 ;  /* 0x0000001714007986 */ /* 0x0001e4000c10153a */
.L_x_132:
[----:B------:R-:W-:Y:S05]  /*3e30*/  BSYNC B0 ;  /* 0x0000000000007941 */ /* 0x000fea0003800000 */
.L_x_131:
        /* <DEDUP_REMOVED lines=255> */
.L_x_136:
[----:B------:R-:W0:Y:S01]  /*4e30*/  MUFU.EX2 R20, R51 ;  /* 0x0000003300147308 */ /* 0x000e220000000800 */
[----:B------:R-:W-:Y:S02]  /*4e40*/  ULDC.64 UR34, c[0x0][0x3d0] ;  /* 0x0000f40000227ab9 */ /* 0x000fe40000000a00 */
[----:B------:R-:W-:-:S04]  /*4e50*/  IADD3 R22, P0, R22, UR34, RZ ;  /* 0x0000002216167c10 */ /* 0x000fc8000ff1e0ff */
[----:B------:R-:W-:Y:S02]  /*4e60*/  IADD3.X R23, RZ, UR35, RZ, P0, !PT ;  /* 0x00000023ff177c10 */ /* 0x000fe400087fe4ff */
[----:B0-----:R-:W-:-:S05]  /*4e70*/  F2FP.F16.F32.PACK_AB R20, RZ, R20 ;  /* 0x00000014ff14723e */ /* 0x001fca00000000ff */
[----:B------:R0:W-:Y:S02]  /*4e80*/  STG.E.U16 desc[UR58][R22.64], R20 ;  /* 0x0000001416007986 */ /* 0x0001e4000c10153a */
.L_x_135:
[----:B------:R-:W-:Y:S05]  /*4e90*/  BSYNC B0 ;  /* 0x0000000000007941 */ /* 0x000fea0003800000 */
.L_x_134:
        /* <DEDUP_REMOVED lines=255> */
.L_x_138:
[----:B------:R-:W0:Y:S01]  /*5e90*/  MUFU.EX2 R20, R51 ;  /* 0x0000003300147308 */ /* 0x000e220000000800 */
[----:B------:R-:W-:Y:S02]  /*5ea0*/  ULDC.64 UR34, c[0x0][0x3d0] ;  /* 0x0000f40000227ab9 */ /* 0x000fe40000000a00 */
[----:B------:R-:W-:-:S04]  /*5eb0*/  IADD3 R22, P0, R22, UR34, RZ ;  /* 0x0000002216167c10 */ /* 0x000fc8000ff1e0ff */
[----:B------:R-:W-:Y:S02]  /*5ec0*/  IADD3.X R23, RZ, UR35, RZ, P0, !PT ;  /* 0x00000023ff177c10 */ /* 0x000fe400087fe4ff */
[----:B0-----:R-:W-:-:S05]  /*5ed0*/  F2FP.F16.F32.PACK_AB R20, RZ, R20 ;  /* 0x00000014ff14723e */ /* 0x001fca00000000ff */
[----:B------:R0:W-:Y:S02]  /*5ee0*/  STG.E.U16 desc[UR58][R22.64], R20 ;  /* 0x0000001416007986 */ /* 0x0001e4000c10153a */
.L_x_137:
        /* <DEDUP_REMOVED lines=11> */
        .weak           $__internal_8_$__cuda_sm20_div_s64
        .type           $__internal_8_$__cuda_sm20_div_s64,@function
        .size           $__internal_8_$__cuda_sm20_div_s64,($__internal_9_$__cuda_sm20_dsqrt_rn_f64_mediumpath_v1 - $__internal_8_$__cuda_sm20_div_s64)
$__internal_8_$__cuda_sm20_div_s64:
        /* <DEDUP_REMOVED lines=74> */
[----:B------:R-:W-:Y:S06]  /*6440*/  RET.REL.NODEC R20 `(_ZN2at6native63_GLOBAL__N__11d61d08_30_DistributionLogNormalKernel_cu_e7567be543distribution_elementwise_grid_stride_kernelIfLi4EZNS0_9templates4cuda20normal_and_transformIN3c104HalfEfPNS_17CUDAGeneratorImplEZZZNS4_17log_normal_kernelIS9_EEvRNS_18TensorIteratorBaseEddT_ENKUlvE_clEvENKUlvE1_clEvEUlfE_EEvSC_T1_T2_EUlP24curandStatePhilox4_32_10E_ZNS1_27distribution_nullary_kernelIS7_f7double2S9_SL_SG_EEvSC_SI_RKT3_T4_EUlifE0_EEvlNS_15PhiloxCudaStateESH_SI_) ;  /* 0xffffff9814ec7950 */ /* 0x000fec0003c3ffff */
        .weak           $__internal_9_$__cuda_sm20_dsqrt_rn_f64_mediumpath_v1
        .type           $__internal_9_$__cuda_sm20_dsqrt_rn_f64_mediumpath_v1,@function
        .size           $__internal_9_$__cuda_sm20_dsqrt_rn_f64_mediumpath_v1,(.L_x_343 - $__internal_9_$__cuda_sm20_dsqrt_rn_f64_mediumpath_v1)
$__internal_9_$__cuda_sm20_dsqrt_rn_f64_mediumpath_v1:
        /* <DEDUP_REMOVED lines=12> */
.L_x_141:
        /* <DEDUP_REMOVED lines=24> */
.L_x_143:
[----:B------:R-:W-:-:S11]  /*6690*/  DADD R24, R22, R22 ;  /* 0x0000000016187229 */ /* 0x000fd60000000016 */
.L_x_142:
[----:B------:R-:W-:Y:S05]  /*66a0*/  BSYNC B1 ;  /* 0x0000000000017941 */ /* 0x000fea0003800000 */
.L_x_140:
[----:B------:R-:W-:-:S04]  /*66b0*/  MOV R21, 0x0 ;  /* 0x0000000000157802 */ /* 0x000fc80000000f00 */
[----:B------:R-:W-:Y:S05]  /*66c0*/  RET.REL.NODEC R20 `(_ZN2at6native63_GLOBAL__N__11d61d08_30_DistributionLogNormalKernel_cu_e7567be543distribution_elementwise_grid_stride_kernelIfLi4EZNS0_9templates4cuda20normal_and_transformIN3c104HalfEfPNS_17CUDAGeneratorImplEZZZNS4_17log_normal_kernelIS9_EEvRNS_18TensorIteratorBaseEddT_ENKUlvE_clEvENKUlvE1_clEvEUlfE_EEvSC_T1_T2_EUlP24curandStatePhilox4_32_10E_ZNS1_27distribution_nullary_kernelIS7_f7double2S9_SL_SG_EEvSC_SI_RKT3_T4_EUlifE0_EEvlNS_15PhiloxCudaStateESH_SI_) ;  /* 0xffffff98144c7950 */ /* 0x000fea0003c3ffff */
.L_x_144:
        /* <DEDUP_REMOVED lines=11> */
.L_x_343:


//--------------------- .text._ZN2at6native63_GLOBAL__N__11d61d08_30_DistributionLogNormalKernel_cu_e7567be543distribution_elementwise_grid_stride_kernelIfLi4EZNS0_9templates4cuda20normal_and_transformIN3c104HalfEfPNS_17CUDAGeneratorImplEZZZNS4_17log_normal_kernelIS9_EEvRNS_18TensorIteratorBaseEddT_ENKUlvE_clEvENKUlvE1_clEvEUlfE_EEvSC_T1_T2_EUlP24curandStatePhilox4_32_10E_ZNS1_27distribution_nullary_kernelIS7_f7double2S9_SL_SG_EEvSC_SI_RKT3_T4_EUlifE_EEvlNS_15PhiloxCudaStateESH_SI_ --------------------------
	.section	.text._ZN2at6native63_GLOBAL__N__11d61d08_30_DistributionLogNormalKernel_cu_e7567be543distribution_elementwise_grid_stride_kernelIfLi4EZNS0_9templates4cuda20normal_and_transformIN3c104HalfEfPNS_17CUDAGeneratorImplEZZZNS4_17log_normal_kernelIS9_EEvRNS_18TensorIteratorBaseEddT_ENKUlvE_clEvENKUlvE1_clEvEUlfE_EEvSC_T1_T2_EUlP24curandStatePhilox4_32_10E_ZNS1_27distribution_nullary_kernelIS7_f7double2S9_SL_SG_EEvSC_SI_RKT3_T4_EUlifE_EEvlNS_15PhiloxCudaStateESH_SI_,"ax",@progbits
	.align	128
.text._ZN2at6native63_GLOBAL__N__11d61d08_30_DistributionLogNormalKernel_cu_e7567be543distribution_elementwise_grid_stride_kernelIfLi4EZNS0_9templates4cuda20normal_and_transformIN3c104HalfEfPNS_17CUDAGeneratorImplEZZZNS4_17log_normal_kernelIS9_EEvRNS_18TensorIteratorBaseEddT_ENKUlvE_clEvENKUlvE1_clEvEUlfE_EEvSC_T1_T2_EUlP24curandStatePhilox4_32_10E_ZNS1_27distribution_nullary_kernelIS7_f7double2S9_SL_SG_EEvSC_SI_RKT3_T4_EUlifE_EEvlNS_15PhiloxCudaStateESH_SI_:
        .type           _ZN2at6native63_GLOBAL__N__11d61d08_30_DistributionLogNormalKernel_cu_e7567be543distribution_elementwise_grid_stride_kernelIfLi4EZNS0_9templates4cuda20normal_and_transformIN3c104HalfEfPNS_17CUDAGeneratorImplEZZZNS4_17log_normal_kernelIS9_EEvRNS_18TensorIteratorBaseEddT_ENKUlvE_clEvENKUlvE1_clEvEUlfE_EEvSC_T1_T2_EUlP24curandStatePhilox4_32_10E_ZNS1_27distribution_nullary_kernelIS7_f7double2S9_SL_SG_EEvSC_SI_RKT3_T4_EUlifE_EEvlNS_15PhiloxCudaStateESH_SI_,@function
        .size           _ZN2at6native63_GLOBAL__N__11d61d08_30_DistributionLogNormalKernel_cu_e7567be543distribution_elementwise_grid_stride_kernelIfLi4EZNS0_9templates4cuda20normal_and_transformIN3c104HalfEfPNS_17CUDAGeneratorImplEZZZNS4_17log_normal_kernelIS9_EEvRNS_18TensorIteratorBaseEddT_ENKUlvE_clEvENKUlvE1_clEvEUlfE_EEvSC_T1_T2_EUlP24curandStatePhilox4_32_10E_ZNS1_27distribution_nullary_kernelIS7_f7double2S9_SL_SG_EEvSC_SI_RKT3_T4_EUlifE_EEvlNS_15PhiloxCudaStateESH_SI_,(.L_x_346 - _ZN2at6native63_GLOBAL__N__11d61d08_30_DistributionLogNormalKernel_cu_e7567be543distribution_elementwise_grid_stride_kernelIfLi4EZNS0_9templates4cuda20normal_and_transformIN3c104HalfEfPNS_17CUDAGeneratorImplEZZZNS4_17log_normal_kernelIS9_EEvRNS_18TensorIteratorBaseEddT_ENKUlvE_clEvENKUlvE1_clEvEUlfE_EEvSC_T1_T2_EUlP24curandStatePhilox4_32_10E_ZNS1_27distribution_nullary_kernelIS7_f7double2S9_SL_SG_EEvSC_SI_RKT3_T4_EUlifE_EEvlNS_15PhiloxCudaStateESH_SI_)
        .other          _ZN2at6native63_GLOBAL__N__11d61d08_30_DistributionLogNormalKernel_cu_e7567be543distribution_elementwise_grid_stride_kernelIfLi4EZNS0_9templates4cuda20normal_and_transformIN3c104HalfEfPNS_17CUDAGeneratorImplEZZZNS4_17log_normal_kernelIS9_EEvRNS_18TensorIteratorBaseEddT_ENKUlvE_clEvENKUlvE1_clEvEUlfE_EEvSC_T1_T2_EUlP24curandStatePhilox4_32_10E_ZNS1_27distribution_nullary_kernelIS7_f7double2S9_SL_SG_EEvSC_SI_RKT3_T4_EUlifE_EEvlNS_15PhiloxCudaStateESH_SI_,@"STO_CUDA_ENTRY STV_DEFAULT"
_ZN2at6native63_GLOBAL__N__11d61d08_30_DistributionLogNormalKernel_cu_e7567be543distribution_elementwise_grid_stride_kernelIfLi4EZNS0_9templates4cuda20normal_and_transformIN3c104HalfEfPNS_17CUDAGeneratorImplEZZZNS4_17log_normal_kernelIS9_EEvRNS_18TensorIteratorBaseEddT_ENKUlvE_clEvENKUlvE1_clEvEUlfE_EEvSC_T1_T2_EUlP24curandStatePhilox4_32_10E_ZNS1_27distribution_nullary_kernelIS7_f7double2S9_SL_SG_EEvSC_SI_RKT3_T4_EUlifE_EEvlNS_15PhiloxCudaStateESH_SI_:
        /* <DEDUP_REMOVED lines=86> */
[----:B------:R-:W-:Y:S05]  /*0560*/  CALL.REL.NOINC `($__internal_10_$__cuda_sm20_div_s64) ;  /* 0x0000001800807944 */ /* 0x000fea0003c00000 */
[----:B------:R-:W-:Y:S01]  /*0570*/  MOV R20, R17 ;  /* 0x0000001100147202 */ /* 0x000fe20000000f00 */
[----:B------:R-:W-:Y:S01]  /*0580*/  IMAD.MOV.U32 R21, RZ, RZ, R22 ;  /* 0x000000ffff157224 */ /* 0x000fe200078e0016 */
[----:B------:R-:W-:Y:S06]  /*0590*/  BRA `(.L_x_146) ;  /* 0x00000000005c7947 */ /* 0x000fec0003800000 */
.L_x_145:
        /* <DEDUP_REMOVED lines=23> */
.L_x_146:
        /* <DEDUP_REMOVED lines=35> */
.L_x_162:
        /* <DEDUP_REMOVED lines=13> */
.L_x_148:
[----:B------:R-:W-:Y:S05]  /*0a10*/  BSYNC B0 ;  /* 0x0000000000007941 */ /* 0x000fea0003800000 */
.L_x_147:
        /* <DEDUP_REMOVED lines=70> */
.L_x_150:
[----:B------:R-:W-:Y:S01]  /*0e80*/  IMAD.MOV.U32 R21, RZ, RZ, R27 ;  /* 0x000000ffff157224 */ /* 0x000fe200078e001b */
[----:B------:R-:W-:Y:S01]  /*0e90*/  MOV R23, R50 ;  /* 0x0000003200177202 */ /* 0x000fe20000000f00 */
[----:B------:R-:W-:Y:S02]  /*0ea0*/  IMAD.MOV.U32 R20, RZ, RZ, R24 ;  /* 0x000000ffff147224 */ /* 0x000fe400078e0018 */
[----:B------:R-:W-:-:S07]  /*0eb0*/  IMAD.MOV.U32 R22, RZ, RZ, R18 ;  /* 0x000000ffff167224 */ /* 0x000fce00078e0012 */
.L_x_149:
        /* <DEDUP_REMOVED lines=100> */
.L_x_152:
[----:B------:R-:W-:Y:S05]  /*1500*/  BSYNC B0 ;  /* 0x0000000000007941 */ /* 0x000fea0003800000 */
.L_x_151:
        /* <DEDUP_REMOVED lines=82> */
[----:B-12---:R-:W-:Y:S05]  /*1a30*/  CALL.REL.NOINC `($__internal_11_$__cuda_sm20_dsqrt_rn_f64_mediumpath_v1) ;  /* 0x0000000800747944 */ /* 0x006fea0003c00000 */
[----:B------:R-:W-:Y:S02]  /*1a40*/  IMAD.MOV.U32 R26, RZ, RZ, R22 ;  /* 0x000000ffff1a7224 */ /* 0x000fe400078e0016 */
[----:B------:R-:W-:-:S07]  /*1a50*/  IMAD.MOV.U32 R27, RZ, RZ, R23 ;  /* 0x000000ffff1b7224 */ /* 0x000fce00078e0017 */
.L_x_154:
[----:B------:R-:W-:Y:S05]  /*1a60*/  BSYNC B0 ;  /* 0x0000000000007941 */ /* 0x000fea0003800000 */
.L_x_153:
        /* <DEDUP_REMOVED lines=16> */
[----:B0-----:R-:W-:-:S05]  /*1b70*/  F2FP.F16.F32.PACK_AB R23, RZ, R22 ;  /* 0x00000016ff17723e */ /* 0x001fca00000000ff */
[----:B------:R0:W-:Y:S02]  /*1b80*/  STG.E.U16 desc[UR8][R20.64], R23 ;  /* 0x0000001714007986 */ /* 0x0001e4000c101508 */
.L_x_156:
[----:B------:R-:W-:Y:S05]  /*1b90*/  BSYNC B0 ;  /* 0x0000000000007941 */ /* 0x000fea0003800000 */
.L_x_155:
        /* <DEDUP_REMOVED lines=33> */
.L_x_158:
[----:B------:R-:W-:Y:S05]  /*1db0*/  BSYNC B0 ;  /* 0x0000000000007941 */ /* 0x000fea0003800000 */
.L_x_157:
[----:B------:R-:W-:Y:S04]  /*1dc0*/  BSSY B0, `(.L_x_159) ;  /* 0x0000008000007945 */ /* 0x000fe80003800000 */
[----:B------:R-:W-:Y:S05]  /*1dd0*/  @P1 BRA `(.L_x_160) ;  /* 0x0000000000181947 */ /* 0x000fea0003800000 */
[----:B0-----:R-:W0:Y:S01]  /*1de0*/  MUFU.EX2 R21, R49 ;  /* 0x0000003100157308 */ /* 0x001e220000000800 */
[----:B------:R-:W-:-:S05]  /*1df0*/  IMAD R29, R29, UR14, RZ ;  /* 0x0000000e1d1d7c24 */ /* 0x000fca000f8e02ff */
[C---:B------:R-:W-:Y:S02]  /*1e00*/  IADD3 R20, P1, R29.reuse, UR12, RZ ;  /* 0x0000000c1d147c10 */ /* 0x040fe4000ff3e0ff */
[----:B0-----:R-:W-:Y:S02]  /*1e10*/  F2FP.F16.F32.PACK_AB R22, RZ, R21 ;  /* 0x00000015ff16723e */ /* 0x001fe400000000ff */
[----:B------:R-:W-:-:S05]  /*1e20*/  LEA.HI.X.SX32 R21, R29, UR13, 0x1, P1 ;  /* 0x0000000d1d157c11 */ /* 0x000fca00088f0eff */
[----:B------:R2:W-:Y:S04]  /*1e30*/  STG.E.U16 desc[UR8][R20.64], R22 ;  /* 0x0000001614007986 */ /* 0x0005e8000c101508 */
.L_x_160:
[----:B------:R-:W-:Y:S05]  /*1e40*/  BSYNC B0 ;  /* 0x0000000000007941 */ /* 0x000fea0003800000 */
.L_x_159:
[----:B------:R-:W-:Y:S05]  /*1e50*/  @P0 BRA `(.L_x_161) ;  /* 0x0000000000180947 */ /* 0x000fea0003800000 */
[----:B0-2---:R-:W0:Y:S01]  /*1e60*/  MUFU.EX2 R21, R49 ;  /* 0x0000003100157308 */ /* 0x005e220000000800 */
[----:B------:R-:W-:-:S05]  /*1e70*/  IMAD R25, R25, UR14, RZ ;  /* 0x0000000e19197c24 */ /* 0x000fca000f8e02ff */
[C---:B------:R-:W-:Y:S02]  /*1e80*/  IADD3 R20, P0, R25.reuse, UR12, RZ ;  /* 0x0000000c19147c10 */ /* 0x040fe4000ff1e0ff */
[----:B0-----:R-:W-:Y:S02]  /*1e90*/  F2FP.F16.F32.PACK_AB R22, RZ, R21 ;  /* 0x00000015ff16723e */ /* 0x001fe400000000ff */
[----:B------:R-:W-:-:S05]  /*1ea0*/  LEA.HI.X.SX32 R21, R25, UR13, 0x1, P0 ;  /* 0x0000000d19157c11 */ /* 0x000fca00080f0eff */
[----:B------:R3:W-:Y:S04]  /*1eb0*/  STG.E.U16 desc[UR8][R20.64], R22 ;  /* 0x0000001614007986 */ /* 0x0007e8000c101508 */
.L_x_161:
        /* <DEDUP_REMOVED lines=11> */
        .weak           $__internal_10_$__cuda_sm20_div_s64
        .type           $__internal_10_$__cuda_sm20_div_s64,@function
        .size           $__internal_10_$__cuda_sm20_div_s64,($__internal_11_$__cuda_sm20_dsqrt_rn_f64_mediumpath_v1 - $__internal_10_$__cuda_sm20_div_s64)
$__internal_10_$__cuda_sm20_div_s64:
        /* <DEDUP_REMOVED lines=73> */
[----:B------:R-:W-:Y:S05]  /*2400*/  RET.REL.NODEC R20 `(_ZN2at6native63_GLOBAL__N__11d61d08_30_DistributionLogNormalKernel_cu_e7567be543distribution_elementwise_grid_stride_kernelIfLi4EZNS0_9templates4cuda20normal_and_transformIN3c104HalfEfPNS_17CUDAGeneratorImplEZZZNS4_17log_normal_kernelIS9_EEvRNS_18TensorIteratorBaseEddT_ENKUlvE_clEvENKUlvE1_clEvEUlfE_EEvSC_T1_T2_EUlP24curandStatePhilox4_32_10E_ZNS1_27distribution_nullary_kernelIS7_f7double2S9_SL_SG_EEvSC_SI_RKT3_T4_EUlifE_EEvlNS_15PhiloxCudaStateESH_SI_) ;  /* 0xffffffd814fc7950 */ /* 0x000fea0003c3ffff */
        .weak           $__internal_11_$__cuda_sm20_dsqrt_rn_f64_mediumpath_v1
        .type           $__internal_11_$__cuda_sm20_dsqrt_rn_f64_mediumpath_v1,@function
        .size           $__internal_11_$__cuda_sm20_dsqrt_rn_f64_mediumpath_v1,(.L_x_346 - $__internal_11_$__cuda_sm20_dsqrt_rn_f64_mediumpath_v1)
$__internal_11_$__cuda_sm20_dsqrt_rn_f64_mediumpath_v1:
        /* <DEDUP_REMOVED lines=12> */
.L_x_164:
        /* <DEDUP_REMOVED lines=24> */
.L_x_166:
[----:B------:R-:W-:-:S11]  /*2650*/  DADD R22, R20, R20 ;  /* 0x0000000014167229 */ /* 0x000fd60000000014 */
.L_x_165:
[----:B------:R-:W-:Y:S05]  /*2660*/  BSYNC B1 ;  /* 0x0000000000017941 */ /* 0x000fea0003800000 */
.L_x_163:
[----:B------:R-:W-:-:S04]  /*2670*/  IMAD.MOV.U32 R27, RZ, RZ, 0x0 ;  /* 0x00000000ff1b7424 */ /* 0x000fc800078e00ff */
[----:B------:R-:W-:Y:S05]  /*2680*/  RET.REL.NODEC R26 `(_ZN2at6native63_GLOBAL__N__11d61d08_30_DistributionLogNormalKernel_cu_e7567be543distribution_elementwise_grid_stride_kernelIfLi4EZNS0_9templates4cuda20normal_and_transformIN3c104HalfEfPNS_17CUDAGeneratorImplEZZZNS4_17log_normal_kernelIS9_EEvRNS_18TensorIteratorBaseEddT_ENKUlvE_clEvENKUlvE1_clEvEUlfE_EEvSC_T1_T2_EUlP24curandStatePhilox4_32_10E_ZNS1_27distribution_nullary_kernelIS7_f7double2S9_SL_SG_EEvSC_SI_RKT3_T4_EUlifE_EEvlNS_15PhiloxCudaStateESH_SI_) ;  /* 0xffffffd81a5c7950 */ /* 0x000fea0003c3ffff */
.L_x_167:
        /* <DEDUP_REMOVED lines=15> */
.L_x_346:


//--------------------- .text._ZN2at6native63_GLOBAL__N__11d61d08_30_DistributionLogNormalKernel_cu_e7567be543distribution_elementwise_grid_stride_kernelIfLi4EZNS0_9templates4cuda20normal_and_transformIffPNS_17CUDAGeneratorImplEZZZNS4_17log_normal_kernelIS7_EEvRNS_18TensorIteratorBaseEddT_ENKUlvE_clEvENKUlvE0_clEvEUlfE_EEvSA_T1_T2_EUlP24curandStatePhilox4_32_10E0_ZNS1_27distribution_nullary_kernelIff6float4S7_SJ_SE_EEvSA_SG_RKT3_T4_EUlifE0_EEvlNS_15PhiloxCudaStateESF_SG_ --------------------------
	.section	.text._ZN2at6native63_GLOBAL__N__11d61d08_30_DistributionLogNormalKernel_cu_e7567be543distribution_elementwise_grid_stride_kernelIfLi4EZNS0_9templates4cuda20normal_and_transformIffPNS_17CUDAGeneratorImplEZZZNS4_17log_normal_kernelIS7_EEvRNS_18TensorIteratorBaseEddT_ENKUlvE_clEvENKUlvE0_clEvEUlfE_EEvSA_T1_T2_EUlP24curandStatePhilox4_32_10E0_ZNS1_27distribution_nullary_kernelIff6float4S7_SJ_SE_EEvSA_SG_RKT3_T4_EUlifE0_EEvlNS_15PhiloxCudaStateESF_SG_,"ax",@progbits
	.align	128
.text._ZN2at6native63_GLOBAL__N__11d61d08_30_DistributionLogNormalKernel_cu_e7567be543distribution_elementwise_grid_stride_kernelIfLi4EZNS0_9templates4cuda20normal_and_transformIffPNS_17CUDAGeneratorImplEZZZNS4_17log_normal_kernelIS7_EEvRNS_18TensorIteratorBaseEddT_ENKUlvE_clEvENKUlvE0_clEvEUlfE_EEvSA_T1_T2_EUlP24curandStatePhilox4_32_10E0_ZNS1_27distribution_nullary_kernelIff6float4S7_SJ_SE_EEvSA_SG_RKT3_T4_EUlifE0_EEvlNS_15PhiloxCudaStateESF_SG_:
        .type           _ZN2at6native63_GLOBAL__N__11d61d08_30_DistributionLogNormalKernel_cu_e7567be543distribution_elementwise_grid_stride_kernelIfLi4EZNS0_9templates4cuda20normal_and_transformIffPNS_17CUDAGeneratorImplEZZZNS4_17log_normal_kernelIS7_EEvRNS_18TensorIteratorBaseEddT_ENKUlvE_clEvENKUlvE0_clEvEUlfE_EEvSA_T1_T2_EUlP24curandStatePhilox4_32_10E0_ZNS1_27distribution_nullary_kernelIff6float4S7_SJ_SE_EEvSA_SG_RKT3_T4_EUlifE0_EEvlNS_15PhiloxCudaStateESF_SG_,@function
        .size           _ZN2at6native63_GLOBAL__N__11d61d08_30_DistributionLogNormalKernel_cu_e7567be543distribution_elementwise_grid_stride_kernelIfLi4EZNS0_9templates4cuda20normal_and_transformIffPNS_17CUDAGeneratorImplEZZZNS4_17log_normal_kernelIS7_EEvRNS_18TensorIteratorBaseEddT_ENKUlvE_clEvENKUlvE0_clEvEUlfE_EEvSA_T1_T2_EUlP24curandStatePhilox4_32_10E0_ZNS1_27distribution_nullary_kernelIff6float4S7_SJ_SE_EEvSA_SG_RKT3_T4_EUlifE0_EEvlNS_15PhiloxCudaStateESF_SG_,(.L_x_349 - _ZN2at6native63_GLOBAL__N__11d61d08_30_DistributionLogNormalKernel_cu_e7567be543distribution_elementwise_grid_stride_kernelIfLi4EZNS0_9templates4cuda20normal_and_transformIffPNS_17CUDAGeneratorImplEZZZNS4_17log_normal_kernelIS7_EEvRNS_18TensorIteratorBaseEddT_ENKUlvE_clEvENKUlvE0_clEvEUlfE_EEvSA_T1_T2_EUlP24curandStatePhilox4_32_10E0_ZNS1_27distribution_nullary_kernelIff6float4S7_SJ_SE_EEvSA_SG_RKT3_T4_EUlifE0_EEvlNS_15PhiloxCudaStateESF_SG_)
        .other          _ZN2at6native63_GLOBAL__N__11d61d08_30_DistributionLogNormalKernel_cu_e7567be543distribution_elementwise_grid_stride_kernelIfLi4EZNS0_9templates4cuda20normal_and_transformIffPNS_17CUDAGeneratorImplEZZZNS4_17log_normal_kernelIS7_EEvRNS_18TensorIteratorBaseEddT_ENKUlvE_clEvENKUlvE0_clEvEUlfE_EEvSA_T1_T2_EUlP24curandStatePhilox4_32_10E0_ZNS1_27distribution_nullary_kernelIff6float4S7_SJ_SE_EEvSA_SG_RKT3_T4_EUlifE0_EEvlNS_15PhiloxCudaStateESF_SG_,@"STO_CUDA_ENTRY STV_DEFAULT"
_ZN2at6native63_GLOBAL__N__11d61d08_30_DistributionLogNormalKernel_cu_e7567be543distribution_elementwise_grid_stride_kernelIfLi4EZNS0_9templates4cuda20normal_and_transformIffPNS_17CUDAGeneratorImplEZZZNS4_17log_normal_kernelIS7_EEvRNS_18TensorIteratorBaseEddT_ENKUlvE_clEvENKUlvE0_clEvEUlfE_EEvSA_T1_T2_EUlP24curandStatePhilox4_32_10E0_ZNS1_27distribution_nullary_kernelIff6float4S7_SJ_SE_EEvSA_SG_RKT3_T4_EUlifE0_EEvlNS_15PhiloxCudaStateESF_SG_:
        /* <DEDUP_REMOVED lines=92> */
[----:B------:R-:W-:Y:S05]  /*05c0*/  CALL.REL.NOINC `($__internal_12_$__cuda_sm20_div_s64) ;  /* 0x0000004c00bc7944 */ /* 0x000fea0003c00000 */
[----:B------:R-:W-:Y:S05]  /*05d0*/  BRA `(.L_x_169) ;  /* 0x0000000000587947 */ /* 0x000fea0003800000 */
.L_x_168:
        /* <DEDUP_REMOVED lines=22> */
.L_x_169:
        /* <DEDUP_REMOVED lines=69> */
.L_x_185:
        /* <DEDUP_REMOVED lines=13> */
.L_x_171:
[----:B------:R-:W-:Y:S05]  /*0c60*/  BSYNC B0 ;  /* 0x0000000000007941 */ /* 0x000fea0003800000 */
.L_x_170:
        /* <DEDUP_REMOVED lines=69> */
.L_x_173:
[----:B------:R-:W-:Y:S01]  /*10c0*/  IMAD.MOV.U32 R34, RZ, RZ, R36 ;  /* 0x000000ffff227224 */ /* 0x000fe200078e0024 */
[----:B------:R-:W-:Y:S01]  /*10d0*/  MOV R39, R27 ;  /* 0x0000001b00277202 */ /* 0x000fe20000000f00 */
[----:B------:R-:W-:Y:S01]  /*10e0*/  IMAD.MOV.U32 R26, RZ, RZ, R32 ;  /* 0x000000ffff1a7224 */ /* 0x000fe200078e0020 */
[----:B------:R-:W-:-:S07]  /*10f0*/  MOV R35, R24 ;  /* 0x0000001800237202 */ /* 0x000fce0000000f00 */
.L_x_172:
        /* <DEDUP_REMOVED lines=260> */
.L_x_176:
[----:B-1----:R-:W-:Y:S01]  /*2140*/  FFMA.FTZ R39, R39, R21, R20 ;  /* 0x0000001527277223 */ /* 0x002fe20000010014 */
[----:B------:R-:W-:Y:S02]  /*2150*/  ULDC.64 UR34, c[0x0][0x3d0] ;  /* 0x0000f40000227ab9 */ /* 0x000fe40000000a00 */
[----:B------:R-:W-:Y:S01]  /*2160*/  IADD3 R38, P0, R38, UR34, RZ ;  /* 0x0000002226267c10 */ /* 0x000fe2000ff1e0ff */
[----:B------:R-:W-:-:S03]  /*2170*/  FMUL.FTZ R26, R39, 1.4426950216293334961 ;  /* 0x3fb8aa3b271a7820 */ /* 0x000fc60000410000 */
[----:B------:R-:W-:Y:S01]  /*2180*/  IADD3.X R39, RZ, UR35, RZ, P0, !PT ;  /* 0x00000023ff277c10 */ /* 0x000fe200087fe4ff */
[----:B------:R-:W0:Y:S04]  /*2190*/  MUFU.EX2 R27, R26 ;  /* 0x0000001a001b7308 */ /* 0x000e280000000800 */
[----:B0-----:R2:W-:Y:S04]  /*21a0*/  STG.E desc[UR58][R38.64], R27 ;  /* 0x0000001b26007986 */ /* 0x0015e8000c10193a */
.L_x_175:
[----:B------:R-:W-:Y:S05]  /*21b0*/  BSYNC B0 ;  /* 0x0000000000007941 */ /* 0x000fea0003800000 */
.L_x_174:
        /* <DEDUP_REMOVED lines=15> */
[----:B------:R-:W-:Y:S01]  /*22b0*/  MOV R26, RZ ;  /* 0x000000ff001a7202 */ /* 0x000fe20000000f00 */
[----:B------:R-:W-:Y:S01]  /*22c0*/  IMAD R27, R0, UR34, R13 ;  /* 0x00000022001b7c24 */ /* 0x000fe2000f8e020d */
[----:B------:R-:W-:-:S03]  /*22d0*/  ISETP.NE.AND P0, PT, R31, 0x1, PT ;  /* 0x000000011f00780c */ /* 0x000fc60003f05270 */
        /* <DEDUP_REMOVED lines=244> */
.L_x_179:
[----:B-1----:R-:W-:Y:S01]  /*3220*/  FFMA.FTZ R39, R39, R21, R20 ;  /* 0x0000001527277223 */ /* 0x002fe20000010014 */
[----:B------:R-:W-:Y:S02]  /*3230*/  ULDC.64 UR34, c[0x0][0x3d0] ;  /* 0x0000f40000227ab9 */ /* 0x000fe40000000a00 */
[----:B------:R-:W-:Y:S01]  /*3240*/  IADD3 R26, P0, R34, UR34, RZ ;  /* 0x00000022221a7c10 */ /* 0x000fe2000ff1e0ff */
[----:B------:R-:W-:-:S03]  /*3250*/  FMUL.FTZ R39, R39, 1.4426950216293334961 ;  /* 0x3fb8aa3b27277820 */ /* 0x000fc60000410000 */
[----:B------:R-:W-:-:S03]  /*3260*/  IADD3.X R27, RZ, UR35, RZ, P0, !PT ;  /* 0x00000023ff1b7c10 */ /* 0x000fc600087fe4ff */
[----:B------:R-:W0:Y:S02]  /*3270*/  MUFU.EX2 R39, R39 ;  /* 0x0000002700277308 */ /* 0x000e240000000800 */
[----:B0-----:R0:W-:Y:S04]  /*3280*/  STG.E desc[UR58][R26.64], R39 ;  /* 0x000000271a007986 */ /* 0x0011e8000c10193a */
.L_x_178:
[----:B------:R-:W-:Y:S05]  /*3290*/  BSYNC B0 ;  /* 0x0000000000007941 */ /* 0x000fea0003800000 */
.L_x_177:
        /* <DEDUP_REMOVED lines=262> */
.L_x_182:
[----:B-1----:R-:W-:Y:S01]  /*4300*/  FFMA.FTZ R35, R35, R21, R20 ;  /* 0x0000001523237223 */ /* 0x002fe20000010014 */
[----:B------:R-:W-:Y:S02]  /*4310*/  ULDC.64 UR34, c[0x0][0x3d0] ;  /* 0x0000f40000227ab9 */ /* 0x000fe40000000a00 */
[----:B------:R-:W-:Y:S01]  /*4320*/  IADD3 R38, P0, R38, UR34, RZ ;  /* 0x0000002226267c10 */ /* 0x000fe2000ff1e0ff */
[----:B------:R-:W-:-:S04]  /*4330*/  FMUL.FTZ R35, R35, 1.4426950216293334961 ;  /* 0x3fb8aa3b23237820 */ /* 0x000fc80000410000 */
[----:B------:R-:W-:Y:S02]  /*4340*/  IMAD.X R39, RZ, RZ, UR35, P0 ;  /* 0x00000023ff277e24 */ /* 0x000fe400080e06ff */
[----:B------:R-:W0:Y:S03]  /*4350*/  MUFU.EX2 R35, R35 ;  /* 0x0000002300237308 */ /* 0x000e260000000800 */
[----:B0-----:R3:W-:Y:S03]  /*4360*/  STG.E desc[UR58][R38.64], R35 ;  /* 0x0000002326007986 */ /* 0x0017e6000c10193a */
.L_x_181:
[----:B------:R-:W-:Y:S05]  /*4370*/  BSYNC B0 ;  /* 0x0000000000007941 */ /* 0x000fea0003800000 */
.L_x_180:
[----:B0-----:R-:W-:Y:S02]  /*4380*/  IMAD R26, R36, 0x3, RZ ;  /* 0x00000003241a7824 */ /* 0x001fe400078e02ff */
[----:B------:R-:W-:-:S03]  /*4390*/  FMUL.RZ R37, R37, 0.15915493667125701904 ;  /* 0x3e22f98325257820 */ /* 0x000fc6000040c000 */
[----:B------:R-:W-:Y:S01]  /*43a0*/  IADD3 R27, P1, R26, R13, RZ ;  /* 0x0000000d1a1b7210 */ /* 0x000fe20007f3e0ff */
[----:B---3--:R-:W2:Y:S03]  /*43b0*/  MUFU.COS R35, R37 ;  /* 0x0000002500237308 */ /* 0x008ea60000000000 */
        /* <DEDUP_REMOVED lines=254> */
.L_x_184:
[----:B-1----:R-:W-:Y:S01]  /*53a0*/  FFMA.FTZ R35, R35, R21, R20 ;  /* 0x0000001523237223 */ /* 0x002fe20000010014 */
[----:B------:R-:W-:Y:S02]  /*53b0*/  ULDC.64 UR34, c[0x0][0x3d0] ;  /* 0x0000f40000227ab9 */ /* 0x000fe40000000a00 */
[----:B------:R-:W-:Y:S01]  /*53c0*/  IADD3 R34, P0, R34, UR34, RZ ;  /* 0x0000002222227c10 */ /* 0x000fe2000ff1e0ff */
[----:B------:R-:W-:-:S03]  /*53d0*/  FMUL.FTZ R26, R35, 1.4426950216293334961 ;  /* 0x3fb8aa3b231a7820 */ /* 0x000fc60000410000 */
[----:B------:R-:W-:Y:S01]  /*53e0*/  IADD3.X R35, RZ, UR35, RZ, P0, !PT ;  /* 0x00000023ff237c10 */ /* 0x000fe200087fe4ff */
[----:B------:R-:W0:Y:S04]  /*53f0*/  MUFU.EX2 R27, R26 ;  /* 0x0000001a001b7308 */ /* 0x000e280000000800 */
[----:B0-----:R0:W-:Y:S04]  /*5400*/  STG.E desc[UR58][R34.64], R27 ;  /* 0x0000001b22007986 */ /* 0x0011e8000c10193a */
.L_x_183:
        /* <DEDUP_REMOVED lines=11> */
        .weak           $__internal_12_$__cuda_sm20_div_s64
        .type           $__internal_12_$__cuda_sm20_div_s64,@function
        .size           $__internal_12_$__cuda_sm20_div_s64,(.L_x_349 - $__internal_12_$__cuda_sm20_div_s64)
$__internal_12_$__cuda_sm20_div_s64:
        /* <DEDUP_REMOVED lines=74> */
[----:B------:R-:W-:Y:S06]  /*5960*/  RET.REL.NODEC R26 `(_ZN2at6native63_GLOBAL__N__11d61d08_30_DistributionLogNormalKernel_cu_e7567be543distribution_elementwise_grid_stride_kernelIfLi4EZNS0_9templates4cuda20normal_and_transformIffPNS_17CUDAGeneratorImplEZZZNS4_17log_normal_kernelIS7_EEvRNS_18TensorIteratorBaseEddT_ENKUlvE_clEvENKUlvE0_clEvEUlfE_EEvSA_T1_T2_EUlP24curandStatePhilox4_32_10E0_ZNS1_27distribution_nullary_kernelIff6float4S7_SJ_SE_EEvSA_SG_RKT3_T4_EUlifE0_EEvlNS_15PhiloxCudaStateESF_SG_) ;  /* 0xffffffa41aa47950 */ /* 0x000fec0003c3ffff */
.L_x_186:
        /* <DEDUP_REMOVED lines=9> */
.L_x_349:


//--------------------- .text._ZN2at6native63_GLOBAL__N__11d61d08_30_DistributionLogNormalKernel_cu_e7567be543distribution_elementwise_grid_stride_kernelIfLi4EZNS0_9templates4cuda20normal_and_transformIffPNS_17CUDAGeneratorImplEZZZNS4_17log_normal_kernelIS7_EEvRNS_18TensorIteratorBaseEddT_ENKUlvE_clEvENKUlvE0_clEvEUlfE_EEvSA_T1_T2_EUlP24curandStatePhilox4_32_10E0_ZNS1_27distribution_nullary_kernelIff6float4S7_SJ_SE_EEvSA_SG_RKT3_T4_EUlifE_EEvlNS_15PhiloxCudaStateESF_SG_ --------------------------
	.section	.text._ZN2at6native63_GLOBAL__N__11d61d08_30_DistributionLogNormalKernel_cu_e7567be543distribution_elementwise_grid_stride_kernelIfLi4EZNS0_9templates4cuda20normal_and_transformIffPNS_17CUDAGeneratorImplEZZZNS4_17log_normal_kernelIS7_EEvRNS_18TensorIteratorBaseEddT_ENKUlvE_clEvENKUlvE0_clEvEUlfE_EEvSA_T1_T2_EUlP24curandStatePhilox4_32_10E0_ZNS1_27distribution_nullary_kernelIff6float4S7_SJ_SE_EEvSA_SG_RKT3_T4_EUlifE_EEvlNS_15PhiloxCudaStateESF_SG_,"ax",@progbits
	.align	128
.text._ZN2at6native63_GLOBAL__N__11d61d08_30_DistributionLogNormalKernel_cu_e7567be543distribution_elementwise_grid_stride_kernelIfLi4EZNS0_9templates4cuda20normal_and_transformIffPNS_17CUDAGeneratorImplEZZZNS4_17log_normal_kernelIS7_EEvRNS_18TensorIteratorBaseEddT_ENKUlvE_clEvENKUlvE0_clEvEUlfE_EEvSA_T1_T2_EUlP24curandStatePhilox4_32_10E0_ZNS1_27distribution_nullary_kernelIff6float4S7_SJ_SE_EEvSA_SG_RKT3_T4_EUlifE_EEvlNS_15PhiloxCudaStateESF_SG_:
        .type           _ZN2at6native63_GLOBAL__N__11d61d08_30_DistributionLogNormalKernel_cu_e7567be543distribution_elementwise_grid_stride_kernelIfLi4EZNS0_9templates4cuda20normal_and_transformIffPNS_17CUDAGeneratorImplEZZZNS4_17log_normal_kernelIS7_EEvRNS_18TensorIteratorBaseEddT_ENKUlvE_clEvENKUlvE0_clEvEUlfE_EEvSA_T1_T2_EUlP24curandStatePhilox4_32_10E0_ZNS1_27distribution_nullary_kernelIff6float4S7_SJ_SE_EEvSA_SG_RKT3_T4_EUlifE_EEvlNS_15PhiloxCudaStateESF_SG_,@function
        .size           _ZN2at6native63_GLOBAL__N__11d61d08_30_DistributionLogNormalKernel_cu_e7567be543distribution_elementwise_grid_stride_kernelIfLi4EZNS0_9templates4cuda20normal_and_transformIffPNS_17CUDAGeneratorImplEZZZNS4_17log_normal_kernelIS7_EEvRNS_18TensorIteratorBaseEddT_ENKUlvE_clEvENKUlvE0_clEvEUlfE_EEvSA_T1_T2_EUlP24curandStatePhilox4_32_10E0_ZNS1_27distribution_nullary_kernelIff6float4S7_SJ_SE_EEvSA_SG_RKT3_T4_EUlifE_EEvlNS_15PhiloxCudaStateESF_SG_,(.L_x_351 - _ZN2at6native63_GLOBAL__N__11d61d08_30_DistributionLogNormalKernel_cu_e7567be543distribution_elementwise_grid_stride_kernelIfLi4EZNS0_9templates4cuda20normal_and_transformIffPNS_17CUDAGeneratorImplEZZZNS4_17log_normal_kernelIS7_EEvRNS_18TensorIteratorBaseEddT_ENKUlvE_clEvENKUlvE0_clEvEUlfE_EEvSA_T1_T2_EUlP24curandStatePhilox4_32_10E0_ZNS1_27distribution_nullary_kernelIff6float4S7_SJ_SE_EEvSA_SG_RKT3_T4_EUlifE_EEvlNS_15PhiloxCudaStateESF_SG_)
        .other          _ZN2at6native63_GLOBAL__N__11d61d08_30_DistributionLogNormalKernel_cu_e7567be543distribution_elementwise_grid_stride_kernelIfLi4EZNS0_9templates4cuda20normal_and_transformIffPNS_17CUDAGeneratorImplEZZZNS4_17log_normal_kernelIS7_EEvRNS_18TensorIteratorBaseEddT_ENKUlvE_clEvENKUlvE0_clEvEUlfE_EEvSA_T1_T2_EUlP24curandStatePhilox4_32_10E0_ZNS1_27distribution_nullary_kernelIff6float4S7_SJ_SE_EEvSA_SG_RKT3_T4_EUlifE_EEvlNS_15PhiloxCudaStateESF_SG_,@"STO_CUDA_ENTRY STV_DEFAULT"
_ZN2at6native63_GLOBAL__N__11d61d08_30_DistributionLogNormalKernel_cu_e7567be543distribution_elementwise_grid_stride_kernelIfLi4EZNS0_9templates4cuda20normal_and_transformIffPNS_17CUDAGeneratorImplEZZZNS4_17log_normal_kernelIS7_EEvRNS_18TensorIteratorBaseEddT_ENKUlvE_clEvENKUlvE0_clEvEUlfE_EEvSA_T1_T2_EUlP24curandStatePhilox4_32_10E0_ZNS1_27distribution_nullary_kernelIff6float4S7_SJ_SE_EEvSA_SG_RKT3_T4_EUlifE_EEvlNS_15PhiloxCudaStateESF_SG_:
        /* <DEDUP_REMOVED lines=84> */
[----:B------:R-:W-:Y:S05]  /*0540*/  CALL.REL.NOINC `($__internal_13_$__cuda_sm20_div_s64) ;  /* 0x0000000c00987944 */ /* 0x000fea0003c00000 */
[----:B------:R-:W-:Y:S01]  /*0550*/  MOV R24, R26 ;  /* 0x0000001a00187202 */ /* 0x000fe20000000f00 */
[----:B------:R-:W-:Y:S01]  /*0560*/  IMAD.MOV.U32 R25, RZ, RZ, R27 ;  /* 0x000000ffff197224 */ /* 0x000fe200078e001b */
[----:B------:R-:W-:Y:S06]  /*0570*/  BRA `(.L_x_188) ;  /* 0x0000000000587947 */ /* 0x000fec0003800000 */
.L_x_187:
        /* <DEDUP_REMOVED lines=22> */
.L_x_188:
        /* <DEDUP_REMOVED lines=30> */
.L_x_200:
[----:B------:R-:W-:Y:S01]  /*08c0*/  VIADD R42, R42, 0x1 ;  /* 0x000000012a2a7836 */ /* 0x000fe20000000000 */
[----:B------:R-:W-:Y:S03]  /*08d0*/  BSSY B0, `(.L_x_189) ;  /* 0x000000c000007945 */ /* 0x000fe60003800000 */
[C---:B-123--:R-:W-:Y:S01]  /*08e0*/  IMAD.HI.U32 R26, R42.reuse, -0x2daee0ad, RZ ;  /* 0xd2511f532a1a7827 */ /* 0x04efe200078e00ff */
[----:B------:R-:W-:-:S13]  /*08f0*/  ISETP.NE.AND P0, PT, R42, RZ, PT ;  /* 0x000000ff2a00720c */ /* 0x000fda0003f05270 */
[----:B------:R-:W-:Y:S05]  /*0900*/  @P0 BRA `(.L_x_190) ;  /* 0x0000000000200947 */ /* 0x000fea0003800000 */
        /* <DEDUP_REMOVED lines=8> */
.L_x_190:
[----:B------:R-:W-:Y:S05]  /*0990*/  BSYNC B0 ;  /* 0x0000000000007941 */ /* 0x000fea0003800000 */
.L_x_189:
        /* <DEDUP_REMOVED lines=55> */
[----:B------:R-:W-:Y:S01]  /*0d10*/  @P0 MOV R26, R40 ;  /* 0x00000028001a0202 */ /* 0x000fe20000000f00 */
[----:B------:R-:W-:Y:S01]  /*0d20*/  @P0 IMAD.MOV.U32 R27, RZ, RZ, R38 ;  /* 0x000000ffff1b0224 */ /* 0x000fe200078e0026 */
[----:B------:R-:W-:Y:S01]  /*0d30*/  @P0 MOV R45, R41 ;  /* 0x00000029002d0202 */ /* 0x000fe20000000f00 */
[----:B------:R-:W-:Y:S01]  /*0d40*/  @P0 IMAD.MOV.U32 R32, RZ, RZ, R33 ;  /* 0x000000ffff200224 */ /* 0x000fe200078e0021 */
[----:B------:R-:W-:Y:S06]  /*0d50*/  BRA `(.L_x_191) ;  /* 0x0000000000107947 */ /* 0x000fec0003800000 */
.L_x_192:
[----:B------:R-:W-:Y:S01]  /*0d60*/  MOV R26, R41 ;  /* 0x00000029001a7202 */ /* 0x000fe20000000f00 */
[----:B------:R-:W-:Y:S01]  /*0d70*/  IMAD.MOV.U32 R27, RZ, RZ, R33 ;  /* 0x000000ffff1b7224 */ /* 0x000fe200078e0021 */
[----:B------:R-:W-:Y:S01]  /*0d80*/  MOV R45, R28 ;  /* 0x0000001c002d7202 */ /* 0x000fe20000000f00 */
[----:B------:R-:W-:-:S07]  /*0d90*/  IMAD.MOV.U32 R32, RZ, RZ, R30 ;  /* 0x000000ffff207224 */ /* 0x000fce00078e001e */
.L_x_191:
        /* <DEDUP_REMOVED lines=20> */
[----:B------:R-:W-:-:S03]  /*0ee0*/  IMAD R27, R16, UR8, RZ ;  /* 0x00000008101b7c24 */ /* 0x000fc6000f8e02ff */
[----:B------:R-:W0:Y:S02]  /*0ef0*/  MUFU.EX2 R47, R46 ;  /* 0x0000002e002f7308 */ /* 0x000e240000000800 */
[----:B------:R-:W-:-:S04]  /*0f00*/  IADD3 R26, P0, R27, UR10, RZ ;  /* 0x0000000a1b1a7c10 */ /* 0x000fc8000ff1e0ff */
[----:B------:R-:W-:-:S05]  /*0f10*/  LEA.HI.X.SX32 R27, R27, UR11, 0x1, P0 ;  /* 0x0000000b1b1b7c11 */ /* 0x000fca00080f0eff */
[----:B0-----:R2:W-:Y:S04]  /*0f20*/  STG.E desc[UR6][R26.64], R47 ;  /* 0x0000002f1a007986 */ /* 0x0015e8000c101906 */
.L_x_194:
[----:B------:R-:W-:Y:S05]  /*0f30*/  BSYNC B0 ;  /* 0x0000000000007941 */ /* 0x000fea0003800000 */
.L_x_193:
[----:B------:R-:W-:Y:S01]  /*0f40*/  ULDC UR4, c[0x0][0xc] ;  /* 0x0000030000047ab9 */ /* 0x000fe20000000800 */
[----:B------:R-:W3:Y:S01]  /*0f50*/  LDC R46, c[0x0][RZ] ;  /* 0x00000000ff2e7b82 */ /* 0x000ee20000000800 */
[----:B------:R-:W-:Y:S01]  /*0f60*/  FFMA.FTZ R45, R45, R38, 1.1641532182693481445e-10 ;  /* 0x2f0000002d2d7423 */ /* 0x000fe20000010026 */
[----:B--2---:R-:W-:Y:S01]  /*0f70*/  I2FP.F32.U32 R27, R32 ;  /* 0x00000020001b7245 */ /* 0x004fe20000201000 */
        /* <DEDUP_REMOVED lines=31> */
[----:B------:R-:W-:-:S05]  /*1170*/  LEA.HI.X.SX32 R27, R27, UR11, 0x1, P2 ;  /* 0x0000000b1b1b7c11 */ /* 0x000fca00090f0eff */
[----:B0-----:R1:W-:Y:S03]  /*1180*/  STG.E desc[UR6][R26.64], R33 ;  /* 0x000000211a007986 */ /* 0x0013e6000c101906 */
.L_x_196:
[----:B------:R-:W-:Y:S05]  /*1190*/  BSYNC B0 ;  /* 0x0000000000007941 */ /* 0x000fea0003800000 */
.L_x_195:
        /* <DEDUP_REMOVED lines=11> */
[----:B0-----:R2:W-:Y:S02]  /*1250*/  STG.E desc[UR6][R26.64], R33 ;  /* 0x000000211a007986 */ /* 0x0015e4000c101906 */
.L_x_198:
[----:B------:R-:W-:Y:S05]  /*1260*/  BSYNC B0 ;  /* 0x0000000000007941 */ /* 0x000fea0003800000 */
.L_x_197:
[----:B------:R-:W-:Y:S01]  /*1270*/  FMUL.FTZ R45, R45, R32 ;  /* 0x000000202d2d7220 */ /* 0x000fe20000410000 */
[----:B------:R-:W-:Y:S06]  /*1280*/  @P0 BRA `(.L_x_199) ;  /* 0x00000000001c0947 */ /* 0x000fec0003800000 */
[----:B012---:R-:W-:Y:S01]  /*1290*/  FFMA.FTZ R26, R45, R36, UR9 ;  /* 0x000000092d1a7e23 */ /* 0x007fe20008010024 */
[----:B------:R-:W-:-:S03]  /*12a0*/  IMAD R47, R47, UR8, RZ ;  /* 0x000000082f2f7c24 */ /* 0x000fc6000f8e02ff */
[----:B------:R-:W-:Y:S02]  /*12b0*/  FMUL.FTZ R32, R26, 1.4426950216293334961 ;  /* 0x3fb8aa3b1a207820 */ /* 0x000fe40000410000 */
[C---:B------:R-:W-:Y:S02]  /*12c0*/  IADD3 R26, P0, R47.reuse, UR10, RZ ;  /* 0x0000000a2f1a7c10 */ /* 0x040fe4000ff1e0ff */
[----:B------:R-:W0:Y:S02]  /*12d0*/  MUFU.EX2 R33, R32 ;  /* 0x0000002000217308 */ /* 0x000e240000000800 */
[----:B------:R-:W-:-:S05]  /*12e0*/  LEA.HI.X.SX32 R27, R47, UR11, 0x1, P0 ;  /* 0x0000000b2f1b7c11 */ /* 0x000fca00080f0eff */
[----:B0-----:R3:W-:Y:S04]  /*12f0*/  STG.E desc[UR6][R26.64], R33 ;  /* 0x000000211a007986 */ /* 0x0017e8000c101906 */
.L_x_199:
        /* <DEDUP_REMOVED lines=11> */
        .weak           $__internal_13_$__cuda_sm20_div_s64
        .type           $__internal_13_$__cuda_sm20_div_s64,@function
        .size           $__internal_13_$__cuda_sm20_div_s64,(.L_x_351 - $__internal_13_$__cuda_sm20_div_s64)
$__internal_13_$__cuda_sm20_div_s64:
        /* <DEDUP_REMOVED lines=75> */
[----:B------:R-:W-:Y:S06]  /*1860*/  RET.REL.NODEC R24 `(_ZN2at6native63_GLOBAL__N__11d61d08_30_DistributionLogNormalKernel_cu_e7567be543distribution_elementwise_grid_stride_kernelIfLi4EZNS0_9templates4cuda20normal_and_transformIffPNS_17CUDAGeneratorImplEZZZNS4_17log_normal_kernelIS7_EEvRNS_18TensorIteratorBaseEddT_ENKUlvE_clEvENKUlvE0_clEvEUlfE_EEvSA_T1_T2_EUlP24curandStatePhilox4_32_10E0_ZNS1_27distribution_nullary_kernelIff6float4S7_SJ_SE_EEvSA_SG_RKT3_T4_EUlifE_EEvlNS_15PhiloxCudaStateESF_SG_) ;  /* 0xffffffe418e47950 */ /* 0x000fec0003c3ffff */
.L_x_201:
        /* <DEDUP_REMOVED lines=9> */
.L_x_351:


//--------------------- .text._ZN2at6native63_GLOBAL__N__11d61d08_30_DistributionLogNormalKernel_cu_e7567be543distribution_elementwise_grid_stride_kernelIfLi4EZNS0_9templates4cuda20normal_and_transformIffPNS_17CUDAGeneratorImplEZZZNS4_17log_normal_kernelIS7_EEvRNS_18TensorIteratorBaseEddT_ENKUlvE_clEvENKUlvE0_clEvEUlfE_EEvSA_T1_T2_EUlP24curandStatePhilox4_32_10E_ZNS1_27distribution_nullary_kernelIff7double2S7_SJ_SE_EEvSA_SG_RKT3_T4_EUlifE0_EEvlNS_15PhiloxCudaStateESF_SG_ --------------------------
	.section	.text._ZN2at6native63_GLOBAL__N__11d61d08_30_DistributionLogNormalKernel_cu_e7567be543distribution_elementwise_grid_stride_kernelIfLi4EZNS0_9templates4cuda20normal_and_transformIffPNS_17CUDAGeneratorImplEZZZNS4_17log_normal_kernelIS7_EEvRNS_18TensorIteratorBaseEddT_ENKUlvE_clEvENKUlvE0_clEvEUlfE_EEvSA_T1_T2_EUlP24curandStatePhilox4_32_10E_ZNS1_27distribution_nullary_kernelIff7double2S7_SJ_SE_EEvSA_SG_RKT3_T4_EUlifE0_EEvlNS_15PhiloxCudaStateESF_SG_,"ax",@progbits
	.align	128
.text._ZN2at6native63_GLOBAL__N__11d61d08_30_DistributionLogNormalKernel_cu_e7567be543distribution_elementwise_grid_stride_kernelIfLi4EZNS0_9templates4cuda20normal_and_transformIffPNS_17CUDAGeneratorImplEZZZNS4_17log_normal_kernelIS7_EEvRNS_18TensorIteratorBaseEddT_ENKUlvE_clEvENKUlvE0_clEvEUlfE_EEvSA_T1_T2_EUlP24curandStatePhilox4_32_10E_ZNS1_27distribution_nullary_kernelIff7double2S7_SJ_SE_EEvSA_SG_RKT3_T4_EUlifE0_EEvlNS_15PhiloxCudaStateESF_SG_:
        .type           _ZN2at6native63_GLOBAL__N__11d61d08_30_DistributionLogNormalKernel_cu_e7567be543distribution_elementwise_grid_stride_kernelIfLi4EZNS0_9templates4cuda20normal_and_transformIffPNS_17CUDAGeneratorImplEZZZNS4_17log_normal_kernelIS7_EEvRNS_18TensorIteratorBaseEddT_ENKUlvE_clEvENKUlvE0_clEvEUlfE_EEvSA_T1_T2_EUlP24curandStatePhilox4_32_10E_ZNS1_27distribution_nullary_kernelIff7double2S7_SJ_SE_EEvSA_SG_RKT3_T4_EUlifE0_EEvlNS_15PhiloxCudaStateESF_SG_,@function
        .size           _ZN2at6native63_GLOBAL__N__11d61d08_30_DistributionLogNormalKernel_cu_e7567be543distribution_elementwise_grid_stride_kernelIfLi4EZNS0_9templates4cuda20normal_and_transformIffPNS_17CUDAGeneratorImplEZZZNS4_17log_normal_kernelIS7_EEvRNS_18TensorIteratorBaseEddT_ENKUlvE_clEvENKUlvE0_clEvEUlfE_EEvSA_T1_T2_EUlP24curandStatePhilox4_32_10E_ZNS1_27distribution_nullary_kernelIff7double2S7_SJ_SE_EEvSA_SG_RKT3_T4_EUlifE0_EEvlNS_15PhiloxCudaStateESF_SG_,(.L_x_353 - _ZN2at6native63_GLOBAL__N__11d61d08_30_DistributionLogNormalKernel_cu_e7567be543distribution_elementwise_grid_stride_kernelIfLi4EZNS0_9templates4cuda20normal_and_transformIffPNS_17CUDAGeneratorImplEZZZNS4_17log_normal_kernelIS7_EEvRNS_18TensorIteratorBaseEddT_ENKUlvE_clEvENKUlvE0_clEvEUlfE_EEvSA_T1_T2_EUlP24curandStatePhilox4_32_10E_ZNS1_27distribution_nullary_kernelIff7double2S7_SJ_SE_EEvSA_SG_RKT3_T4_EUlifE0_EEvlNS_15PhiloxCudaStateESF_SG_)
        .other          _ZN2at6native63_GLOBAL__N__11d61d08_30_DistributionLogNormalKernel_cu_e7567be543distribution_elementwise_grid_stride_kernelIfLi4EZNS0_9templates4cuda20normal_and_transformIffPNS_17CUDAGeneratorImplEZZZNS4_17log_normal_kernelIS7_EEvRNS_18TensorIteratorBaseEddT_ENKUlvE_clEvENKUlvE0_clEvEUlfE_EEvSA_T1_T2_EUlP24curandStatePhilox4_32_10E_ZNS1_27distribution_nullary_kernelIff7double2S7_SJ_SE_EEvSA_SG_RKT3_T4_EUlifE0_EEvlNS_15PhiloxCudaStateESF_SG_,@"STO_CUDA_ENTRY STV_DEFAULT"
_ZN2at6native63_GLOBAL__N__11d61d08_30_DistributionLogNormalKernel_cu_e7567be543distribution_elementwise_grid_stride_kernelIfLi4EZNS0_9templates4cuda20normal_and_transformIffPNS_17CUDAGeneratorImplEZZZNS4_17log_normal_kernelIS7_EEvRNS_18TensorIteratorBaseEddT_ENKUlvE_clEvENKUlvE0_clEvEUlfE_EEvSA_T1_T2_EUlP24curandStatePhilox4_32_10E_ZNS1_27distribution_nullary_kernelIff7double2S7_SJ_SE_EEvSA_SG_RKT3_T4_EUlifE0_EEvlNS_15PhiloxCudaStateESF_SG_:
        /* <DEDUP_REMOVED lines=93> */
[----:B------:R-:W-:Y:S05]  /*05d0*/  CALL.REL.NOINC `($__internal_14_$__cuda_sm20_div_s64) ;  /* 0x00000058005c7944 */ /* 0x000fea0003c00000 */
[----:B------:R-:W-:Y:S05]  /*05e0*/  BRA `(.L_x_203) ;  /* 0x00000000005c7947 */ /* 0x000fea0003800000 */
.L_x_202:
        /* <DEDUP_REMOVED lines=23> */
.L_x_203:
        /* <DEDUP_REMOVED lines=13> */
[----:B------:R-:W-:Y:S01]  /*0830*/  LOP3.LUT R49, R18, 0x3, RZ, 0xc0, !PT ;  /* 0x0000000312317812 */ /* 0x000fe200078ec0ff */
[----:B------:R-:W0:Y:S01]  /*0840*/  LDC R50, c[0x0][0x238] ;  /* 0x00008e00ff327b82 */ /* 0x000e220000000800 */
[----:B------:R-:W-:Y:S01]  /*0850*/  IMAD R28, R28, -0x326172a9, RZ ;  /* 0xcd9e8d571c1c7824 */ /* 0x000fe200078e02ff */
[----:B------:R-:W-:Y:S01]  /*0860*/  ULDC UR57, c[0x0][0x23c] ;  /* 0x00008f0000397ab9 */ /* 0x000fe20000000800 */
        /* <DEDUP_REMOVED lines=22> */
[----:B------:R-:W-:Y:S01]  /*09d0*/  ULDC UR37, c[0x0][0x2b4] ;  /* 0x0000ad0000257ab9 */ /* 0x000fe20000000800 */
[----:B------:R-:W-:Y:S01]  /*09e0*/  ULDC UR36, c[0x0][0x390] ;  /* 0x0000e40000247ab9 */ /* 0x000fe20000000800 */
[----:B------:R-:W-:Y:S01]  /*09f0*/  ULDC UR31, c[0x0][0x2c8] ;  /* 0x0000b200001f7ab9 */ /* 0x000fe20000000800 */
[----:B------:R-:W-:Y:S01]  /*0a00*/  ULDC UR4, c[0x0][0x394] ;  /* 0x0000e50000047ab9 */ /* 0x000fe20000000800 */
[----:B------:R-:W-:Y:S01]  /*0a10*/  ULDC UR5, c[0x0][0x2cc] ;  /* 0x0000b30000057ab9 */ /* 0x000fe20000000800 */
[----:B------:R-:W-:Y:S01]  /*0a20*/  ULDC UR6, c[0x0][0x398] ;  /* 0x0000e60000067ab9 */ /* 0x000fe20000000800 */
[----:B------:R-:W-:Y:S01]  /*0a30*/  ULDC UR7, c[0x0][0x2e0] ;  /* 0x0000b80000077ab9 */ /* 0x000fe20000000800 */
[----:B-1----:R-:W-:Y:S01]  /*0a40*/  FADD.FTZ R18, R18, +QNAN ;  /* 0x7fc0000012127421 */ /* 0x002fe20000010000 */
[----:B------:R-:W-:Y:S01]  /*0a50*/  ULDC UR8, c[0x0][0x39c] ;  /* 0x0000e70000087ab9 */ /* 0x000fe20000000800 */
[----:B------:R-:W-:Y:S01]  /*0a60*/  ULDC UR9, c[0x0][0x2e4] ;  /* 0x0000b90000097ab9 */ /* 0x000fe20000000800 */
[----:B------:R-:W-:Y:S01]  /*0a70*/  ULDC UR10, c[0x0][0x3a0] ;  /* 0x0000e800000a7ab9 */ /* 0x000fe20000000800 */
[----:B------:R-:W-:Y:S01]  /*0a80*/  FMUL.FTZ R18, R18, 1.4426950216293334961 ;  /* 0x3fb8aa3b12127820 */ /* 0x000fe20000410000 */
[----:B------:R-:W-:Y:S01]  /*0a90*/  ULDC UR11, c[0x0][0x2f8] ;  /* 0x0000be00000b7ab9 */ /* 0x000fe20000000800 */
[----:B------:R-:W-:Y:S01]  /*0aa0*/  ULDC UR12, c[0x0][0x3a4] ;  /* 0x0000e900000c7ab9 */ /* 0x000fe20000000800 */
[----:B------:R-:W-:Y:S01]  /*0ab0*/  ULDC UR13, c[0x0][0x2fc] ;  /* 0x0000bf00000d7ab9 */ /* 0x000fe20000000800 */
[----:B------:R1:W4:Y:S01]  /*0ac0*/  MUFU.EX2 R51, R18 ;  /* 0x0000001200337308 */ /* 0x0003220000000800 */
        /* <DEDUP_REMOVED lines=17> */
[----:B01234-:R-:W-:-:S05]  /*0be0*/  ULDC.64 UR32, c[0x0][0x240] ;  /* 0x0000900000207ab9 */ /* 0x01ffca0000000a00 */
.L_x_223:
[----:B------:R-:W-:Y:S01]  /*0bf0*/  VIADD R0, R0, 0x1 ;  /* 0x0000000100007836 */ /* 0x000fe20000000000 */
[----:B------:R-:W-:Y:S03]  /*0c00*/  BSSY B0, `(.L_x_204) ;  /* 0x000000c000007945 */ /* 0x000fe60003800000 */
[C---:B------:R-:W-:Y:S01]  /*0c10*/  IMAD.HI.U32 R18, R0.reuse, -0x2daee0ad, RZ ;  /* 0xd2511f5300127827 */ /* 0x040fe200078e00ff */
[----:B------:R-:W-:-:S13]  /*0c20*/  ISETP.NE.AND P0, PT, R0, RZ, PT ;  /* 0x000000ff0000720c */ /* 0x000fda0003f05270 */
[----:B01----:R-:W-:Y:S05]  /*0c30*/  @P0 BRA `(.L_x_205) ;  /* 0x0000000000200947 */ /* 0x003fea0003800000 */
        /* <DEDUP_REMOVED lines=8> */
.L_x_205:
[----:B------:R-:W-:Y:S05]  /*0cc0*/  BSYNC B0 ;  /* 0x0000000000007941 */ /* 0x000fea0003800000 */
.L_x_204:
        /* <DEDUP_REMOVED lines=70> */
.L_x_207:
[----:B------:R-:W-:Y:S01]  /*1130*/  IMAD.MOV.U32 R21, RZ, RZ, R26 ;  /* 0x000000ffff157224 */ /* 0x000fe200078e001a */
[----:B------:R-:W-:Y:S01]  /*1140*/  MOV R20, R23 ;  /* 0x0000001700147202 */ /* 0x000fe20000000f00 */
[----:B------:R-:W-:Y:S01]  /*1150*/  IMAD.MOV.U32 R25, RZ, RZ, R52 ;  /* 0x000000ffff197224 */ /* 0x000fe200078e0034 */
[----:B------:R-:W-:-:S07]  /*1160*/  MOV R22, R18 ;  /* 0x0000001200167202 */ /* 0x000fce0000000f00 */
.L_x_206:
        /* <DEDUP_REMOVED lines=100> */
.L_x_209:
[----:B------:R-:W-:Y:S05]  /*17b0*/  BSYNC B0 ;  /* 0x0000000000007941 */ /* 0x000fea0003800000 */
.L_x_208:
        /* <DEDUP_REMOVED lines=82> */
[----:B------:R-:W-:Y:S05]  /*1ce0*/  CALL.REL.NOINC `($__internal_15_$__cuda_sm20_dsqrt_rn_f64_mediumpath_v1) ;  /* 0x0000004400c47944 */ /* 0x000fea0003c00000 */
[----:B------:R-:W-:Y:S01]  /*1cf0*/  MOV R20, R24 ;  /* 0x0000001800147202 */ /* 0x000fe20000000f00 */
[----:B------:R-:W-:-:S07]  /*1d00*/  IMAD.MOV.U32 R21, RZ, RZ, R25 ;  /* 0x000000ffff157224 */ /* 0x000fce00078e0019 */
.L_x_211:
[----:B------:R-:W-:Y:S05]  /*1d10*/  BSYNC B0 ;  /* 0x0000000000007941 */ /* 0x000fea0003800000 */
.L_x_210:
        /* <DEDUP_REMOVED lines=257> */
.L_x_214:
        /* <DEDUP_REMOVED lines=11> */
[----:B0-----:R0:W-:Y:S02]  /*2de0*/  STG.E desc[UR58][R24.64], R21 ;  /* 0x0000001518007986 */ /* 0x0011e4000c10193a */
.L_x_213:
[----:B------:R-:W-:Y:S05]  /*2df0*/  BSYNC B0 ;  /* 0x0000000000007941 */ /* 0x000fea0003800000 */
.L_x_212:
        /* <DEDUP_REMOVED lines=246> */
.L_x_217:
        /* <DEDUP_REMOVED lines=9> */
[----:B------:R-:W-:-:S03]  /*3df0*/  IMAD.X R21, RZ, RZ, UR35, P0 ;  /* 0x00000023ff157e24 */ /* 0x000fc600080e06ff */
[----:B------:R-:W0:Y:S02]  /*3e00*/  MUFU.EX2 R27, R26 ;  /* 0x0000001a001b7308 */ /* 0x000e240000000800 */
[----:B0-----:R0:W-:Y:S02]  /*3e10*/  STG.E desc[UR58][R20.64], R27 ;  /* 0x0000001b14007986 */ /* 0x0011e4000c10193a */
.L_x_216:
[----:B------:R-:W-:Y:S05]  /*3e20*/  BSYNC B0 ;  /* 0x0000000000007941 */ /* 0x000fea0003800000 */
.L_x_215:
        /* <DEDUP_REMOVED lines=255> */
.L_x_220:
[----:B------:R-:W-:Y:S02]  /*4e20*/  ULDC.64 UR34, c[0x0][0x3d0] ;  /* 0x0000f40000227ab9 */ /* 0x000fe40000000a00 */
[----:B------:R-:W-:-:S04]  /*4e30*/  IADD3 R22, P0, R22, UR34, RZ ;  /* 0x0000002216167c10 */ /* 0x000fc8000ff1e0ff */
[----:B------:R-:W-:-:S05]  /*4e40*/  IADD3.X R23, RZ, UR35, RZ, P0, !PT ;  /* 0x00000023ff177c10 */ /* 0x000fca00087fe4ff */
[----:B------:R0:W-:Y:S04]  /*4e50*/  STG.E desc[UR58][R22.64], R51 ;  /* 0x0000003316007986 */ /* 0x0001e8000c10193a */
.L_x_219:
[----:B------:R-:W-:Y:S05]  /*4e60*/  BSYNC B0 ;  /* 0x0000000000007941 */ /* 0x000fea0003800000 */
.L_x_218:
[----:B------:R-:W-:-:S05]  /*4e70*/  IMAD R20, R24, 0x3, RZ ;  /* 0x0000000318147824 */ /* 0x000fca00078e02ff */
[----:B------:R-:W-:-:S04]  /*4e80*/  IADD3 R21, P1, R20, R43, RZ ;  /* 0x0000002b14157210 */ /* 0x000fc80007f3e0ff */
[----:B------:R-:W-:Y:S01]  /*4e90*/  ISETP.GE.U32.AND P0, PT, R21, R14, PT ;  /* 0x0000000e1500720c */ /* 0x000fe20003f06070 */
[----:B------:R-:W-:-:S05]  /*4ea0*/  IMAD.X R20, RZ, RZ, R42, P1 ;  /* 0x000000ffff147224 */ /* 0x000fca00008e062a */
[----:B------:R-:W-:-:S13]  /*4eb0*/  ISETP.GE.AND.EX P0, PT, R20, R15, PT, P0 ;  /* 0x0000000f1400720c */ /* 0x000fda0003f06300 */
[----:B------:R-:W-:Y:S05]  /*4ec0*/  @P0 BRA `(.L_x_221) ;  /* 0x0000000c00f40947 */ /* 0x000fea0003800000 */
[----:B------:R-:W-:Y:S01]  /*4ed0*/  ISETP.NE.AND P0, PT, R50, RZ, PT ;  /* 0x000000ff3200720c */ /* 0x000fe20003f05270 */
[----:B0-----:R-:W-:-:S12]  /*4ee0*/  HFMA2.MMA R22, -RZ, RZ, 0, 0 ;  /* 0x00000000ff167435 */ /* 0x001fd800000001ff */
        /* <DEDUP_REMOVED lines=247> */
.L_x_222:
[----:B------:R-:W-:Y:S02]  /*5e60*/  ULDC.64 UR34, c[0x0][0x3d0] ;  /* 0x0000f40000227ab9 */ /* 0x000fe40000000a00 */
[----:B------:R-:W-:-:S04]  /*5e70*/  IADD3 R22, P0, R22, UR34, RZ ;  /* 0x0000002216167c10 */ /* 0x000fc8000ff1e0ff */
[----:B------:R-:W-:-:S05]  /*5e80*/  IADD3.X R23, RZ, UR35, RZ, P0, !PT ;  /* 0x00000023ff177c10 */ /* 0x000fca00087fe4ff */
[----:B------:R1:W-:Y:S04]  /*5e90*/  STG.E desc[UR58][R22.64], R51 ;  /* 0x0000003316007986 */ /* 0x0003e8000c10193a */
.L_x_221:
        /* <DEDUP_REMOVED lines=11> */
        .weak           $__internal_14_$__cuda_sm20_div_s64
        .type           $__internal_14_$__cuda_sm20_div_s64,@function
        .size           $__internal_14_$__cuda_sm20_div_s64,($__internal_15_$__cuda_sm20_dsqrt_rn_f64_mediumpath_v1 - $__internal_14_$__cuda_sm20_div_s64)
$__internal_14_$__cuda_sm20_div_s64:
        /* <DEDUP_REMOVED lines=74> */
[----:B------:R-:W-:Y:S06]  /*63f0*/  RET.REL.NODEC R20 `(_ZN2at6native63_GLOBAL__N__11d61d08_30_DistributionLogNormalKernel_cu_e7567be543distribution_elementwise_grid_stride_kernelIfLi4EZNS0_9templates4cuda20normal_and_transformIffPNS_17CUDAGeneratorImplEZZZNS4_17log_normal_kernelIS7_EEvRNS_18TensorIteratorBaseEddT_ENKUlvE_clEvENKUlvE0_clEvEUlfE_EEvSA_T1_T2_EUlP24curandStatePhilox4_32_10E_ZNS1_27distribution_nullary_kernelIff7double2S7_SJ_SE_EEvSA_SG_RKT3_T4_EUlifE0_EEvlNS_15PhiloxCudaStateESF_SG_) ;  /* 0xffffff9c14007950 */ /* 0x000fec0003c3ffff */
        .weak           $__internal_15_$__cuda_sm20_dsqrt_rn_f64_mediumpath_v1
        .type           $__internal_15_$__cuda_sm20_dsqrt_rn_f64_mediumpath_v1,@function
        .size           $__internal_15_$__cuda_sm20_dsqrt_rn_f64_mediumpath_v1,(.L_x_353 - $__internal_15_$__cuda_sm20_dsqrt_rn_f64_mediumpath_v1)
$__internal_15_$__cuda_sm20_dsqrt_rn_f64_mediumpath_v1:
        /* <DEDUP_REMOVED lines=12> */
.L_x_225:
        /* <DEDUP_REMOVED lines=24> */
.L_x_227:
[----:B------:R-:W-:-:S11]  /*6640*/  DADD R24, R22, R22 ;  /* 0x0000000016187229 */ /* 0x000fd60000000016 */
.L_x_226:
[----:B------:R-:W-:Y:S05]  /*6650*/  BSYNC B1 ;  /* 0x0000000000017941 */ /* 0x000fea0003800000 */
.L_x_224:
[----:B------:R-:W-:-:S04]  /*6660*/  MOV R21, 0x0 ;  /* 0x0000000000157802 */ /* 0x000fc80000000f00 */
[----:B------:R-:W-:Y:S05]  /*6670*/  RET.REL.NODEC R20 `(_ZN2at6native63_GLOBAL__N__11d61d08_30_DistributionLogNormalKernel_cu_e7567be543distribution_elementwise_grid_stride_kernelIfLi4EZNS0_9templates4cuda20normal_and_transformIffPNS_17CUDAGeneratorImplEZZZNS4_17log_normal_kernelIS7_EEvRNS_18TensorIteratorBaseEddT_ENKUlvE_clEvENKUlvE0_clEvEUlfE_EEvSA_T1_T2_EUlP24curandStatePhilox4_32_10E_ZNS1_27distribution_nullary_kernelIff7double2S7_SJ_SE_EEvSA_SG_RKT3_T4_EUlifE0_EEvlNS_15PhiloxCudaStateESF_SG_) ;  /* 0xffffff9814607950 */ /* 0x000fea0003c3ffff */
.L_x_228:
        /* <DEDUP_REMOVED lines=16> */
.L_x_353:


//--------------------- .text._ZN2at6native63_GLOBAL__N__11d61d08_30_DistributionLogNormalKernel_cu_e7567be543distribution_elementwise_grid_stride_kernelIfLi4EZNS0_9templates4cuda20normal_and_transformIffPNS_17CUDAGeneratorImplEZZZNS4_17log_normal_kernelIS7_EEvRNS_18TensorIteratorBaseEddT_ENKUlvE_clEvENKUlvE0_clEvEUlfE_EEvSA_T1_T2_EUlP24curandStatePhilox4_32_10E_ZNS1_27distribution_nullary_kernelIff7double2S7_SJ_SE_EEvSA_SG_RKT3_T4_EUlifE_EEvlNS_15PhiloxCudaStateESF_SG_ --------------------------
	.section	.text._ZN2at6native63_GLOBAL__N__11d61d08_30_DistributionLogNormalKernel_cu_e7567be543distribution_elementwise_grid_stride_kernelIfLi4EZNS0_9templates4cuda20normal_and_transformIffPNS_17CUDAGeneratorImplEZZZNS4_17log_normal_kernelIS7_EEvRNS_18TensorIteratorBaseEddT_ENKUlvE_clEvENKUlvE0_clEvEUlfE_EEvSA_T1_T2_EUlP24curandStatePhilox4_32_10E_ZNS1_27distribution_nullary_kernelIff7double2S7_SJ_SE_EEvSA_SG_RKT3_T4_EUlifE_EEvlNS_15PhiloxCudaStateESF_SG_,"ax",@progbits
	.align	128
.text._ZN2at6native63_GLOBAL__N__11d61d08_30_DistributionLogNormalKernel_cu_e7567be543distribution_elementwise_grid_stride_kernelIfLi4EZNS0_9templates4cuda20normal_and_transformIffPNS_17CUDAGeneratorImplEZZZNS4_17log_normal_kernelIS7_EEvRNS_18TensorIteratorBaseEddT_ENKUlvE_clEvENKUlvE0_clEvEUlfE_EEvSA_T1_T2_EUlP24curandStatePhilox4_32_10E_ZNS1_27distribution_nullary_kernelIff7double2S7_SJ_SE_EEvSA_SG_RKT3_T4_EUlifE_EEvlNS_15PhiloxCudaStateESF_SG_:
        .type           _ZN2at6native63_GLOBAL__N__11d61d08_30_DistributionLogNormalKernel_cu_e7567be543distribution_elementwise_grid_stride_kernelIfLi4EZNS0_9templates4cuda20normal_and_transformIffPNS_17CUDAGeneratorImplEZZZNS4_17log_normal_kernelIS7_EEvRNS_18TensorIteratorBaseEddT_ENKUlvE_clEvENKUlvE0_clEvEUlfE_EEvSA_T1_T2_EUlP24curandStatePhilox4_32_10E_ZNS1_27distribution_nullary_kernelIff7double2S7_SJ_SE_EEvSA_SG_RKT3_T4_EUlifE_EEvlNS_15PhiloxCudaStateESF_SG_,@function
        .size           _ZN2at6native63_GLOBAL__N__11d61d08_30_DistributionLogNormalKernel_cu_e7567be543distribution_elementwise_grid_stride_kernelIfLi4EZNS0_9templates4cuda20normal_and_transformIffPNS_17CUDAGeneratorImplEZZZNS4_17log_normal_kernelIS7_EEvRNS_18TensorIteratorBaseEddT_ENKUlvE_clEvENKUlvE0_clEvEUlfE_EEvSA_T1_T2_EUlP24curandStatePhilox4_32_10E_ZNS1_27distribution_nullary_kernelIff7double2S7_SJ_SE_EEvSA_SG_RKT3_T4_EUlifE_EEvlNS_15PhiloxCudaStateESF_SG_,(.L_x_356 - _ZN2at6native63_GLOBAL__N__11d61d08_30_DistributionLogNormalKernel_cu_e7567be543distribution_elementwise_grid_stride_kernelIfLi4EZNS0_9templates4cuda20normal_and_transformIffPNS_17CUDAGeneratorImplEZZZNS4_17log_normal_kernelIS7_EEvRNS_18TensorIteratorBaseEddT_ENKUlvE_clEvENKUlvE0_clEvEUlfE_EEvSA_T1_T2_EUlP24curandStatePhilox4_32_10E_ZNS1_27distribution_nullary_kernelIff7double2S7_SJ_SE_EEvSA_SG_RKT3_T4_EUlifE_EEvlNS_15PhiloxCudaStateESF_SG_)
        .other          _ZN2at6native63_GLOBAL__N__11d61d08_30_DistributionLogNormalKernel_cu_e7567be543distribution_elementwise_grid_stride_kernelIfLi4EZNS0_9templates4cuda20normal_and_transformIffPNS_17CUDAGeneratorImplEZZZNS4_17log_normal_kernelIS7_EEvRNS_18TensorIteratorBaseEddT_ENKUlvE_clEvENKUlvE0_clEvEUlfE_EEvSA_T1_T2_EUlP24curandStatePhilox4_32_10E_ZNS1_27distribution_nullary_kernelIff7double2S7_SJ_SE_EEvSA_SG_RKT3_T4_EUlifE_EEvlNS_15PhiloxCudaStateESF_SG_,@"STO_CUDA_ENTRY STV_DEFAULT"
_ZN2at6native63_GLOBAL__N__11d61d08_30_DistributionLogNormalKernel_cu_e7567be543distribution_elementwise_grid_stride_kernelIfLi4EZNS0_9templates4cuda20normal_and_transformIffPNS_17CUDAGeneratorImplEZZZNS4_17log_normal_kernelIS7_EEvRNS_18TensorIteratorBaseEddT_ENKUlvE_clEvENKUlvE0_clEvEUlfE_EEvSA_T1_T2_EUlP24curandStatePhilox4_32_10E_ZNS1_27distribution_nullary_kernelIff7double2S7_SJ_SE_EEvSA_SG_RKT3_T4_EUlifE_EEvlNS_15PhiloxCudaStateESF_SG_:
        /* <DEDUP_REMOVED lines=8> */
[----:B------:R-:W2:Y:S01]  /*0080*/  LDC R7, c[0x0][RZ] ;  /* 0x00000000ff077b82 */ /* 0x000ea20000000800 */
[----:B------:R-:W-:Y:S01]  /*0090*/  HFMA2.MMA R13, -RZ, RZ, 0, 0 ;  /* 0x00000000ff0d7435 */ /* 0x000fe200000001ff */
[----:B------:R-:W-:Y:S01]  /*00a0*/  ULDC.64 UR6, c[0x0][0x210] ;  /* 0x0000840000067ab9 */ /* 0x000fe20000000a00 */
[----:B0-----:R-:W-:-:S05]  /*00b0*/  @P0 IMAD.MOV.U32 R2, RZ, RZ, R0 ;  /* 0x000000ffff020224 */ /* 0x001fca00078e0000 */
[----:B------:R-:W0:Y:S01]  /*00c0*/  @P0 LDC R9, c[0x0][0x228] ;  /* 0x00008a00ff090b82 */ /* 0x000e220000000800 */
[----:B-1----:R-:W0:Y:S01]  /*00d0*/  @P0 LDG.E.64 R4, desc[UR8][R2.64] ;  /* 0x0000000802040981 */ /* 0x002e22000c1e1b00 */
[----:B------:R-:W-:Y:S02]  /*00e0*/  IMAD.U32 R14, RZ, RZ, UR4 ;  /* 0x00000004ff0e7e24 */ /* 0x000fe4000f8e00ff */
[----:B------:R-:W-:-:S06]  /*00f0*/  IMAD.U32 R15, RZ, RZ, UR5 ;  /* 0x00000005ff0f7e24 */ /* 0x000fcc000f8e00ff */
[----:B------:R-:W3:Y:S01]  /*0100*/  @P0 LDG.E.64 R14, desc[UR8][R14.64] ;  /* 0x000000080e0e0981 */ /* 0x000ee2000c1e1b00 */
[----:B------:R-:W2:Y:S01]  /*0110*/  S2UR UR4, SR_CTAID.X ;  /* 0x00000000000479c3 */ /* 0x000ea20000002500 */
[----:B------:R-:W-:-:S04]  /*0120*/  UIADD3 UR6, UP0, UR6, -0x1, URZ ;  /* 0xffffffff06067890 */ /* 0x000fc8000ff1e03f */
[----:B------:R-:W-:Y:S01]  /*0130*/  UIADD3.X UR7, UR7, -0x1, URZ, UP0, !UPT ;  /* 0xffffffff07077890 */ /* 0x000fe200087fe43f */
[----:B--2---:R-:W-:-:S04]  /*0140*/  IMAD.WIDE.U32 R12, R7, UR4, R12 ;  /* 0x00000004070c7c25 */ /* 0x004fc8000f8e000c */
[----:B------:R-:W-:Y:S01]  /*0150*/  IMAD.MOV.U32 R42, RZ, RZ, R13 ;  /* 0x000000ffff2a7224 */ /* 0x000fe200078e000d */
[----:B------:R-:W-:Y:S01]  /*0160*/  MOV R41, R12 ;  /* 0x0000000c00297202 */ /* 0x000fe20000000f00 */
[----:B------:R-:W-:Y:S01]  /*0170*/  IMAD.WIDE.U32 R6, R12, -0x326172a9, RZ ;  /* 0xcd9e8d570c067825 */ /* 0x000fe200078e00ff */
[----:B0-----:R-:W-:-:S05]  /*0180*/  @P0 IADD3 R0, P1, R4, R9, RZ ;  /* 0x0000000904000210 */ /* 0x001fca0007f3e0ff */
[----:B------:R-:W-:Y:S01]  /*0190*/  @P0 IMAD.X R3, RZ, RZ, R5, P1 ;  /* 0x000000ffff030224 */ /* 0x000fe200008e0605 */
[----:B------:R-:W-:Y:S01]  /*01a0*/  ISETP.NE.U32.AND P0, PT, RZ, UR7, PT ;  /* 0x00000007ff007c0c */ /* 0x000fe2000bf05070 */
[----:B---3--:R-:W-:-:S03]  /*01b0*/  VIADD R49, R15, 0xbb67ae85 ;  /* 0xbb67ae850f317836 */ /* 0x008fc60000000000 */
[--C-:B------:R-:W-:Y:S01]  /*01c0*/  SHF.R.U64 R4, R0, 0x2, R3.reuse ;  /* 0x0000000200047819 */ /* 0x100fe20000001203 */
[C---:B------:R-:W-:Y:S01]  /*01d0*/  VIADD R48, R15.reuse, 0x76cf5d0a ;  /* 0x76cf5d0a0f307836 */ /* 0x040fe20000000000 */
[----:B------:R-:W-:Y:S01]  /*01e0*/  SHF.R.U32.HI R9, RZ, 0x2, R3 ;  /* 0x00000002ff097819 */ /* 0x000fe20000011603 */
[----:B------:R-:W-:Y:S02]  /*01f0*/  VIADD R47, R15, 0x32370b8f ;  /* 0x32370b8f0f2f7836 */ /* 0x000fe40000000000 */
[----:B------:R-:W-:Y:S01]  /*0200*/  IMAD.WIDE.U32 R4, R4, -0x2daee0ad, RZ ;  /* 0xd2511f5304047825 */ /* 0x000fe200078e00ff */
[----:B------:R-:W-:-:S03]  /*0210*/  LOP3.LUT R8, R7, R9, R14, 0x96, !PT ;  /* 0x0000000907087212 */ /* 0x000fc600078e960e */
[C---:B------:R-:W-:Y:S01]  /*0220*/  VIADD R46, R15.reuse, 0xed9eba14 ;  /* 0xed9eba140f2e7836 */ /* 0x040fe20000000000 */
[----:B------:R-:W-:Y:S01]  /*0230*/  LOP3.LUT R10, R15, R5, R13, 0x96, !PT ;  /* 0x000000050f0a7212 */ /* 0x000fe200078e960d */
[----:B------:R-:W-:-:S04]  /*0240*/  IMAD.WIDE.U32 R8, R8, -0x2daee0ad, RZ ;  /* 0xd2511f5308087825 */ /* 0x000fc800078e00ff */
[----:B------:R-:W-:Y:S01]  /*0250*/  IMAD.WIDE.U32 R10, R10, -0x326172a9, RZ ;  /* 0xcd9e8d570a0a7825 */ /* 0x000fe200078e00ff */
[----:B------:R-:W-:Y:S02]  /*0260*/  LOP3.LUT R7, R9, R4, R49, 0x96, !PT ;  /* 0x0000000409077212 */ /* 0x000fe400078e9631 */
[C---:B------:R-:W-:Y:S01]  /*0270*/  IADD3 R9, R14.reuse, 0x3c6ef372, RZ ;  /* 0x3c6ef3720e097810 */ /* 0x040fe20007ffe0ff */
[----:B------:R-:W-:Y:S02]  /*0280*/  VIADD R5, R14, 0x9e3779b9 ;  /* 0x9e3779b90e057836 */ /* 0x000fe40000000000 */
[C---:B------:R-:W-:Y:S02]  /*0290*/  VIADD R45, R15.reuse, 0xa9066899 ;  /* 0xa90668990f2d7836 */ /* 0x040fe40000000000 */
[----:B------:R-:W-:Y:S01]  /*02a0*/  VIADD R44, R15, 0x646e171e ;  /* 0x646e171e0f2c7836 */ /* 0x000fe20000000000 */
[----:B------:R-:W-:Y:S01]  /*02b0*/  LOP3.LUT R5, R11, R5, R6, 0x96, !PT ;  /* 0x000000050b057212 */ /* 0x000fe200078e9606 */
[----:B------:R-:W-:-:S04]  /*02c0*/  IMAD.WIDE.U32 R6, R7, -0x326172a9, RZ ;  /* 0xcd9e8d5707067825 */ /* 0x000fc800078e00ff */
[----:B------:R-:W-:Y:S01]  /*02d0*/  IMAD.WIDE.U32 R4, R5, -0x2daee0ad, RZ ;  /* 0xd2511f5305047825 */ /* 0x000fe200078e00ff */
[----:B------:R-:W-:-:S03]  /*02e0*/  LOP3.LUT R9, R7, R10, R9, 0x96, !PT ;  /* 0x0000000a07097212 */ /* 0x000fc600078e9609 */
[----:B------:R-:W-:Y:S01]  /*02f0*/  VIADD R43, R15, 0x1fd5c5a3 ;  /* 0x1fd5c5a30f2b7836 */ /* 0x000fe20000000000 */
[----:B------:R-:W-:Y:S01]  /*0300*/  LOP3.LUT R10, R5, R8, R48, 0x96, !PT ;  /* 0x00000008050a7212 */ /* 0x000fe200078e9630 */
[----:B------:R-:W-:-:S04]  /*0310*/  IMAD.WIDE.U32 R8, R9, -0x2daee0ad, RZ ;  /* 0xd2511f5309087825 */ /* 0x000fc800078e00ff */
[----:B------:R-:W-:Y:S01]  /*0320*/  IMAD.WIDE.U32 R10, R10, -0x326172a9, RZ ;  /* 0xcd9e8d570a0a7825 */ /* 0x000fe200078e00ff */
[----:B------:R-:W-:Y:S02]  /*0330*/  LOP3.LUT R7, R9, R4, R47, 0x96, !PT ;  /* 0x0000000409077212 */ /* 0x000fe400078e962f */
[C---:B------:R-:W-:Y:S01]  /*0340*/  IADD3 R9, R14.reuse, 0x78dde6e4, RZ ;  /* 0x78dde6e40e097810 */ /* 0x040fe20007ffe0ff */
[----:B------:R-:W-:Y:S02]  /*0350*/  VIADD R5, R14, 0xdaa66d2b ;  /* 0xdaa66d2b0e057836 */ /* 0x000fe40000000000 */
[----:B------:R-:W-:-:S03]  /*0360*/  VIADD R40, R15, 0xdb3d7428 ;  /* 0xdb3d74280f287836 */ /* 0x000fc60000000000 */
[----:B------:R-:W-:Y:S01]  /*0370*/  LOP3.LUT R5, R11, R6, R5, 0x96, !PT ;  /* 0x000000060b057212 */ /* 0x000fe200078e9605 */
[----:B------:R-:W-:-:S04]  /*0380*/  IMAD.WIDE.U32 R6, R7, -0x326172a9, RZ ;  /* 0xcd9e8d5707067825 */ /* 0x000fc800078e00ff */
[----:B------:R-:W-:Y:S01]  /*0390*/  IMAD.WIDE.U32 R4, R5, -0x2daee0ad, RZ ;  /* 0xd2511f5305047825 */ /* 0x000fe200078e00ff */
[----:B------:R-:W-:Y:S02]  /*03a0*/  LOP3.LUT R9, R7, R10, R9, 0x96, !PT ;  /* 0x0000000a07097212 */ /* 0x000fe400078e9609 */
[----:B------:R-:W-:Y:S02]  /*03b0*/  IADD3 R7, R14, -0x4ab325aa, RZ ;  /* 0xb54cda560e077810 */ /* 0x000fe40007ffe0ff */
        /* <DEDUP_REMOVED lines=8> */
[----:B------:R-:W-:-:S03]  /*0440*/  LOP3.LUT R7, R17, R10, R7, 0x96, !PT ;  /* 0x0000000a11077212 */ /* 0x000fc600078e9607 */
[----:B------:R-:W-:-:S04]  /*0450*/  IMAD.WIDE.U32 R4, R5, -0x2daee0ad, RZ ;  /* 0xd2511f5305047825 */ /* 0x000fc800078e00ff */
[----:B------:R-:W-:Y:S01]  /*0460*/  IMAD.WIDE.U32 R6, R7, -0x2daee0ad, RZ ;  /* 0xd2511f5307067825 */ /* 0x000fe200078e00ff */
[----:B------:R-:W-:-:S03]  /*0470*/  LOP3.LUT R8, R5, R8, R44, 0x96, !PT ;  /* 0x0000000805087212 */ /* 0x000fc600078e962c */
[----:B------:R-:W-:Y:S01]  /*0480*/  VIADD R5, R14, 0x5384540f ;  /* 0x5384540f0e057836 */ /* 0x000fe20000000000 */
[----:B------:R-:W-:Y:S01]  /*0490*/  LOP3.LUT R2, R7, R4, R43, 0x96, !PT ;  /* 0x0000000407027212 */ /* 0x000fe200078e962b */
[----:B------:R-:W-:-:S04]  /*04a0*/  IMAD.WIDE.U32 R8, R8, -0x326172a9, RZ ;  /* 0xcd9e8d5708087825 */ /* 0x000fc800078e00ff */
[----:B------:R-:W-:Y:S01]  /*04b0*/  IMAD.HI.U32 R7, R2, -0x326172a9, RZ ;  /* 0xcd9e8d5702077827 */ /* 0x000fe200078e00ff */
[----:B------:R-:W-:-:S04]  /*04c0*/  LOP3.LUT R4, R9, R16, R5, 0x96, !PT ;  /* 0x0000001009047212 */ /* 0x000fc800078e9605 */
[----:B------:R-:W-:Y:S01]  /*04d0*/  LOP3.LUT R11, R7, R8, R11, 0x96, !PT ;  /* 0x00000008070b7212 */ /* 0x000fe200078e960b */
[----:B------:R-:W-:-:S05]  /*04e0*/  IMAD.HI.U32 R5, R4, -0x2daee0ad, RZ ;  /* 0xd2511f5304057827 */ /* 0x000fca00078e00ff */
[----:B------:R-:W-:Y:S01]  /*04f0*/  LOP3.LUT R5, R5, R6, R40, 0x96, !PT ;  /* 0x0000000605057212 */ /* 0x000fe200078e9628 */
[----:B------:R-:W-:Y:S06]  /*0500*/  @!P0 BRA `(.L_x_229) ;  /* 0x0000000000248947 */ /* 0x000fec0003800000 */
[----:B------:R-:W-:Y:S01]  /*0510*/  ULDC UR4, c[0x0][0x0] ;  /* 0x0000000000047ab9 */ /* 0x000fe20000000800 */
[----:B------:R-:W-:Y:S01]  /*0520*/  ULDC UR5, c[0x0][0xc] ;  /* 0x0000030000057ab9 */ /* 0x000fe20000000800 */
[----:B------:R-:W-:Y:S01]  /*0530*/  MOV R6, 0x570 ;  /* 0x0000057000067802 */ /* 0x000fe20000000f00 */
[----:B------:R-:W-:-:S04]  /*0540*/  UIMAD UR4, UR4, UR5, URZ ;  /* 0x00000005040472a4 */ /* 0x000fc8000f8e023f */
[----:B------:R-:W-:-:S12]  /*0550*/  USHF.L.U32 UR4, UR4, 0x2, URZ ;  /* 0x0000000204047899 */ /* 0x000fd8000800063f */
[----:B------:R-:W-:Y:S05]  /*0560*/  CALL.REL.NOINC `($__internal_16_$__cuda_sm20_div_s64) ;  /* 0x0000001800687944 */ /* 0x000fea0003c00000 */
[----:B------:R-:W-:Y:S01]  /*0570*/  MOV R6, R8 ;  /* 0x0000000800067202 */ /* 0x000fe20000000f00 */
[----:B------:R-:W-:Y:S01]  /*0580*/  IMAD.MOV.U32 R7, RZ, RZ, R9 ;  /* 0x000000ffff077224 */ /* 0x000fe200078e0009 */
[----:B------:R-:W-:Y:S06]  /*0590*/  BRA `(.L_x_230) ;  /* 0x00000000005c7947 */ /* 0x000fec0003800000 */
.L_x_229:
        /* <DEDUP_REMOVED lines=19> */
[----:B------:R-:W-:Y:S02]  /*06d0*/  ISETP.GE.U32.AND P1, PT, R7, R8, PT ;  /* 0x000000080700720c */ /* 0x000fe40003f26070 */
[----:B------:R-:W-:-:S11]  /*06e0*/  MOV R7, RZ ;  /* 0x000000ff00077202 */ /* 0x000fd60000000f00 */
[----:B------:R-:W-:Y:S01]  /*06f0*/  @P1 VIADD R6, R6, 0x1 ;  /* 0x0000000106061836 */ /* 0x000fe20000000000 */
[----:B------:R-:W-:-:S07]  /*0700*/  @!P2 LOP3.LUT R6, RZ, R8, RZ, 0x33, !PT ;  /* 0x00000008ff06a212 */ /* 0x000fce00078e33ff */
.L_x_230:
[----:B------:R-:W-:Y:S01]  /*0710*/  ULDC UR4, c[0x0][0x0] ;  /* 0x0000000000047ab9 */ /* 0x000fe20000000800 */
[----:B------:R-:W-:Y:S01]  /*0720*/  ULDC UR5, c[0x0][0xc] ;  /* 0x0000030000057ab9 */ /* 0x000fe20000000800 */
[----:B------:R-:W-:Y:S01]  /*0730*/  IADD3 R6, P0, R6, 0x1, RZ ;  /* 0x0000000106067810 */ /* 0x000fe20007f1e0ff */
[----:B------:R-:W-:-:S04]  /*0740*/  UIMAD.WIDE.U32 UR4, UR4, UR5, URZ ;  /* 0x00000005040472a5 */ /* 0x000fc8000f8e003f */
[----:B------:R-:W-:Y:S02]  /*0750*/  IMAD.X R8, RZ, RZ, R7, P0 ;  /* 0x000000ffff087224 */ /* 0x000fe400000e0607 */
[C---:B------:R-:W-:Y:S02]  /*0760*/  IMAD R9, R6.reuse, UR5, RZ ;  /* 0x0000000506097c24 */ /* 0x040fe4000f8e02ff */
[----:B------:R-:W-:-:S04]  /*0770*/  IMAD.WIDE.U32 R6, R6, UR4, RZ ;  /* 0x0000000406067c25 */ /* 0x000fc8000f8e00ff */
[----:B------:R-:W-:Y:S02]  /*0780*/  IMAD R9, R8, UR4, R9 ;  /* 0x0000000408097c24 */ /* 0x000fe4000f8e0209 */
        /* <DEDUP_REMOVED lines=8> */
[----:B------:R-:W-:Y:S01]  /*0810*/  ULDC.64 UR10, c[0x0][0x240] ;  /* 0x00009000000a7ab9 */ /* 0x000fe20000000a00 */
[----:B------:R-:W-:Y:S01]  /*0820*/  VIADD R7, R15, 0x96a522ad ;  /* 0x96a522ad0f077836 */ /* 0x000fe20000000000 */
[----:B------:R-:W-:Y:S01]  /*0830*/  ULDC.64 UR12, c[0x0][0x238] ;  /* 0x00008e00000c7ab9 */ /* 0x000fe20000000a00 */
[----:B------:R-:W-:Y:S02]  /*0840*/  IMAD R19, R2, -0x326172a9, RZ ;  /* 0xcd9e8d5702137824 */ /* 0x000fe400078e02ff */
[----:B------:R-:W-:Y:S01]  /*0850*/  VIADD R2, R14, 0x8ff34781 ;  /* 0x8ff347810e027836 */ /* 0x000fe20000000000 */
[----:B------:R-:W1:Y:S01]  /*0860*/  LDC R8, c[0x0][0x248] ;  /* 0x00009200ff087b82 */ /* 0x000e620000000800 */
[----:B------:R-:W-:Y:S01]  /*0870*/  IMAD.HI.U32 R27, R11, -0x2daee0ad, RZ ;  /* 0xd2511f530b1b7827 */ /* 0x000fe200078e00ff */
[----:B------:R-:W-:-:S02]  /*0880*/  LOP3.LUT R4, R4, R7, RZ, 0x3c, !PT ;  /* 0x0000000704047212 */ /* 0x000fc400078e3cff */
[----:B------:R-:W-:Y:S01]  /*0890*/  LOP3.LUT R19, R19, R2, RZ, 0x3c, !PT ;  /* 0x0000000213137212 */ /* 0x000fe200078e3cff */
[----:B------:R-:W-:Y:S01]  /*08a0*/  IMAD.WIDE.U32 R28, R5, -0x326172a9, RZ ;  /* 0xcd9e8d57051c7825 */ /* 0x000fe200078e00ff */
[----:B------:R-:W-:Y:S02]  /*08b0*/  LOP3.LUT R27, R4, R27, RZ, 0x3c, !PT ;  /* 0x0000001b041b7212 */ /* 0x000fe400078e3cff */
[----:B------:R-:W2:Y:S01]  /*08c0*/  LDC.64 R16, c[0x0][0x210] ;  /* 0x00008400ff107b82 */ /* 0x000ea20000000a00 */
[--C-:B------:R-:W-:Y:S02]  /*08d0*/  SHF.R.U32.HI R5, RZ, 0x2, R3.reuse ;  /* 0x00000002ff057819 */ /* 0x100fe40000011603 */
[C---:B------:R-:W-:Y:S02]  /*08e0*/  SHF.R.U64 R4, R0.reuse, 0x2, R3 ;  /* 0x0000000200047819 */ /* 0x040fe40000001203 */
[----:B------:R-:W-:Y:S02]  /*08f0*/  LOP3.LUT R26, R19, R29, RZ, 0x3c, !PT ;  /* 0x0000001d131a7212 */ /* 0x000fe400078e3cff */
[----:B------:R-:W-:Y:S01]  /*0900*/  LOP3.LUT R3, R0, 0x3, RZ, 0xc0, !PT ;  /* 0x0000000300037812 */ /* 0x000fe200078ec0ff */
[----:B0-----:R-:W-:-:S04]  /*0910*/  FADD.FTZ R6, R6, +QNAN ;  /* 0x7fc0000006067421 */ /* 0x001fc80000010000 */
[----:B------:R-:W-:-:S06]  /*0920*/  FMUL.FTZ R6, R6, 1.4426950216293334961 ;  /* 0x3fb8aa3b06067820 */ /* 0x000fcc0000410000 */
[----:B-1----:R-:W0:Y:S02]  /*0930*/  MUFU.EX2 R6, R6 ;  /* 0x0000000600067308 */ /* 0x002e240000000800 */
.L_x_243:
[----:B------:R-:W-:Y:S01]  /*0940*/  IADD3 R4, R4, 0x1, RZ ;  /* 0x0000000104047810 */ /* 0x000fe20007ffe0ff */
[----:B------:R-:W-:Y:S03]  /*0950*/  BSSY B0, `(.L_x_231) ;  /* 0x000000c000007945 */ /* 0x000fe60003800000 */
[C---:B------:R-:W-:Y:S01]  /*0960*/  ISETP.NE.AND P0, PT, R4.reuse, RZ, PT ;  /* 0x000000ff0400720c */ /* 0x040fe20003f05270 */
[----:B------:R-:W-:-:S12]  /*0970*/  IMAD.HI.U32 R2, R4, -0x2daee0ad, RZ ;  /* 0xd2511f5304027827 */ /* 0x000fd800078e00ff */
[----:B---3--:R-:W-:Y:S05]  /*0980*/  @P0 BRA `(.L_x_232) ;  /* 0x0000000000200947 */ /* 0x008fea0003800000 */
[----:B------:R-:W-:-:S05]  /*0990*/  VIADD R5, R5, 0x1 ;  /* 0x0000000105057836 */ /* 0x000fca0000000000 */
[----:B------:R-:W-:-:S13]  /*09a0*/  ISETP.NE.AND P0, PT, R5, RZ, PT ;  /* 0x000000ff0500720c */ /* 0x000fda0003f05270 */
[----:B------:R-:W-:Y:S01]  /*09b0*/  @!P0 VIADD R12, R12, 0x1 ;  /* 0x000000010c0c8836 */ /* 0x000fe20000000000 */
[----:B------:R-:W-:Y:S01]  /*09c0*/  @!P0 IADD3 R0, R13, 0x1, RZ ;  /* 0x000000010d008810 */ /* 0x000fe20007ffe0ff */
[----:B------:R-:W-:-:S03]  /*09d0*/  @!P0 IMAD.MOV.U32 R5, RZ, RZ, RZ ;  /* 0x000000ffff058224 */ /* 0x000fc600078e00ff */
[----:B------:R-:W-:-:S13]  /*09e0*/  ISETP.NE.AND P1, PT, R12, RZ, !P0 ;  /* 0x000000ff0c00720c */ /* 0x000fda0004725270 */
[----:B------:R-:W-:-:S05]  /*09f0*/  @P1 IMAD.MOV R0, RZ, RZ, R13 ;  /* 0x000000ffff001224 */ /* 0x000fca00078e020d */
[----:B------:R-:W-:-:S07]  /*0a00*/  @!P0 MOV R13, R0 ;  /* 0x00000000000d8202 */ /* 0x000fce0000000f00 */
.L_x_232:
[----:B------:R-:W-:Y:S05]  /*0a10*/  BSYNC B0 ;  /* 0x0000000000007941 */ /* 0x000fea0003800000 */
.L_x_231:
        /* <DEDUP_REMOVED lines=70> */
.L_x_234:
[----:B------:R-:W-:Y:S01]  /*0e80*/  IMAD.MOV.U32 R21, RZ, RZ, R27 ;  /* 0x000000ffff157224 */ /* 0x000fe200078e001b */
[----:B------:R-:W-:Y:S01]  /*0e90*/  MOV R23, R2 ;  /* 0x0000000200177202 */ /* 0x000fe20000000f00 */
[----:B------:R-:W-:Y:S02]  /*0ea0*/  IMAD.MOV.U32 R20, RZ, RZ, R24 ;  /* 0x000000ffff147224 */ /* 0x000fe400078e0018 */
[----:B------:R-:W-:-:S07]  /*0eb0*/  IMAD.MOV.U32 R22, RZ, RZ, R18 ;  /* 0x000000ffff167224 */ /* 0x000fce00078e0012 */
.L_x_233:
[----:B------:R-:W-:Y:S01]  /*0ec0*/  IMAD.WIDE.U32 R24, R20, 0x200000, RZ ;  /* 0x0020000014187825 */ /* 0x000fe200078e00ff */
[----:B------:R-:W-:Y:S01]  /*0ed0*/  HFMA2.MMA R51, -RZ, RZ, 1.15625, 0 ;  /* 0x3ca00000ff337435 */ /* 0x000fe200000001ff */
[----:B------:R-:W-:Y:S02]  /*0ee0*/  BSSY B0, `(.L_x_235) ;  /* 0x0000062000007945 */ /* 0x000fe40003800000 */
[----:B------:R-:W-:Y:S01]  /*0ef0*/  IMAD.MOV.U32 R50, RZ, RZ, 0x0 ;  /* 0x00000000ff327424 */ /* 0x000fe200078e00ff */
[----:B------:R-:W-:Y:S01]  /*0f00*/  LOP3.LUT R24, R24, R21, RZ, 0x3c, !PT ;  /* 0x0000001518187212 */ /* 0x000fe200078e3cff */
[----:B------:R-:W-:-:S03]  /*0f10*/  IMAD.WIDE.U32 R20, R22, 0x200000, RZ ;  /* 0x0020000016147825 */ /* 0x000fc600078e00ff */
[----:B------:R-:W1:Y:S01]  /*0f20*/  I2F.F64.U64 R26, R24 ;  /* 0x00000018001a7312 */ /* 0x000e620000301800 */
[----:B------:R-:W-:-:S07]  /*0f30*/  LOP3.LUT R20, R20, R23, RZ, 0x3c, !PT ;  /* 0x0000001714147212 */ /* 0x000fce00078e3cff */
[----:B------:R-:W3:Y:S01]  /*0f40*/  I2F.F64.U64 R20, R20 ;  /* 0x0000001400147312 */ /* 0x000ee20000301800 */
[----:B-1----:R-:W-:Y:S02]  /*0f50*/  DFMA R26, R26, R50, 5.5511151231257827021e-17 ;  /* 0x3c9000001a1a742b */ /* 0x002fe40000000032 */
        /* <DEDUP_REMOVED lines=12> */
[----:B------:R-:W-:Y:S02]  /*1020*/  @P2 IMAD.MOV.U32 R24, RZ, RZ, R51 ;  /* 0x000000ffff182224 */ /* 0x000fe400078e0033 */
[----:B------:R-:W-:Y:S02]  /*1030*/  IMAD.MOV.U32 R28, RZ, RZ, R50 ;  /* 0x000000ffff1c7224 */ /* 0x000fe400078e0032 */
[----:B------:R-:W-:-:S04]  /*1040*/  VIADD R29, R24, 0x100000 ;  /* 0x00100000181d7836 */ /* 0x000fc80000000000 */
[----:B------:R-:W1:Y:S03]  /*1050*/  FRND.F64 R24, R28 ;  /* 0x0000001c00187313 */ /* 0x000e660000301800 */
        /* <DEDUP_REMOVED lines=8> */
[----:B-1----:R-:W-:-:S05]  /*10e0*/  DFMA R24, -R24, 0.5, R50 ;  /* 0x3fe000001818782b */ /* 0x002fca0000000132 */
        /* <DEDUP_REMOVED lines=22> */
[----:B------:R-:W1:Y:S01]  /*1250*/  MUFU.RCP64H R23, R31 ;  /* 0x0000001f00177308 */ /* 0x000e620000001800 */
[----:B------:R-:W-:Y:S01]  /*1260*/  UMOV UR7, 0x3fe62e42 ;  /* 0x3fe62e4200077882 */ /* 0x000fe20000000000 */
[----:B-1----:R-:W-:-:S08]  /*1270*/  DFMA R38, -R30, R22, 1 ;  /* 0x3ff000001e26742b */ /* 0x002fd00000000116 */
        /* <DEDUP_REMOVED lines=40> */
.L_x_236:
[----:B------:R-:W-:Y:S05]  /*1500*/  BSYNC B0 ;  /* 0x0000000000007941 */ /* 0x000fea0003800000 */
.L_x_235:
        /* <DEDUP_REMOVED lines=15> */
[----:B------:R-:W1:Y:S01]  /*1600*/  MUFU.RSQ64H R23, R21 ;  /* 0x0000001500177308 */ /* 0x000e620000001c00 */
        /* <DEDUP_REMOVED lines=12> */
[----:B-1----:R-:W-:Y:S01]  /*16d0*/  DMUL R38, R22, R22 ;  /* 0x0000001616267228 */ /* 0x002fe20000000000 */
[----:B------:R-:W1:Y:S01]  /*16e0*/  FRND.F64.TRUNC R36, R50 ;  /* 0x0000003200247313 */ /* 0x000e62000030d800 */
        /* <DEDUP_REMOVED lines=27> */
[----:B-1----:R-:W-:Y:S02]  /*18a0*/  DSETP.NEU.AND P2, PT, R50, R36, PT ;  /* 0x000000243200722a */ /* 0x002fe40003f4d000 */
[----:B------:R-:W-:Y:S02]  /*18b0*/  DFMA R34, R34, R38, R22 ;  /* 0x000000262222722b */ /* 0x000fe40000000016 */
[C---:B------:R-:W-:Y:S02]  /*18c0*/  DFMA R32, R26.reuse, R32, RZ ;  /* 0x000000201a20722b */ /* 0x040fe400000000ff */
[----:B------:R-:W-:-:S06]  /*18d0*/  DFMA R30, R26, R30, -0.5 ;  /* 0xbfe000001a1e742b */ /* 0x000fcc000000001e */
[----:B------:R-:W-:Y:S01]  /*18e0*/  DFMA R24, R24, R32, R24 ;  /* 0x000000201818722b */ /* 0x000fe20000000018 */
[----:B------:R-:W-:Y:S01]  /*18f0*/  VIADD R37, R35, 0xfff00000 ;  /* 0xfff0000023257836 */ /* 0x000fe20000000000 */
[----:B------:R-:W-:Y:S01]  /*1900*/  DFMA R26, R26, R30, 1 ;  /* 0x3ff000001a1a742b */ /* 0x000fe2000000001e */
[----:B------:R-:W-:Y:S01]  /*1910*/  IMAD.MOV.U32 R36, RZ, RZ, R34 ;  /* 0x000000ffff247224 */ /* 0x000fe200078e0022 */
[----:B------:R-:W-:-:S06]  /*1920*/  DMUL R32, R20, R34 ;  /* 0x0000002214207228 */ /* 0x000fcc0000000000 */
        /* <DEDUP_REMOVED lines=10> */
[----:B------:R-:W-:Y:S01]  /*19d0*/  @P1 LOP3.LUT R39, R27, 0x80000000, RZ, 0x3c, !PT ;  /* 0x800000001b271812 */ /* 0x000fe200078e3cff */
[----:B------:R-:W-:Y:S02]  /*19e0*/  @!P2 DMUL R24, RZ, R50 ;  /* 0x00000032ff18a228 */ /* 0x000fe40000000000 */
[----:B------:R-:W-:Y:S01]  /*19f0*/  DFMA R28, R30, R36, R32 ;  /* 0x000000241e1c722b */ /* 0x000fe20000000020 */
[----:B------:R-:W-:Y:S01]  /*1a00*/  @P1 MOV R27, R39 ;  /* 0x00000027001b1202 */ /* 0x000fe20000000f00 */
[----:B------:R-:W-:Y:S09]  /*1a10*/  @!P0 BRA `(.L_x_238) ;  /* 0x0000000000108947 */ /* 0x000ff20003800000 */
[----:B------:R-:W-:-:S07]  /*1a20*/  MOV R28, 0x1a40 ;  /* 0x00001a40001c7802 */ /* 0x000fce0000000f00 */
[----:B0-2---:R-:W-:Y:S05]  /*1a30*/  CALL.REL.NOINC `($__internal_17_$__cuda_sm20_dsqrt_rn_f64_mediumpath_v1) ;  /* 0x00000008005c7944 */ /* 0x005fea0003c00000 */
[----:B------:R-:W-:Y:S02]  /*1a40*/  IMAD.MOV.U32 R28, RZ, RZ, R22 ;  /* 0x000000ffff1c7224 */ /* 0x000fe400078e0016 */
[----:B------:R-:W-:-:S07]  /*1a50*/  IMAD.MOV.U32 R29, RZ, RZ, R23 ;  /* 0x000000ffff1d7224 */ /* 0x000fce00078e0017 */
.L_x_238:
[----:B------:R-:W-:Y:S05]  /*1a60*/  BSYNC B0 ;  /* 0x0000000000007941 */ /* 0x000fea0003800000 */
.L_x_237:
[----:B--2---:R-:W-:Y:S01]  /*1a70*/  ISETP.GE.U32.AND P0, PT, R41, R16, PT ;  /* 0x000000102900720c */ /* 0x004fe20003f06070 */
[----:B------:R-:W-:Y:S01]  /*1a80*/  BSSY B0, `(.L_x_239) ;  /* 0x0000010000007945 */ /* 0x000fe20003800000 */
[----:B------:R-:W-:Y:S02]  /*1a90*/  DMUL R24, R28, R24 ;  /* 0x000000181c187228 */ /* 0x000fe40000000000 */
[----:B------:R-:W-:-:S13]  /*1aa0*/  ISETP.GE.AND.EX P0, PT, R42, R17, PT, P0 ;  /* 0x000000112a00720c */ /* 0x000fda0003f06300 */
[----:B------:R-:W-:Y:S05]  /*1ab0*/  @P0 BRA `(.L_x_240) ;  /* 0x0000000000300947 */ /* 0x000fea0003800000 */
[----:B------:R-:W-:Y:S01]  /*1ac0*/  UMOV UR4, 0xf0000000 ;  /* 0xf000000000047882 */ /* 0x000fe20000000000 */
[----:B------:R-:W-:Y:S01]  /*1ad0*/  UMOV UR5, 0x380fffff ;  /* 0x380fffff00057882 */ /* 0x000fe20000000000 */
[----:B------:R-:W1:Y:S01]  /*1ae0*/  F2F.F32.F64 R21, R24 ;  /* 0x0000001800157310 */ /* 0x000e620000301000 */
[----:B------:R-:W-:-:S14]  /*1af0*/  DSETP.GEU.AND P0, PT, |R24|, UR4, PT ;  /* 0x0000000418007e2a */ /* 0x000fdc000bf0e200 */
[----:B-1----:R-:W-:-:S04]  /*1b00*/  @!P0 FMUL R21, R21, 1.175494350822287508e-38 ;  /* 0x0080000015158820 */ /* 0x002fc80000400000 */
[----:B------:R-:W-:-:S04]  /*1b10*/  FFMA.FTZ R21, R21, R8, UR11 ;  /* 0x0000000b15157e23 */ /* 0x000fc80008010008 */
[----:B------:R-:W-:Y:S01]  /*1b20*/  FMUL.FTZ R22, R21, 1.4426950216293334961 ;  /* 0x3fb8aa3b15167820 */ /* 0x000fe20000410000 */
[----:B------:R-:W-:-:S03]  /*1b30*/  IMAD R21, R41, UR10, RZ ;  /* 0x0000000a29157c24 */ /* 0x000fc6000f8e02ff */
[----:B------:R-:W1:Y:S02]  /*1b40*/  MUFU.EX2 R23, R22 ;  /* 0x0000001600177308 */ /* 0x000e640000000800 */
[----:B------:R-:W-:-:S04]  /*1b50*/  IADD3 R20, P0, R21, UR12, RZ ;  /* 0x0000000c15147c10 */ /* 0x000fc8000ff1e0ff */
[----:B------:R-:W-:-:S05]  /*1b60*/  LEA.HI.X.SX32 R21, R21, UR13, 0x1, P0 ;  /* 0x0000000d15157c11 */ /* 0x000fca00080f0eff */
[----:B-1----:R1:W-:Y:S04]  /*1b70*/  STG.E desc[UR8][R20.64], R23 ;  /* 0x0000001714007986 */ /* 0x0023e8000c101908 */
.L_x_240:
[----:B------:R-:W-:Y:S05]  /*1b80*/  BSYNC B0 ;  /* 0x0000000000007941 */ /* 0x000fea0003800000 */
.L_x_239:
[----:B------:R-:W-:Y:S01]  /*1b90*/  ULDC UR4, c[0x0][0xc] ;  /* 0x0000030000047ab9 */ /* 0x000fe20000000800 */
[----:B------:R-:W2:Y:S01]  /*1ba0*/  LDC R24, c[0x0][RZ] ;  /* 0x00000000ff187b82 */ /* 0x000ea20000000800 */
[----:B------:R-:W-:Y:S01]  /*1bb0*/  DADD R26, RZ, R26 ;  /* 0x00000000ff1a7229 */ /* 0x000fe2000000001a */
[----:B------:R-:W-:Y:S07]  /*1bc0*/  BSSY B0, `(.L_x_241) ;  /* 0x0000014000007945 */ /* 0x000fee0003800000 */
[----:B------:R-:W-:Y:S01]  /*1bd0*/  DMUL R26, R26, R28 ;  /* 0x0000001c1a1a7228 */ /* 0x000fe20000000000 */
[----:B--2---:R-:W-:-:S05]  /*1be0*/  IMAD R24, R24, UR4, RZ ;  /* 0x0000000418187c24 */ /* 0x004fca000f8e02ff */
[----:B------:R-:W-:-:S04]  /*1bf0*/  IADD3 R25, P1, R24, R41, RZ ;  /* 0x0000002918197210 */ /* 0x000fc80007f3e0ff */
[----:B------:R-:W-:Y:S02]  /*1c00*/  ISETP.GE.U32.AND P0, PT, R25, R16, PT ;  /* 0x000000101900720c */ /* 0x000fe40003f06070 */
[----:B-1----:R-:W-:-:S04]  /*1c10*/  IADD3.X R20, RZ, R42, RZ, P1, !PT ;  /* 0x0000002aff147210 */ /* 0x002fc80000ffe4ff */
        /* <DEDUP_REMOVED lines=14> */
.L_x_242:
[----:B------:R-:W-:Y:S05]  /*1d00*/  BSYNC B0 ;  /* 0x0000000000007941 */ /* 0x000fea0003800000 */
.L_x_241:
[CC--:B------:R-:W-:Y:S01]  /*1d10*/  LEA R19, P1, R24.reuse, R41.reuse, 0x1 ;  /* 0x0000002918137211 */ /* 0x0c0fe200078208ff */
[----:B-1----:R-:W-:Y:S01]  /*1d20*/  IMAD R20, R24, 0x3, RZ ;  /* 0x0000000318147824 */ /* 0x002fe200078e02ff */
[----:B------:R-:W-:Y:S05]  /*1d30*/  WARPSYNC.ALL ;  /* 0x0000000000007948 */ /* 0x000fea0003800000 */
[----:B------:R-:W-:Y:S01]  /*1d40*/  IMAD.X R22, RZ, RZ, R42, P1 ;  /* 0x000000ffff167224 */ /* 0x000fe200008e062a */
[----:B------:R-:W-:Y:S02]  /*1d50*/  ISETP.GE.U32.AND P0, PT, R19, R16, PT ;  /* 0x000000101300720c */ /* 0x000fe40003f06070 */
[----:B------:R-:W-:-:S02]  /*1d60*/  IADD3 R25, P2, R20, R41, RZ ;  /* 0x0000002914197210 */ /* 0x000fc40007f5e0ff */
[----:B------:R-:W-:Y:S02]  /*1d70*/  ISETP.GE.AND.EX P0, PT, R22, R17, PT, P0 ;  /* 0x000000111600720c */ /* 0x000fe40003f06300 */
[----:B------:R-:W-:Y:S01]  /*1d80*/  ISETP.GE.U32.AND P1, PT, R25, R16, PT ;  /* 0x000000101900720c */ /* 0x000fe20003f26070 */
[----:B------:R-:W-:Y:S01]  /*1d90*/  IMAD.X R20, RZ, RZ, R42, P2 ;  /* 0x000000ffff147224 */ /* 0x000fe200010e062a */
[----:B------:R-:W-:-:S04]  /*1da0*/  MOV R27, R0 ;  /* 0x00000000001b7202 */ /* 0x000fc80000000f00 */
[----:B------:R-:W-:-:S05]  /*1db0*/  ISETP.GE.AND.EX P1, PT, R20, R17, PT, P1 ;  /* 0x000000111400720c */ /* 0x000fca0003f26310 */
[----:B------:R-:W1:Y:S08]  /*1dc0*/  @!P0 LDC R26, c[0x0][0x240] ;  /* 0x00009000ff1a8b82 */ /* 0x000e700000000800 */
[----:B------:R-:W2:Y:S08]  /*1dd0*/  @!P0 LDC.64 R20, c[0x0][0x238] ;  /* 0x00008e00ff148b82 */ /* 0x000eb00000000a00 */
[----:B------:R-:W3:Y:S01]  /*1de0*/  @!P1 LDC R28, c[0x0][0x240] ;  /* 0x00009000ff1c9b82 */ /* 0x000ee20000000800 */
[----:B-1----:R-:W-:-:S07]  /*1df0*/  @!P0 IMAD R19, R19, R26, RZ ;  /* 0x0000001a13138224 */ /* 0x002fce00078e02ff */
[----:B------:R-:W1:Y:S01]  /*1e00*/  @!P1 LDC.64 R22, c[0x0][0x238] ;  /* 0x00008e00ff169b82 */ /* 0x000e620000000a00 */
[----:B------:R-:W-:Y:S01]  /*1e10*/  IMAD.MOV.U32 R26, RZ, RZ, R2 ;  /* 0x000000ffff1a7224 */ /* 0x000fe200078e0002 */
[----:B--2---:R-:W-:-:S04]  /*1e20*/  @!P0 IADD3 R20, P2, R19, R20, RZ ;  /* 0x0000001413148210 */ /* 0x004fc80007f5e0ff */
[----:B------:R-:W-:Y:S01]  /*1e30*/  @!P0 LEA.HI.X.SX32 R21, R19, R21, 0x1, P2 ;  /* 0x0000001513158211 */ /* 0x000fe200010f0eff */
[----:B---3--:R-:W-:-:S04]  /*1e40*/  @!P1 IMAD R25, R25, R28, RZ ;  /* 0x0000001c19199224 */ /* 0x008fc800078e02ff */
[----:B0-----:R3:W-:Y:S01]  /*1e50*/  @!P0 STG.E desc[UR8][R20.64], R6 ;  /* 0x0000000614008986 */ /* 0x0017e2000c101908 */
[----:B------:R-:W-:Y:S01]  /*1e60*/  LEA R41, P0, R24, R41, 0x2 ;  /* 0x0000002918297211 */ /* 0x000fe200078010ff */
[----:B------:R-:W-:-:S03]  /*1e70*/  IMAD.MOV.U32 R28, RZ, RZ, R18 ;  /* 0x000000ffff1c7224 */ /* 0x000fc600078e0012 */
[----:B------:R-:W-:Y:S02]  /*1e80*/  IADD3.X R42, RZ, R42, RZ, P0, !PT ;  /* 0x0000002aff2a7210 */ /* 0x000fe400007fe4ff */
[----:B------:R-:W-:Y:S02]  /*1e90*/  ISETP.GE.U32.AND P0, PT, R41, R10, PT ;  /* 0x0000000a2900720c */ /* 0x000fe40003f06070 */
[C---:B-1----:R-:W-:Y:S02]  /*1ea0*/  @!P1 IADD3 R22, P3, R25.reuse, R22, RZ ;  /* 0x0000001619169210 */ /* 0x042fe40007f7e0ff */
[----:B------:R-:W-:Y:S02]  /*1eb0*/  ISETP.GE.AND.EX P0, PT, R42, R9, PT, P0 ;  /* 0x000000092a00720c */ /* 0x000fe40003f06300 */
[----:B------:R-:W-:-:S05]  /*1ec0*/  @!P1 LEA.HI.X.SX32 R23, R25, R23, 0x1, P3 ;  /* 0x0000001719179211 */ /* 0x000fca00018f0eff */
[----:B------:R3:W-:Y:S01]  /*1ed0*/  @!P1 STG.E desc[UR8][R22.64], R6 ;  /* 0x0000000616009986 */ /* 0x0007e2000c101908 */
[----:B------:R-:W-:Y:S06]  /*1ee0*/  BAR.SYNC.DEFER_BLOCKING 0x0 ;  /* 0x0000000000007b1d */ /* 0x000fec0000010000 */
[----:B------:R-:W-:Y:S05]  /*1ef0*/  @!P0 BRA `(.L_x_243) ;  /* 0xffffffe800908947 */ /* 0x000fea000383ffff */
[----:B------:R-:W-:Y:S05]  /*1f00*/  EXIT ;  /* 0x000000000000794d */ /* 0x000fea0003800000 */
        .weak           $__internal_16_$__cuda_sm20_div_s64
        .type           $__internal_16_$__cuda_sm20_div_s64,@function
        .size           $__internal_16_$__cuda_sm20_div_s64,($__internal_17_$__cuda_sm20_dsqrt_rn_f64_mediumpath_v1 - $__internal_16_$__cuda_sm20_div_s64)
$__internal_16_$__cuda_sm20_div_s64:
        /* <DEDUP_REMOVED lines=43> */
[C---:B------:R-:W-:Y:S01]  /*21c0*/  IMAD.WIDE.U32 R8, R10.reuse, UR4, RZ ;  /* 0x000000040a087c25 */ /* 0x040fe2000f8e00ff */
[----:B------:R-:W-:-:S03]  /*21d0*/  IADD3 R17, P3, R10, 0x1, RZ ;  /* 0x000000010a117810 */ /* 0x000fc60007f7e0ff */
[----:B------:R-:W-:Y:S01]  /*21e0*/  IMAD.X R7, RZ, RZ, R7, P2 ;  /* 0x000000ffff077224 */ /* 0x000fe200010e0607 */
[----:B------:R-:W-:-:S03]  /*21f0*/  IADD3 R8, P0, -R8, R16, RZ ;  /* 0x0000001008087210 */ /* 0x000fc60007f1e1ff */
        /* <DEDUP_REMOVED lines=21> */
[----:B------:R-:W-:Y:S01]  /*2350*/  HFMA2.MMA R7, -RZ, RZ, 0, 0 ;  /* 0x00000000ff077435 */ /* 0x000fe200000001ff */
[----:B------:R-:W-:-:S03]  /*2360*/  ISETP.NE.AND.EX P0, PT, RZ, RZ, PT, P0 ;  /* 0x000000ffff00720c */ /* 0x000fc60003f05300 */
[----:B------:R-:W-:Y:S02]  /*2370*/  SEL R9, R10, R9, !P1 ;  /* 0x000000090a097207 */ /* 0x000fe40004800000 */
[----:B------:R-:W-:Y:S02]  /*2380*/  SEL R8, R8, 0xffffffff, P0 ;  /* 0xffffffff08087807 */ /* 0x000fe40000000000 */
[----:B------:R-:W-:Y:S01]  /*2390*/  SEL R9, R9, 0xffffffff, P0 ;  /* 0xffffffff09097807 */ /* 0x000fe20000000000 */
[----:B------:R-:W-:Y:S06]  /*23a0*/  RET.REL.NODEC R6 `(_ZN2at6native63_GLOBAL__N__11d61d08_30_DistributionLogNormalKernel_cu_e7567be543distribution_elementwise_grid_stride_kernelIfLi4EZNS0_9templates4cuda20normal_and_transformIffPNS_17CUDAGeneratorImplEZZZNS4_17log_normal_kernelIS7_EEvRNS_18TensorIteratorBaseEddT_ENKUlvE_clEvENKUlvE0_clEvEUlfE_EEvSA_T1_T2_EUlP24curandStatePhilox4_32_10E_ZNS1_27distribution_nullary_kernelIff7double2S7_SJ_SE_EEvSA_SG_RKT3_T4_EUlifE_EEvlNS_15PhiloxCudaStateESF_SG_) ;  /* 0xffffffdc06147950 */ /* 0x000fec0003c3ffff */
        .weak           $__internal_17_$__cuda_sm20_dsqrt_rn_f64_mediumpath_v1
        .type           $__internal_17_$__cuda_sm20_dsqrt_rn_f64_mediumpath_v1,@function
        .size           $__internal_17_$__cuda_sm20_dsqrt_rn_f64_mediumpath_v1,(.L_x_356 - $__internal_17_$__cuda_sm20_dsqrt_rn_f64_mediumpath_v1)
$__internal_17_$__cuda_sm20_dsqrt_rn_f64_mediumpath_v1:
        /* <DEDUP_REMOVED lines=12> */
.L_x_245:
        /* <DEDUP_REMOVED lines=24> */
.L_x_247:
[----:B------:R-:W-:-:S11]  /*25f0*/  DADD R22, R20, R20 ;  /* 0x0000000014167229 */ /* 0x000fd60000000014 */
.L_x_246:
[----:B------:R-:W-:Y:S05]  /*2600*/  BSYNC B1 ;  /* 0x0000000000017941 */ /* 0x000fea0003800000 */
.L_x_244:
[----:B------:R-:W-:-:S04]  /*2610*/  IMAD.MOV.U32 R29, RZ, RZ, 0x0 ;  /* 0x00000000ff1d7424 */ /* 0x000fc800078e00ff */
[----:B------:R-:W-:Y:S05]  /*2620*/  RET.REL.NODEC R28 `(_ZN2at6native63_GLOBAL__N__11d61d08_30_DistributionLogNormalKernel_cu_e7567be543distribution_elementwise_grid_stride_kernelIfLi4EZNS0_9templates4cuda20normal_and_transformIffPNS_17CUDAGeneratorImplEZZZNS4_17log_normal_kernelIS7_EEvRNS_18TensorIteratorBaseEddT_ENKUlvE_clEvENKUlvE0_clEvEUlfE_EEvSA_T1_T2_EUlP24curandStatePhilox4_32_10E_ZNS1_27distribution_nullary_kernelIff7double2S7_SJ_SE_EEvSA_SG_RKT3_T4_EUlifE_EEvlNS_15PhiloxCudaStateESF_SG_) ;  /* 0xffffffd81c747950 */ /* 0x000fea0003c3ffff */
.L_x_248:
        /* <DEDUP_REMOVED lines=13> */
.L_x_356:


//--------------------- .text._ZN2at6native63_GLOBAL__N__11d61d08_30_DistributionLogNormalKernel_cu_e7567be543distribution_elementwise_grid_stride_kernelIdLi2EZNS0_9templates4cuda20normal_and_transformIddPNS_17CUDAGeneratorImplEZZZNS4_17log_normal_kernelIS7_EEvRNS_18TensorIteratorBaseEddT_ENKUlvE_clEvENKUlvE_clEvEUldE_EEvSA_T1_T2_EUlP24curandStatePhilox4_32_10E0_ZNS1_27distribution_nullary_kernelIdd6float4S7_SJ_SE_EEvSA_SG_RKT3_T4_EUlidE0_EEvlNS_15PhiloxCudaStateESF_SG_ --------------------------
	.section	.text._ZN2at6native63_GLOBAL__N__11d61d08_30_DistributionLogNormalKernel_cu_e7567be543distribution_elementwise_grid_stride_kernelIdLi2EZNS0_9templates4cuda20normal_and_transformIddPNS_17CUDAGeneratorImplEZZZNS4_17log_normal_kernelIS7_EEvRNS_18TensorIteratorBaseEddT_ENKUlvE_clEvENKUlvE_clEvEUldE_EEvSA_T1_T2_EUlP24curandStatePhilox4_32_10E0_ZNS1_27distribution_nullary_kernelIdd6float4S7_SJ_SE_EEvSA_SG_RKT3_T4_EUlidE0_EEvlNS_15PhiloxCudaStateESF_SG_,"ax",@progbits
	.align	128
.text._ZN2at6native63_GLOBAL__N__11d61d08_30_DistributionLogNormalKernel_cu_e7567be543distribution_elementwise_grid_stride_kernelIdLi2EZNS0_9templates4cuda20normal_and_transformIddPNS_17CUDAGeneratorImplEZZZNS4_17log_normal_kernelIS7_EEvRNS_18TensorIteratorBaseEddT_ENKUlvE_clEvENKUlvE_clEvEUldE_EEvSA_T1_T2_EUlP24curandStatePhilox4_32_10E0_ZNS1_27distribution_nullary_kernelIdd6float4S7_SJ_SE_EEvSA_SG_RKT3_T4_EUlidE0_EEvlNS_15PhiloxCudaStateESF_SG_:
        .type           _ZN2at6native63_GLOBAL__N__11d61d08_30_DistributionLogNormalKernel_cu_e7567be543distribution_elementwise_grid_stride_kernelIdLi2EZNS0_9templates4cuda20normal_and_transformIddPNS_17CUDAGeneratorImplEZZZNS4_17log_normal_kernelIS7_EEvRNS_18TensorIteratorBaseEddT_ENKUlvE_clEvENKUlvE_clEvEUldE_EEvSA_T1_T2_EUlP24curandStatePhilox4_32_10E0_ZNS1_27distribution_nullary_kernelIdd6float4S7_SJ_SE_EEvSA_SG_RKT3_T4_EUlidE0_EEvlNS_15PhiloxCudaStateESF_SG_,@function
        .size           _ZN2at6native63_GLOBAL__N__11d61d08_30_DistributionLogNormalKernel_cu_e7567be543distribution_elementwise_grid_stride_kernelIdLi2EZNS0_9templates4cuda20normal_and_transformIddPNS_17CUDAGeneratorImplEZZZNS4_17log_normal_kernelIS7_EEvRNS_18TensorIteratorBaseEddT_ENKUlvE_clEvENKUlvE_clEvEUldE_EEvSA_T1_T2_EUlP24curandStatePhilox4_32_10E0_ZNS1_27distribution_nullary_kernelIdd6float4S7_SJ_SE_EEvSA_SG_RKT3_T4_EUlidE0_EEvlNS_15PhiloxCudaStateESF_SG_,(.L_x_359 - _ZN2at6native63_GLOBAL__N__11d61d08_30_DistributionLogNormalKernel_cu_e7567be543distribution_elementwise_grid_stride_kernelIdLi2EZNS0_9templates4cuda20normal_and_transformIddPNS_17CUDAGeneratorImplEZZZNS4_17log_normal_kernelIS7_EEvRNS_18TensorIteratorBaseEddT_ENKUlvE_clEvENKUlvE_clEvEUldE_EEvSA_T1_T2_EUlP24curandStatePhilox4_32_10E0_ZNS1_27distribution_nullary_kernelIdd6float4S7_SJ_SE_EEvSA_SG_RKT3_T4_EUlidE0_EEvlNS_15PhiloxCudaStateESF_SG_)
        .other          _ZN2at6native63_GLOBAL__N__11d61d08_30_DistributionLogNormalKernel_cu_e7567be543distribution_elementwise_grid_stride_kernelIdLi2EZNS0_9templates4cuda20normal_and_transformIddPNS_17CUDAGeneratorImplEZZZNS4_17log_normal_kernelIS7_EEvRNS_18TensorIteratorBaseEddT_ENKUlvE_clEvENKUlvE_clEvEUldE_EEvSA_T1_T2_EUlP24curandStatePhilox4_32_10E0_ZNS1_27distribution_nullary_kernelIdd6float4S7_SJ_SE_EEvSA_SG_RKT3_T4_EUlidE0_EEvlNS_15PhiloxCudaStateESF_SG_,@"STO_CUDA_ENTRY STV_DEFAULT"
_ZN2at6native63_GLOBAL__N__11d61d08_30_DistributionLogNormalKernel_cu_e7567be543distribution_elementwise_grid_stride_kernelIdLi2EZNS0_9templates4cuda20normal_and_transformIddPNS_17CUDAGeneratorImplEZZZNS4_17log_normal_kernelIS7_EEvRNS_18TensorIteratorBaseEddT_ENKUlvE_clEvENKUlvE_clEvEUldE_EEvSA_T1_T2_EUlP24curandStatePhilox4_32_10E0_ZNS1_27distribution_nullary_kernelIdd6float4S7_SJ_SE_EEvSA_SG_RKT3_T4_EUlidE0_EEvlNS_15PhiloxCudaStateESF_SG_:
        /* <DEDUP_REMOVED lines=20> */
[----:B------:R-:W-:Y:S02]  /*0140*/  UIADD3 UR4, UP0, UR4, -0x1, URZ ;  /* 0xffffffff04047890 */ /* 0x000fe4000ff1e03f */
[----:B------:R-:W-:Y:S02]  /*0150*/  MOV R33, R35 ;  /* 0x0000002300217202 */ /* 0x000fe40000000f00 */
[----:B------:R-:W-:Y:S01]  /*0160*/  UIADD3.X UR5, UR5, -0x1, URZ, UP0, !UPT ;  /* 0xffffffff05057890 */ /* 0x000fe200087fe43f */
        /* <DEDUP_REMOVED lines=32> */
[----:B------:R-:W-:-:S03]  /*0370*/  LOP3.LUT R7, R9, R18, R7, 0x96, !PT ;  /* 0x0000001209077212 */ /* 0x000fc600078e9607 */
[----:B------:R-:W-:Y:S01]  /*0380*/  VIADD R9, R14, 0x1715609d ;  /* 0x1715609d0e097836 */ /* 0x000fe20000000000 */
[----:B------:R-:W-:Y:S01]  /*0390*/  LOP3.LUT R20, R13, R10, R6, 0x96, !PT ;  /* 0x0000000a0d147212 */ /* 0x000fe200078e9606 */
[----:B------:R-:W-:Y:S01]  /*03a0*/  IMAD.WIDE.U32 R10, R7, -0x2daee0ad, RZ ;  /* 0xd2511f53070a7825 */ /* 0x000fe200078e00ff */
[----:B------:R-:W-:-:S03]  /*03b0*/  IADD3 R7, R15, -0x56f99767, RZ ;  /* 0xa90668990f077810 */ /* 0x000fc60007ffe0ff */
[----:B------:R-:W-:Y:S01]  /*03c0*/  IMAD.WIDE.U32 R20, R20, -0x326172a9, RZ ;  /* 0xcd9e8d5714147825 */ /* 0x000fe200078e00ff */
[----:B------:R-:W-:Y:S02]  /*03d0*/  LOP3.LUT R12, R11, R12, R7, 0x96, !PT ;  /* 0x0000000c0b0c7212 */ /* 0x000fe400078e9607 */
[----:B------:R-:W-:Y:S02]  /*03e0*/  IADD3 R11, R14, -0x4ab325aa, RZ ;  /* 0xb54cda560e0b7810 */ /* 0x000fe40007ffe0ff */
[----:B------:R-:W-:Y:S01]  /*03f0*/  LOP3.LUT R9, R21, R8, R9, 0x96, !PT ;  /* 0x0000000815097212 */ /* 0x000fe200078e9609 */
[----:B------:R-:W-:-:S04]  /*0400*/  IMAD.WIDE.U32 R12, R12, -0x326172a9, RZ ;  /* 0xcd9e8d570c0c7825 */ /* 0x000fc800078e00ff */
[----:B------:R-:W-:Y:S01]  /*0410*/  IMAD.WIDE.U32 R18, R9, -0x2daee0ad, RZ ;  /* 0xd2511f5309127825 */ /* 0x000fe200078e00ff */
[----:B------:R-:W-:Y:S02]  /*0420*/  LOP3.LUT R11, R13, R20, R11, 0x96, !PT ;  /* 0x000000140d0b7212 */ /* 0x000fe400078e960b */
[C---:B------:R-:W-:Y:S01]  /*0430*/  IADD3 R9, R15.reuse, 0x1fd5c5a3, RZ ;  /* 0x1fd5c5a30f097810 */ /* 0x040fe20007ffe0ff */
[----:B------:R-:W-:Y:S01]  /*0440*/  VIADD R8, R15, 0x646e171e ;  /* 0x646e171e0f087836 */ /* 0x000fe20000000000 */
[----:B------:R-:W-:Y:S01]  /*0450*/  IADD3 R13, R14, -0xe443238, RZ ;  /* 0xf1bbcdc80e0d7810 */ /* 0x000fe20007ffe0ff */
[----:B------:R-:W-:-:S03]  /*0460*/  IMAD.WIDE.U32 R30, R11, -0x2daee0ad, RZ ;  /* 0xd2511f530b1e7825 */ /* 0x000fc600078e00ff */
[----:B------:R-:W-:Y:S01]  /*0470*/  LOP3.LUT R20, R19, R10, R8, 0x96, !PT ;  /* 0x0000000a13147212 */ /* 0x000fe200078e9608 */
[----:B------:R-:W-:Y:S01]  /*0480*/  VIADD R11, R14, 0x5384540f ;  /* 0x5384540f0e0b7836 */ /* 0x000fe20000000000 */
[----:B------:R-:W-:Y:S01]  /*0490*/  LOP3.LUT R18, R31, R18, R9, 0x96, !PT ;  /* 0x000000121f127212 */ /* 0x000fe200078e9609 */
[----:B------:R-:W-:Y:S02]  /*04a0*/  VIADD R10, R15, 0xdb3d7428 ;  /* 0xdb3d74280f0a7836 */ /* 0x000fe40000000000 */
[----:B------:R-:W-:-:S04]  /*04b0*/  IMAD.WIDE.U32 R20, R20, -0x326172a9, RZ ;  /* 0xcd9e8d5714147825 */ /* 0x000fc800078e00ff */
[----:B------:R-:W-:Y:S01]  /*04c0*/  IMAD.WIDE.U32 R18, R18, -0x326172a9, RZ ;  /* 0xcd9e8d5712127825 */ /* 0x000fe200078e00ff */
[----:B------:R-:W-:-:S03]  /*04d0*/  LOP3.LUT R11, R21, R12, R11, 0x96, !PT ;  /* 0x0000000c150b7212 */ /* 0x000fc600078e960b */
[----:B------:R-:W-:Y:S02]  /*04e0*/  IMAD.MOV.U32 R12, RZ, RZ, R35 ;  /* 0x000000ffff0c7224 */ /* 0x000fe400078e0023 */
[----:B------:R-:W-:Y:S01]  /*04f0*/  IMAD.WIDE.U32 R28, R11, -0x2daee0ad, RZ ;  /* 0xd2511f530b1c7825 */ /* 0x000fe200078e00ff */
[----:B------:R-:W-:Y:S02]  /*0500*/  LOP3.LUT R11, R19, R20, R13, 0x96, !PT ;  /* 0x00000014130b7212 */ /* 0x000fe400078e960d */
[----:B------:R-:W-:Y:S02]  /*0510*/  MOV R13, R34 ;  /* 0x00000022000d7202 */ /* 0x000fe40000000f00 */
        /* <DEDUP_REMOVED lines=11> */
[----:B------:R-:W-:Y:S05]  /*05d0*/  CALL.REL.NOINC `($__internal_18_$__cuda_sm20_div_s64) ;  /* 0x0000003400247944 */ /* 0x000fea0003c00000 */
[----:B------:R-:W-:Y:S05]  /*05e0*/  BRA `(.L_x_250) ;  /* 0x0000000000587947 */ /* 0x000fea0003800000 */
.L_x_249:
[----:B------:R-:W0:Y:S02]  /*05f0*/  LDC R18, c[0x0][0xc] ;  /* 0x00000300ff127b82 */ /* 0x000e240000000800 */
[----:B0-----:R-:W-:-:S05]  /*0600*/  IMAD R18, R17, R18, RZ ;  /* 0x0000001211127224 */ /* 0x001fca00078e02ff */
[----:B------:R-:W-:-:S04]  /*0610*/  SHF.L.U32 R20, R18, 0x1, RZ ;  /* 0x0000000112147819 */ /* 0x000fc800000006ff */
        /* <DEDUP_REMOVED lines=15> */
[----:B------:R-:W-:Y:S02]  /*0710*/  ISETP.GE.U32.AND P1, PT, R19, R20, PT ;  /* 0x000000141300720c */ /* 0x000fe40003f26070 */
[----:B------:R-:W-:-:S11]  /*0720*/  MOV R19, RZ ;  /* 0x000000ff00137202 */ /* 0x000fd60000000f00 */
[----:B------:R-:W-:Y:S01]  /*0730*/  @P1 VIADD R18, R18, 0x1 ;  /* 0x0000000112121836 */ /* 0x000fe20000000000 */
[----:B------:R-:W-:-:S07]  /*0740*/  @!P2 LOP3.LUT R18, RZ, R20, RZ, 0x33, !PT ;  /* 0x00000014ff12a212 */ /* 0x000fce00078e33ff */
.L_x_250:
        /* <DEDUP_REMOVED lines=68> */
[----:B------:R-:W-:Y:S01]  /*0b90*/  ULDC.64 UR58, c[0x0][0x3e0] ;  /* 0x0000f800003a7ab9 */ /* 0x000fe20000000a00 */
[----:B0-----:R-:W-:-:S05]  /*0ba0*/  ULDC.64 UR32, c[0x0][0x240] ;  /* 0x0000900000207ab9 */ /* 0x001fca0000000a00 */
.L_x_264:
[----:B------:R-:W-:Y:S01]  /*0bb0*/  IADD3 R0, R0, 0x1, RZ ;  /* 0x0000000100007810 */ /* 0x000fe20007ffe0ff */
[----:B------:R-:W-:Y:S03]  /*0bc0*/  BSSY B0, `(.L_x_251) ;  /* 0x000000c000007945 */ /* 0x000fe60003800000 */
[C---:B------:R-:W-:Y:S01]  /*0bd0*/  ISETP.NE.AND P0, PT, R0.reuse, RZ, PT ;  /* 0x000000ff0000720c */ /* 0x040fe20003f05270 */
[----:B------:R-:W-:-:S12]  /*0be0*/  IMAD.HI.U32 R20, R0, -0x2daee0ad, RZ ;  /* 0xd2511f5300147827 */ /* 0x000fd800078e00ff */
[----:B--2---:R-:W-:Y:S05]  /*0bf0*/  @P0 BRA `(.L_x_252) ;  /* 0x0000000000200947 */ /* 0x004fea0003800000 */
[----:B------:R-:W-:-:S05]  /*0c00*/  VIADD R2, R2, 0x1 ;  /* 0x0000000102027836 */ /* 0x000fca0000000000 */
[----:B------:R-:W-:-:S13]  /*0c10*/  ISETP.NE.AND P0, PT, R2, RZ, PT ;  /* 0x000000ff0200720c */ /* 0x000fda0003f05270 */
[----:B------:R-:W-:Y:S01]  /*0c20*/  @!P0 IADD3 R34, R34, 0x1, RZ ;  /* 0x0000000122228810 */ /* 0x000fe20007ffe0ff */
[----:B------:R-:W-:Y:S02]  /*0c30*/  @!P0 VIADD R21, R33, 0x1 ;  /* 0x0000000121158836 */ /* 0x000fe40000000000 */
[----:B------:R-:W-:Y:S01]  /*0c40*/  @!P0 IMAD.MOV.U32 R2, RZ, RZ, RZ ;  /* 0x000000ffff028224 */ /* 0x000fe200078e00ff */
[----:B------:R-:W-:-:S13]  /*0c50*/  ISETP.NE.AND P1, PT, R34, RZ, !P0 ;  /* 0x000000ff2200720c */ /* 0x000fda0004725270 */
[----:B------:R-:W-:-:S04]  /*0c60*/  @P1 IADD3 R21, R33, RZ, RZ ;  /* 0x000000ff21151210 */ /* 0x000fc80007ffe0ff */
[----:B------:R-:W-:-:S07]  /*0c70*/  @!P0 MOV R33, R21 ;  /* 0x0000001500218202 */ /* 0x000fce0000000f00 */
.L_x_252:
[----:B------:R-:W-:Y:S05]  /*0c80*/  BSYNC B0 ;  /* 0x0000000000007941 */ /* 0x000fea0003800000 */
.L_x_251:
        /* <DEDUP_REMOVED lines=11> */
[----:B------:R-:W-:Y:S02]  /*0d40*/  LOP3.LUT R22, R25, R22, R3, 0x96, !PT ;  /* 0x0000001619167212 */ /* 0x000fe400078e9603 */
[C---:B------:R-:W-:Y:S01]  /*0d50*/  IADD3 R25, R14.reuse, 0x3c6ef372, RZ ;  /* 0x3c6ef3720e197810 */ /* 0x040fe20007ffe0ff */
[----:B------:R-:W-:Y:S01]  /*0d60*/  VIADD R39, R14, 0x8ff34781 ;  /* 0x8ff347810e277836 */ /* 0x000fe20000000000 */
[----:B------:R-:W-:Y:S01]  /*0d70*/  LOP3.LUT R21, R27, R24, R4, 0x96, !PT ;  /* 0x000000181b157212 */ /* 0x000fe200078e9604 */
[----:B------:R-:W-:-:S04]  /*0d80*/  IMAD.WIDE.U32 R22, R22, -0x326172a9, RZ ;  /* 0xcd9e8d5716167825 */ /* 0x000fc800078e00ff */
[----:B------:R-:W-:Y:S01]  /*0d90*/  VIADD R27, R14, 0xdaa66d2b ;  /* 0xdaa66d2b0e1b7836 */ /* 0x000fe20000000000 */
[----:B------:R-:W-:Y:S01]  /*0da0*/  LOP3.LUT R24, R23, R20, R25, 0x96, !PT ;  /* 0x0000001417187212 */ /* 0x000fe200078e9619 */
[----:B------:R-:W-:-:S04]  /*0db0*/  IMAD.WIDE.U32 R20, R21, -0x326172a9, RZ ;  /* 0xcd9e8d5715147825 */ /* 0x000fc800078e00ff */
[----:B------:R-:W-:Y:S01]  /*0dc0*/  IMAD.WIDE.U32 R24, R24, -0x2daee0ad, RZ ;  /* 0xd2511f5318187825 */ /* 0x000fe200078e00ff */
[----:B------:R-:W-:-:S04]  /*0dd0*/  LOP3.LUT R27, R21, R22, R27, 0x96, !PT ;  /* 0x00000016151b7212 */ /* 0x000fc800078e961b */
        /* <DEDUP_REMOVED lines=20> */
[----:B------:R-:W-:Y:S02]  /*0f20*/  LOP3.LUT R22, R25, R26, R9, 0x96, !PT ;  /* 0x0000001a19167212 */ /* 0x000fe400078e9609 */
[----:B------:R-:W-:Y:S01]  /*0f30*/  IADD3 R25, R14, -0xe443238, RZ ;  /* 0xf1bbcdc80e197810 */ /* 0x000fe20007ffe0ff */
[----:B------:R-:W-:-:S04]  /*0f40*/  IMAD.WIDE.U32 R40, R40, -0x2daee0ad, RZ ;  /* 0xd2511f5328287825 */ /* 0x000fc800078e00ff */
[----:B------:R-:W-:Y:S01]  /*0f50*/  IMAD.WIDE.U32 R22, R22, -0x326172a9, RZ ;  /* 0xcd9e8d5716167825 */ /* 0x000fe200078e00ff */
[----:B------:R-:W-:-:S03]  /*0f60*/  LOP3.LUT R21, R41, R24, R10, 0x96, !PT ;  /* 0x0000001829157212 */ /* 0x000fc600078e960a */
[----:B------:R-:W-:Y:S01]  /*0f70*/  IMAD R24, R11, -0x2daee0ad, RZ ;  /* 0xd2511f530b187824 */ /* 0x000fe200078e02ff */
[----:B------:R-:W-:Y:S01]  /*0f80*/  LOP3.LUT R11, R23, R20, R25, 0x96, !PT ;  /* 0x00000014170b7212 */ /* 0x000fe200078e9619 */
[----:B------:R-:W-:-:S04]  /*0f90*/  IMAD.WIDE.U32 R20, R21, -0x326172a9, RZ ;  /* 0xcd9e8d5715147825 */ /* 0x000fc800078e00ff */
[----:B------:R-:W-:Y:S01]  /*0fa0*/  IMAD.HI.U32 R23, R11, -0x2daee0ad, RZ ;  /* 0xd2511f530b177827 */ /* 0x000fe200078e00ff */
[----:B------:R-:W-:Y:S02]  /*0fb0*/  LOP3.LUT R39, R21, R22, R39, 0x96, !PT ;  /* 0x0000001615277212 */ /* 0x000fe400078e9627 */
[----:B------:R-:W-:Y:S02]  /*0fc0*/  MOV R22, R30 ;  /* 0x0000001e00167202 */ /* 0x000fe40000000f00 */
[----:B------:R-:W-:Y:S01]  /*0fd0*/  LOP3.LUT R40, R23, R40, R32, 0x96, !PT ;  /* 0x0000002817287212 */ /* 0x000fe200078e9620 */
[----:B------:R-:W-:Y:S06]  /*0fe0*/  @!P0 BRA `(.L_x_253) ;  /* 0x0000000000288947 */ /* 0x000fec0003800000 */
[----:B------:R-:W-:-:S13]  /*0ff0*/  ISETP.NE.AND P0, PT, R37, 0x2, PT ;  /* 0x000000022500780c */ /* 0x000fda0003f05270 */
[----:B------:R-:W-:Y:S05]  /*1000*/  @!P0 BRA `(.L_x_254) ;  /* 0x0000000000188947 */ /* 0x000fea0003800000 */
[----:B------:R-:W-:Y:S01]  /*1010*/  ISETP.NE.AND P0, PT, R37, 0x3, PT ;  /* 0x000000032500780c */ /* 0x000fe20003f05270 */
[----:B------:R-:W-:Y:S01]  /*1020*/  IMAD.MOV.U32 R22, RZ, RZ, R24 ;  /* 0x000000ffff167224 */ /* 0x000fe200078e0018 */
[----:B------:R-:W-:-:S11]  /*1030*/  MOV R28, R39 ;  /* 0x00000027001c7202 */ /* 0x000fd60000000f00 */
[----:B------:R-:W-:Y:S01]  /*1040*/  @P0 IMAD.MOV.U32 R22, RZ, RZ, R29 ;  /* 0x000000ffff160224 */ /* 0x000fe200078e001d */
[----:B------:R-:W-:Y:S01]  /*1050*/  @P0 MOV R28, R30 ;  /* 0x0000001e001c0202 */ /* 0x000fe20000000f00 */
[----:B------:R-:W-:Y:S06]  /*1060*/  BRA `(.L_x_253) ;  /* 0x0000000000087947 */ /* 0x000fec0003800000 */
.L_x_254:
[----:B------:R-:W-:Y:S01]  /*1070*/  IMAD.MOV.U32 R22, RZ, RZ, R28 ;  /* 0x000000ffff167224 */ /* 0x000fe200078e001c */
[----:B------:R-:W-:-:S07]  /*1080*/  MOV R28, R24 ;  /* 0x00000018001c7202 */ /* 0x000fce0000000f00 */
.L_x_253:
[----:B------:R-:W-:Y:S01]  /*1090*/  I2FP.F32.U32 R22, R22 ;  /* 0x0000001600167245 */ /* 0x000fe20000201000 */
[----:B------:R-:W-:Y:S01]  /*10a0*/  IMAD.MOV.U32 R23, RZ, RZ, 0x2f800000 ;  /* 0x2f800000ff177424 */ /* 0x000fe200078e00ff */
[----:B--2---:R-:W-:Y:S01]  /*10b0*/  ISETP.GE.U32.AND P0, PT, R13, R18, PT ;  /* 0x000000120d00720c */ /* 0x004fe20003f06070 */
[----:B------:R-:W-:Y:S01]  /*10c0*/  HFMA2.MMA R25, -RZ, RZ, 0.1495361328125, 0.0004794597625732421875 ;  /* 0x30c90fdbff197435 */ /* 0x000fe200000001ff */
[----:B------:R-:W-:Y:S01]  /*10d0*/  I2FP.F32.U32 R42, R28 ;  /* 0x0000001c002a7245 */ /* 0x000fe20000201000 */
[----:B------:R-:W-:Y:S01]  /*10e0*/  FFMA.FTZ R22, R22, R23, 1.1641532182693481445e-10 ;  /* 0x2f00000016167423 */ /* 0x000fe20000010017 */
[----:B------:R-:W-:Y:S01]  /*10f0*/  ISETP.GE.AND.EX P0, PT, R12, R19, PT, P0 ;  /* 0x000000130c00720c */ /* 0x000fe20003f06300 */
[----:B------:R-:W-:Y:S04]  /*1100*/  BSSY B0, `(.L_x_255) ;  /* 0x0000145000007945 */ /* 0x000fe80003800000 */
[----:B------:R-:W0:Y:S02]  /*1110*/  MUFU.LG2 R22, R22 ;  /* 0x0000001600167308 */ /* 0x000e240000000c00 */
[----:B------:R-:W-:Y:S01]  /*1120*/  FFMA.FTZ R42, R42, R25, 7.314590599882819788e-10 ;  /* 0x30490fdb2a2a7423 */ /* 0x000fe20000010019 */
[----:B0-----:R-:W-:-:S04]  /*1130*/  FMUL.FTZ R23, R22, 0.69314718246459960938 ;  /* 0x3f31721816177820 */ /* 0x001fc80000410000 */
[----:B------:R-:W-:-:S04]  /*1140*/  FMUL.FTZ R23, R23, -2 ;  /* 0xc000000017177820 */ /* 0x000fc80000410000 */
[----:B------:R0:W2:Y:S01]  /*1150*/  MUFU.SQRT R41, R23 ;  /* 0x0000001700297308 */ /* 0x0000a20000002000 */
[----:B------:R-:W-:Y:S05]  /*1160*/  @P0 BRA `(.L_x_256) ;  /* 0x0000001000f80947 */ /* 0x000fea0003800000 */
[----:B------:R-:W-:Y:S01]  /*1170*/  FMUL.RZ R24, R42, 0.15915493667125701904 ;  /* 0x3e22f9832a187820 */ /* 0x000fe2000040c000 */
[----:B------:R-:W-:Y:S01]  /*1180*/  ISETP.NE.AND P0, PT, R38, RZ, PT ;  /* 0x000000ff2600720c */ /* 0x000fe20003f05270 */
[----:B------:R-:W-:-:S04]  /*1190*/  IMAD.MOV.U32 R30, RZ, RZ, RZ ;  /* 0x000000ffff1e7224 */ /* 0x000fc800078e00ff */
[----:B------:R-:W3:Y:S08]  /*11a0*/  MUFU.SIN R24, R24 ;  /* 0x0000001800187308 */ /* 0x000ef00000000400 */
[----:B------:R-:W-:Y:S05]  /*11b0*/  @!P0 BRA `(.L_x_257) ;  /* 0x0000000c00dc8947 */ /* 0x000fea0003800000 */
[----:B------:R-:W-:Y:S01]  /*11c0*/  MOV R22, RZ ;  /* 0x000000ff00167202 */ /* 0x000fe20000000f00 */
[----:B0-----:R-:W-:Y:S01]  /*11d0*/  IMAD.MOV.U32 R23, RZ, RZ, R13 ;  /* 0x000000ffff177224 */ /* 0x001fe200078e000d */
        /* <DEDUP_REMOVED lines=245> */
.L_x_257:
[----:B--23--:R-:W-:Y:S01]  /*2130*/  FMUL.FTZ R31, R41, R24 ;  /* 0x00000018291f7220 */ /* 0x00cfe20000410000 */
[----:B------:R-:W-:Y:S01]  /*2140*/  IMAD.MOV.U32 R24, RZ, RZ, 0x652b82fe ;  /* 0x652b82feff187424 */ /* 0x000fe200078e00ff */
[----:B------:R-:W-:Y:S01]  /*2150*/  MOV R25, 0x3ff71547 ;  /* 0x3ff7154700197802 */ /* 0x000fe20000000f00 */
[----:B------:R-:W-:Y:S01]  /*2160*/  UMOV UR34, 0xfefa39ef ;  /* 0xfefa39ef00227882 */ /* 0x000fe20000000000 */
[----:B------:R-:W1:Y:S01]  /*2170*/  F2F.F64.F32 R28, R31 ;  /* 0x0000001f001c7310 */ /* 0x000e620000201800 */
[----:B------:R-:W-:Y:S01]  /*2180*/  UMOV UR35, 0x3fe62e42 ;  /* 0x3fe62e4200237882 */ /* 0x000fe20000000000 */
[----:B------:R-:W-:Y:S01]  /*2190*/  BSSY B1, `(.L_x_258) ;  /* 0x000003a000017945 */ /* 0x000fe20003800000 */
[----:B-1----:R-:W-:-:S08]  /*21a0*/  DFMA R28, R28, UR58, R16 ;  /* 0x0000003a1c1c7c2b */ /* 0x002fd00008000010 */
[----:B------:R-:W-:Y:S02]  /*21b0*/  DFMA R24, R28, R24, 6.75539944105574400000e+15 ;  /* 0x433800001c18742b */ /* 0x000fe40000000018 */
[----:B------:R-:W-:-:S06]  /*21c0*/  FSETP.GEU.FTZ.AND P0, PT, |R29|, 4.1917929649353027344, PT ;  /* 0x4086232b1d00780b */ /* 0x000fcc0003f1e200 */
[----:B0-----:R-:W-:-:S08]  /*21d0*/  DADD R22, R24, -6.75539944105574400000e+15 ;  /* 0xc338000018167429 */ /* 0x001fd00000000000 */
[----:B------:R-:W-:Y:S01]  /*21e0*/  DFMA R26, R22, -UR34, R28 ;  /* 0x80000022161a7c2b */ /* 0x000fe2000800001c */
[----:B------:R-:W-:Y:S01]  /*21f0*/  UMOV UR34, 0x3b39803f ;  /* 0x3b39803f00227882 */ /* 0x000fe20000000000 */
[----:B------:R-:W-:-:S06]  /*2200*/  UMOV UR35, 0x3c7abc9e ;  /* 0x3c7abc9e00237882 */ /* 0x000fcc0000000000 */
[----:B------:R-:W-:Y:S01]  /*2210*/  DFMA R26, R22, -UR34, R26 ;  /* 0x80000022161a7c2b */ /* 0x000fe2000800001a */
[----:B------:R-:W-:Y:S01]  /*2220*/  UMOV UR34, 0x69ce2bdf ;  /* 0x69ce2bdf00227882 */ /* 0x000fe20000000000 */
[----:B------:R-:W-:Y:S01]  /*2230*/  IMAD.MOV.U32 R22, RZ, RZ, -0x35dec16 ;  /* 0xfca213eaff167424 */ /* 0x000fe200078e00ff */
[----:B------:R-:W-:Y:S01]  /*2240*/  MOV R23, 0x3e928af3 ;  /* 0x3e928af300177802 */ /* 0x000fe20000000f00 */
[----:B------:R-:W-:-:S05]  /*2250*/  UMOV UR35, 0x3e5ade15 ;  /* 0x3e5ade1500237882 */ /* 0x000fca0000000000 */
[----:B------:R-:W-:Y:S01]  /*2260*/  DFMA R22, R26, UR34, R22 ;  /* 0x000000221a167c2b */ /* 0x000fe20008000016 */
        /* <DEDUP_REMOVED lines=24> */
[----:B------:R-:W-:-:S07]  /*23f0*/  ULDC.64 UR34, c[0x0][0x3d0] ;  /* 0x0000f40000227ab9 */ /* 0x000fce0000000a00 */
[----:B------:R-:W-:-:S08]  /*2400*/  DFMA R22, R26, R22, 1 ;  /* 0x3ff000001a16742b */ /* 0x000fd00000000016 */
[----:B------:R-:W-:Y:S01]  /*2410*/  DFMA R26, R26, R22, 1 ;  /* 0x3ff000001a1a742b */ /* 0x000fe20000000016 */
[----:B------:R-:W-:-:S05]  /*2420*/  IADD3 R22, P1, R30, UR34, RZ ;  /* 0x000000221e167c10 */ /* 0x000fca000ff3e0ff */
[----:B------:R-:W-:-:S04]  /*2430*/  IMAD.X R23, RZ, RZ, UR35, P1 ;  /* 0x00000023ff177e24 */ /* 0x000fc800088e06ff */
[----:B------:R-:W-:Y:S01]  /*2440*/  LEA R31, R24, R27, 0x14 ;  /* 0x0000001b181f7211 */ /* 0x000fe200078ea0ff */
[----:B------:R-:W-:Y:S01]  /*2450*/  IMAD.MOV.U32 R30, RZ, RZ, R26 ;  /* 0x000000ffff1e7224 */ /* 0x000fe200078e001a */
[----:B------:R-:W-:Y:S06]  /*2460*/  @!P0 BRA `(.L_x_259) ;  /* 0x0000000000308947 */ /* 0x000fec0003800000 */
[----:B------:R-:W-:Y:S01]  /*2470*/  FSETP.GEU.FTZ.AND P0, PT, |R29|, 4.2275390625, PT ;  /* 0x408748001d00780b */ /* 0x000fe20003f1e200 */
[C---:B------:R-:W-:Y:S02]  /*2480*/  DADD R30, R28.reuse, +INF ;  /* 0x7ff000001c1e7429 */ /* 0x040fe40000000000 */
[----:B------:R-:W-:-:S08]  /*2490*/  DSETP.GEU.AND P1, PT, R28, RZ, PT ;  /* 0x000000ff1c00722a */ /* 0x000fd00003f2e000 */
[----:B------:R-:W-:Y:S02]  /*24a0*/  FSEL R30, R30, RZ, P1 ;  /* 0x000000ff1e1e7208 */ /* 0x000fe40000800000 */
[----:B------:R-:W-:Y:S02]  /*24b0*/  @!P0 LEA.HI R25, R24, R24, RZ, 0x1 ;  /* 0x0000001818198211 */ /* 0x000fe400078f08ff */
[----:B------:R-:W-:Y:S02]  /*24c0*/  FSEL R31, R31, RZ, P1 ;  /* 0x000000ff1f1f7208 */ /* 0x000fe40000800000 */
[----:B------:R-:W-:-:S04]  /*24d0*/  @!P0 SHF.R.S32.HI R25, RZ, 0x1, R25 ;  /* 0x00000001ff198819 */ /* 0x000fc80000011419 */
[----:B------:R-:W-:Y:S01]  /*24e0*/  @!P0 IADD3 R24, R24, -R25, RZ ;  /* 0x8000001918188210 */ /* 0x000fe20007ffe0ff */
[----:B------:R-:W-:-:S03]  /*24f0*/  @!P0 IMAD R27, R25, 0x100000, R27 ;  /* 0x00100000191b8824 */ /* 0x000fc600078e021b */
[----:B------:R-:W-:Y:S02]  /*2500*/  @!P0 LEA R25, R24, 0x3ff00000, 0x14 ;  /* 0x3ff0000018198811 */ /* 0x000fe400078ea0ff */
[----:B------:R-:W-:-:S06]  /*2510*/  @!P0 MOV R24, RZ ;  /* 0x000000ff00188202 */ /* 0x000fcc0000000f00 */
[----:B------:R-:W-:-:S11]  /*2520*/  @!P0 DMUL R30, R26, R24 ;  /* 0x000000181a1e8228 */ /* 0x000fd60000000000 */
.L_x_259:
[----:B------:R-:W-:Y:S05]  /*2530*/  BSYNC B1 ;  /* 0x0000000000017941 */ /* 0x000fea0003800000 */
.L_x_258:
[----:B------:R3:W-:Y:S02]  /*2540*/  STG.E.64 desc[UR60][R22.64], R30 ;  /* 0x0000001e16007986 */ /* 0x0007e4000c101b3c */
.L_x_256:
[----:B------:R-:W-:Y:S05]  /*2550*/  BSYNC B0 ;  /* 0x0000000000007941 */ /* 0x000fea0003800000 */
.L_x_255:
[----:B------:R-:W-:Y:S01]  /*2560*/  ULDC UR34, c[0x0][0xc] ;  /* 0x0000030000227ab9 */ /* 0x000fe20000000800 */
[----:B------:R-:W4:Y:S02]  /*2570*/  LDC R44, c[0x0][RZ] ;  /* 0x00000000ff2c7b82 */ /* 0x000f240000000800 */
[----:B----4-:R-:W-:-:S05]  /*2580*/  IMAD R44, R44, UR34, RZ ;  /* 0x000000222c2c7c24 */ /* 0x010fca000f8e02ff */
[----:B0--3--:R-:W-:-:S04]  /*2590*/  IADD3 R23, P1, R44, R13, RZ ;  /* 0x0000000d2c177210 */ /* 0x009fc80007f3e0ff */
[----:B------:R-:W-:Y:S01]  /*25a0*/  ISETP.GE.U32.AND P0, PT, R23, R18, PT ;  /* 0x000000121700720c */ /* 0x000fe20003f06070 */
[----:B------:R-:W-:-:S05]  /*25b0*/  IMAD.X R22, RZ, RZ, R12, P1 ;  /* 0x000000ffff167224 */ /* 0x000fca00008e060c */
[----:B------:R-:W-:-:S13]  /*25c0*/  ISETP.GE.AND.EX P0, PT, R22, R19, PT, P0 ;  /* 0x000000131600720c */ /* 0x000fda0003f06300 */
[----:B------:R-:W-:Y:S05]  /*25d0*/  @P0 BRA `(.L_x_260) ;  /* 0x0000001000f80947 */ /* 0x000fea0003800000 */
[----:B------:R-:W-:Y:S01]  /*25e0*/  FMUL.RZ R24, R42, 0.15915493667125701904 ;  /* 0x3e22f9832a187820 */ /* 0x000fe2000040c000 */
[----:B------:R-:W-:Y:S02]  /*25f0*/  ISETP.NE.AND P0, PT, R38, RZ, PT ;  /* 0x000000ff2600720c */ /* 0x000fe40003f05270 */
[----:B------:R-:W-:-:S03]  /*2600*/  MOV R28, RZ ;  /* 0x000000ff001c7202 */ /* 0x000fc60000000f00 */
[----:B------:R-:W0:Y:S08]  /*2610*/  MUFU.COS R24, R24 ;  /* 0x0000001800187308 */ /* 0x000e300000000000 */
        /* <DEDUP_REMOVED lines=247> */
.L_x_261:
[----:B0-2---:R-:W-:Y:S01]  /*3590*/  FMUL.FTZ R41, R41, R24 ;  /* 0x0000001829297220 */ /* 0x005fe20000410000 */
[----:B------:R-:W-:Y:S01]  /*35a0*/  MOV R30, 0x652b82fe ;  /* 0x652b82fe001e7802 */ /* 0x000fe20000000f00 */
[----:B------:R-:W-:Y:S01]  /*35b0*/  UMOV UR34, 0xfefa39ef ;  /* 0xfefa39ef00227882 */ /* 0x000fe20000000000 */
[----:B------:R-:W-:Y:S01]  /*35c0*/  MOV R31, 0x3ff71547 ;  /* 0x3ff71547001f7802 */ /* 0x000fe20000000f00 */
[----:B------:R-:W1:Y:S01]  /*35d0*/  F2F.F64.F32 R24, R41 ;  /* 0x0000002900187310 */ /* 0x000e620000201800 */
[----:B------:R-:W-:Y:S01]  /*35e0*/  UMOV UR35, 0x3fe62e42 ;  /* 0x3fe62e4200237882 */ /* 0x000fe20000000000 */
[----:B------:R-:W-:Y:S01]  /*35f0*/  BSSY B0, `(.L_x_262) ;  /* 0x000003b000007945 */ /* 0x000fe20003800000 */
[----:B-1----:R-:W-:-:S08]  /*3600*/  DFMA R24, R24, UR58, R16 ;  /* 0x0000003a18187c2b */ /* 0x002fd00008000010 */
[----:B------:R-:W-:Y:S02]  /*3610*/  DFMA R30, R24, R30, 6.75539944105574400000e+15 ;  /* 0x43380000181e742b */ /* 0x000fe4000000001e */
[----:B------:R-:W-:-:S06]  /*3620*/  FSETP.GEU.FTZ.AND P0, PT, |R25|, 4.1917929649353027344, PT ;  /* 0x4086232b1900780b */ /* 0x000fcc0003f1e200 */
[----:B------:R-:W-:-:S08]  /*3630*/  DADD R22, R30, -6.75539944105574400000e+15 ;  /* 0xc33800001e167429 */ /* 0x000fd00000000000 */
        /* <DEDUP_REMOVED lines=36> */
[----:B------:R-:W-:-:S04]  /*3880*/  IADD3 R26, P1, R28, UR34, RZ ;  /* 0x000000221c1a7c10 */ /* 0x000fc8000ff3e0ff */
[----:B------:R-:W-:-:S05]  /*3890*/  IADD3.X R27, RZ, UR35, RZ, P1, !PT ;  /* 0x00000023ff1b7c10 */ /* 0x000fca0008ffe4ff */
[----:B------:R-:W-:Y:S01]  /*38a0*/  IMAD R29, R30, 0x100000, R23 ;  /* 0x001000001e1d7824 */ /* 0x000fe200078e0217 */
[----:B------:R-:W-:Y:S01]  /*38b0*/  MOV R28, R22 ;  /* 0x00000016001c7202 */ /* 0x000fe20000000f00 */
[----:B------:R-:W-:Y:S06]  /*38c0*/  @!P0 BRA `(.L_x_263) ;  /* 0x0000000000348947 */ /* 0x000fec0003800000 */
[----:B------:R-:W-:Y:S01]  /*38d0*/  FSETP.GEU.FTZ.AND P0, PT, |R25|, 4.2275390625, PT ;  /* 0x408748001900780b */ /* 0x000fe20003f1e200 */
[C---:B------:R-:W-:Y:S02]  /*38e0*/  DADD R28, R24.reuse, +INF ;  /* 0x7ff00000181c7429 */ /* 0x040fe40000000000 */
[----:B------:R-:W-:-:S08]  /*38f0*/  DSETP.GEU.AND P1, PT, R24, RZ, PT ;  /* 0x000000ff1800722a */ /* 0x000fd00003f2e000 */
[----:B------:R-:W-:Y:S02]  /*3900*/  FSEL R28, R28, RZ, P1 ;  /* 0x000000ff1c1c7208 */ /* 0x000fe40000800000 */
[C---:B------:R-:W-:Y:S02]  /*3910*/  @!P0 LEA.HI R31, R30.reuse, R30, RZ, 0x1 ;  /* 0x0000001e1e1f8211 */ /* 0x040fe400078f08ff */
[----:B------:R-:W-:Y:S02]  /*3920*/  @!P0 MOV R24, R22 ;  /* 0x0000001600188202 */ /* 0x000fe40000000f00 */
[----:B------:R-:W-:Y:S02]  /*3930*/  @!P0 SHF.R.S32.HI R31, RZ, 0x1, R31 ;  /* 0x00000001ff1f8819 */ /* 0x000fe4000001141f */
[----:B------:R-:W-:Y:S02]  /*3940*/  @!P0 MOV R22, RZ ;  /* 0x000000ff00168202 */ /* 0x000fe40000000f00 */
[----:B------:R-:W-:Y:S01]  /*3950*/  @!P0 IADD3 R30, R30, -R31, RZ ;  /* 0x8000001f1e1e8210 */ /* 0x000fe20007ffe0ff */
[----:B------:R-:W-:Y:S01]  /*3960*/  @!P0 IMAD R25, R31, 0x100000, R23 ;  /* 0x001000001f198824 */ /* 0x000fe200078e0217 */
[----:B------:R-:W-:-:S02]  /*3970*/  FSEL R29, R29, RZ, P1 ;  /* 0x000000ff1d1d7208 */ /* 0x000fc40000800000 */
[----:B------:R-:W-:-:S06]  /*3980*/  @!P0 LEA R23, R30, 0x3ff00000, 0x14 ;  /* 0x3ff000001e178811 */ /* 0x000fcc00078ea0ff */
[----:B------:R-:W-:-:S11]  /*3990*/  @!P0 DMUL R28, R24, R22 ;  /* 0x00000016181c8228 */ /* 0x000fd60000000000 */
.L_x_263:
[----:B------:R-:W-:Y:S05]  /*39a0*/  BSYNC B0 ;  /* 0x0000000000007941 */ /* 0x000fea0003800000 */
.L_x_262:
[----:B------:R0:W-:Y:S02]  /*39b0*/  STG.E.64 desc[UR60][R26.64], R28 ;  /* 0x0000001c1a007986 */ /* 0x0001e4000c101b3c */
.L_x_260:
[----:B------:R-:W-:Y:S01]  /*39c0*/  LEA R13, P0, R44, R13, 0x1 ;  /* 0x0000000d2c0d7211 */ /* 0x000fe200078008ff */
[----:B------:R-:W-:Y:S05]  /*39d0*/  WARPSYNC.ALL ;  /* 0x0000000000007948 */ /* 0x000fea0003800000 */
[----:B------:R-:W-:Y:S01]  /*39e0*/  IMAD.X R12, RZ, RZ, R12, P0 ;  /* 0x000000ffff0c7224 */ /* 0x000fe200000e060c */
[----:B------:R-:W-:Y:S01]  /*39f0*/  BAR.SYNC.DEFER_BLOCKING 0x0 ;  /* 0x0000000000007b1d */ /* 0x000fe20000010000 */
[----:B------:R-:W-:Y:S01]  /*3a00*/  ISETP.GE.U32.AND P0, PT, R13, R36, PT ;  /* 0x000000240d00720c */ /* 0x000fe20003f06070 */
[----:B0-----:R-:W-:Y:S01]  /*3a10*/  IMAD.MOV.U32 R28, RZ, RZ, R40 ;  /* 0x000000ffff1c7224 */ /* 0x001fe200078e0028 */
[----:B------:R-:W-:-:S02]  /*3a20*/  MOV R30, R20 ;  /* 0x00000014001e7202 */ /* 0x000fc40000000f00 */
[----:B------:R-:W-:Y:S02]  /*3a30*/  ISETP.GE.AND.EX P0, PT, R12, R35, PT, P0 ;  /* 0x000000230c00720c */ /* 0x000fe40003f06300 */
[----:B------:R-:W-:-:S11]  /*3a40*/  MOV R29, R39 ;  /* 0x00000027001d7202 */ /* 0x000fd60000000f00 */
[----:B------:R-:W-:Y:S05]  /*3a50*/  @!P0 BRA `(.L_x_264) ;  /* 0xffffffd000548947 */ /* 0x000fea000383ffff */
[----:B------:R-:W-:Y:S05]  /*3a60*/  EXIT ;  /* 0x000000000000794d */ /* 0x000fea0003800000 */
        .weak           $__internal_18_$__cuda_sm20_div_s64
        .type           $__internal_18_$__cuda_sm20_div_s64,@function
        .size           $__internal_18_$__cuda_sm20_div_s64,(.L_x_359 - $__internal_18_$__cuda_sm20_div_s64)
$__internal_18_$__cuda_sm20_div_s64:
        /* <DEDUP_REMOVED lines=74> */
[----:B------:R-:W-:Y:S06]  /*3f10*/  RET.REL.NODEC R24 `(_ZN2at6native63_GLOBAL__N__11d61d08_30_DistributionLogNormalKernel_cu_e7567be543distribution_elementwise_grid_stride_kernelIdLi2EZNS0_9templates4cuda20normal_and_transformIddPNS_17CUDAGeneratorImplEZZZNS4_17log_normal_kernelIS7_EEvRNS_18TensorIteratorBaseEddT_ENKUlvE_clEvENKUlvE_clEvEUldE_EEvSA_T1_T2_EUlP24curandStatePhilox4_32_10E0_ZNS1_27distribution_nullary_kernelIdd6float4S7_SJ_SE_EEvSA_SG_RKT3_T4_EUlidE0_EEvlNS_15PhiloxCudaStateESF_SG_) ;  /* 0xffffffc018387950 */ /* 0x000fec0003c3ffff */
.L_x_265:
        /* <DEDUP_REMOVED lines=14> */
.L_x_359:


//--------------------- .text._ZN2at6native63_GLOBAL__N__11d61d08_30_DistributionLogNormalKernel_cu_e7567be543distribution_elementwise_grid_stride_kernelIdLi2EZNS0_9templates4cuda20normal_and_transformIddPNS_17CUDAGeneratorImplEZZZNS4_17log_normal_kernelIS7_EEvRNS_18TensorIteratorBaseEddT_ENKUlvE_clEvENKUlvE_clEvEUldE_EEvSA_T1_T2_EUlP24curandStatePhilox4_32_10E0_ZNS1_27distribution_nullary_kernelIdd6float4S7_SJ_SE_EEvSA_SG_RKT3_T4_EUlidE_EEvlNS_15PhiloxCudaStateESF_SG_ --------------------------
	.section	.text._ZN2at6native63_GLOBAL__N__11d61d08_30_DistributionLogNormalKernel_cu_e7567be543distribution_elementwise_grid_stride_kernelIdLi2EZNS0_9templates4cuda20normal_and_transformIddPNS_17CUDAGeneratorImplEZZZNS4_17log_normal_kernelIS7_EEvRNS_18TensorIteratorBaseEddT_ENKUlvE_clEvENKUlvE_clEvEUldE_EEvSA_T1_T2_EUlP24curandStatePhilox4_32_10E0_ZNS1_27distribution_nullary_kernelIdd6float4S7_SJ_SE_EEvSA_SG_RKT3_T4_EUlidE_EEvlNS_15PhiloxCudaStateESF_SG_,"ax",@progbits
	.align	128
.text._ZN2at6native63_GLOBAL__N__11d61d08_30_DistributionLogNormalKernel_cu_e7567be543distribution_elementwise_grid_stride_kernelIdLi2EZNS0_9templates4cuda20normal_and_transformIddPNS_17CUDAGeneratorImplEZZZNS4_17log_normal_kernelIS7_EEvRNS_18TensorIteratorBaseEddT_ENKUlvE_clEvENKUlvE_clEvEUldE_EEvSA_T1_T2_EUlP24curandStatePhilox4_32_10E0_ZNS1_27distribution_nullary_kernelIdd6float4S7_SJ_SE_EEvSA_SG_RKT3_T4_EUlidE_EEvlNS_15PhiloxCudaStateESF_SG_:
        .type           _ZN2at6native63_GLOBAL__N__11d61d08_30_DistributionLogNormalKernel_cu_e7567be543distribution_elementwise_grid_stride_kernelIdLi2EZNS0_9templates4cuda20normal_and_transformIddPNS_17CUDAGeneratorImplEZZZNS4_17log_normal_kernelIS7_EEvRNS_18TensorIteratorBaseEddT_ENKUlvE_clEvENKUlvE_clEvEUldE_EEvSA_T1_T2_EUlP24curandStatePhilox4_32_10E0_ZNS1_27distribution_nullary_kernelIdd6float4S7_SJ_SE_EEvSA_SG_RKT3_T4_EUlidE_EEvlNS_15PhiloxCudaStateESF_SG_,@function
        .size           _ZN2at6native63_GLOBAL__N__11d61d08_30_DistributionLogNormalKernel_cu_e7567be543distribution_elementwise_grid_stride_kernelIdLi2EZNS0_9templates4cuda20normal_and_transformIddPNS_17CUDAGeneratorImplEZZZNS4_17log_normal_kernelIS7_EEvRNS_18TensorIteratorBaseEddT_ENKUlvE_clEvENKUlvE_clEvEUldE_EEvSA_T1_T2_EUlP24curandStatePhilox4_32_10E0_ZNS1_27distribution_nullary_kernelIdd6float4S7_SJ_SE_EEvSA_SG_RKT3_T4_EUlidE_EEvlNS_15PhiloxCudaStateESF_SG_,(.L_x_361 - _ZN2at6native63_GLOBAL__N__11d61d08_30_DistributionLogNormalKernel_cu_e7567be543distribution_elementwise_grid_stride_kernelIdLi2EZNS0_9templates4cuda20normal_and_transformIddPNS_17CUDAGeneratorImplEZZZNS4_17log_normal_kernelIS7_EEvRNS_18TensorIteratorBaseEddT_ENKUlvE_clEvENKUlvE_clEvEUldE_EEvSA_T1_T2_EUlP24curandStatePhilox4_32_10E0_ZNS1_27distribution_nullary_kernelIdd6float4S7_SJ_SE_EEvSA_SG_RKT3_T4_EUlidE_EEvlNS_15PhiloxCudaStateESF_SG_)
        .other          _ZN2at6native63_GLOBAL__N__11d61d08_30_DistributionLogNormalKernel_cu_e7567be543distribution_elementwise_grid_stride_kernelIdLi2EZNS0_9templates4cuda20normal_and_transformIddPNS_17CUDAGeneratorImplEZZZNS4_17log_normal_kernelIS7_EEvRNS_18TensorIteratorBaseEddT_ENKUlvE_clEvENKUlvE_clEvEUldE_EEvSA_T1_T2_EUlP24curandStatePhilox4_32_10E0_ZNS1_27distribution_nullary_kernelIdd6float4S7_SJ_SE_EEvSA_SG_RKT3_T4_EUlidE_EEvlNS_15PhiloxCudaStateESF_SG_,@"STO_CUDA_ENTRY STV_DEFAULT"
_ZN2at6native63_GLOBAL__N__11d61d08_30_DistributionLogNormalKernel_cu_e7567be543distribution_elementwise_grid_stride_kernelIdLi2EZNS0_9templates4cuda20normal_and_transformIddPNS_17CUDAGeneratorImplEZZZNS4_17log_normal_kernelIS7_EEvRNS_18TensorIteratorBaseEddT_ENKUlvE_clEvENKUlvE_clEvEUldE_EEvSA_T1_T2_EUlP24curandStatePhilox4_32_10E0_ZNS1_27distribution_nullary_kernelIdd6float4S7_SJ_SE_EEvSA_SG_RKT3_T4_EUlidE_EEvlNS_15PhiloxCudaStateESF_SG_:
        /* <DEDUP_REMOVED lines=9> */
[----:B0-----:R-:W-:Y:S02]  /*0090*/  @P0 IMAD.MOV.U32 R2, RZ, RZ, R22 ;  /* 0x000000ffff020224 */ /* 0x001fe400078e0016 */
[----:B-1----:R-:W-:-:S06]  /*00a0*/  @P0 IMAD.MOV.U32 R3, RZ, RZ, R23 ;  /* 0x000000ffff030224 */ /* 0x002fcc00078e0017 */
[----:B------:R-:W3:Y:S01]  /*00b0*/  @P0 LDG.E.64 R2, desc[UR6][R2.64] ;  /* 0x0000000602020981 */ /* 0x000ee2000c1e1b00 */
[----:B------:R-:W-:Y:S01]  /*00c0*/  MOV R16, UR4 ;  /* 0x0000000400107c02 */ /* 0x000fe20008000f00 */
[----:B------:R-:W-:-:S06]  /*00d0*/  IMAD.U32 R17, RZ, RZ, UR5 ;  /* 0x00000005ff117e24 */ /* 0x000fcc000f8e00ff */
[----:B------:R-:W4:Y:S01]  /*00e0*/  @P0 LDG.E.64 R16, desc[UR6][R16.64] ;  /* 0x0000000610100981 */ /* 0x000f22000c1e1b00 */
[----:B------:R-:W2:Y:S01]  /*00f0*/  S2UR UR4, SR_CTAID.X ;  /* 0x00000000000479c3 */ /* 0x000ea20000002500 */
[----:B------:R-:W-:-:S07]  /*0100*/  IMAD.MOV.U32 R15, RZ, RZ, RZ ;  /* 0x000000ffff0f7224 */ /* 0x000fce00078e00ff */
[----:B------:R-:W2:Y:S02]  /*0110*/  LDC R26, c[0x0][RZ] ;  /* 0x00000000ff1a7b82 */ /* 0x000ea40000000800 */
[----:B--2---:R-:W-:Y:S01]  /*0120*/  IMAD.WIDE.U32 R14, R26, UR4, R14 ;  /* 0x000000041a0e7c25 */ /* 0x004fe2000f8e000e */
[----:B------:R-:W-:Y:S02]  /*0130*/  ULDC.64 UR4, c[0x0][0x210] ;  /* 0x0000840000047ab9 */ /* 0x000fe40000000a00 */
[----:B------:R-:W-:Y:S01]  /*0140*/  UIADD3 UR4, UP0, UR4, -0x1, URZ ;  /* 0xffffffff04047890 */ /* 0x000fe2000ff1e03f */
[----:B------:R-:W-:-:S03]  /*0150*/  IMAD.WIDE.U32 R6, R14, -0x326172a9, RZ ;  /* 0xcd9e8d570e067825 */ /* 0x000fc600078e00ff */
[----:B------:R-:W-:Y:S01]  /*0160*/  UIADD3.X UR5, UR5, -0x1, URZ, UP0, !UPT ;  /* 0xffffffff05057890 */ /* 0x000fe200087fe43f */
[----:B---3--:R-:W-:-:S04]  /*0170*/  @P0 IADD3 R22, P1, R2, R5, RZ ;  /* 0x0000000502160210 */ /* 0x008fc80007f3e0ff */
[----:B------:R-:W-:Y:S02]  /*0180*/  @P0 IADD3.X R23, RZ, R3, RZ, P1, !PT ;  /* 0x00000003ff170210 */ /* 0x000fe40000ffe4ff */
[----:B------:R-:W-:Y:S02]  /*0190*/  ISETP.NE.U32.AND P0, PT, RZ, UR5, PT ;  /* 0x00000005ff007c0c */ /* 0x000fe4000bf05070 */
[--C-:B------:R-:W-:Y:S01]  /*01a0*/  SHF.R.U64 R0, R22, 0x2, R23.reuse ;  /* 0x0000000216007819 */ /* 0x100fe20000001217 */
[----:B----4-:R-:W-:Y:S01]  /*01b0*/  VIADD R3, R17, 0xbb67ae85 ;  /* 0xbb67ae8511037836 */ /* 0x010fe20000000000 */
[----:B------:R-:W-:-:S03]  /*01c0*/  SHF.R.U32.HI R2, RZ, 0x2, R23 ;  /* 0x00000002ff027819 */ /* 0x000fc60000011617 */
        /* <DEDUP_REMOVED lines=18> */
[----:B------:R-:W-:-:S03]  /*02f0*/  LOP3.LUT R8, R11, R6, R5, 0x96, !PT ;  /* 0x000000060b087212 */ /* 0x000fc600078e9605 */
[----:B------:R-:W-:Y:S01]  /*0300*/  VIADD R6, R17, 0xed9eba14 ;  /* 0xed9eba1411067836 */ /* 0x000fe20000000000 */
[----:B------:R-:W-:Y:S01]  /*0310*/  LOP3.LUT R12, R19, R12, R7, 0x96, !PT ;  /* 0x0000000c130c7212 */ /* 0x000fe200078e9607 */
[----:B------:R-:W-:-:S04]  /*0320*/  IMAD.WIDE.U32 R8, R8, -0x326172a9, RZ ;  /* 0xcd9e8d5708087825 */ /* 0x000fc800078e00ff */
[----:B------:R-:W-:Y:S02]  /*0330*/  VIADD R7, R16, 0x78dde6e4 ;  /* 0x78dde6e410077836 */ /* 0x000fe40000000000 */
[----:B------:R-:W-:-:S03]  /*0340*/  IMAD.WIDE.U32 R12, R12, -0x2daee0ad, RZ ;  /* 0xd2511f530c0c7825 */ /* 0x000fc600078e00ff */
[----:B------:R-:W-:Y:S01]  /*0350*/  LOP3.LUT R7, R9, R18, R7, 0x96, !PT ;  /* 0x0000001209077212 */ /* 0x000fe200078e9607 */
[----:B------:R-:W-:Y:S01]  /*0360*/  VIADD R9, R16, 0x1715609d ;  /* 0x1715609d10097836 */ /* 0x000fe20000000000 */
[----:B------:R-:W-:-:S03]  /*0370*/  LOP3.LUT R18, R13, R10, R6, 0x96, !PT ;  /* 0x0000000a0d127212 */ /* 0x000fc600078e9606 */
[----:B------:R-:W-:Y:S01]  /*0380*/  IMAD.WIDE.U32 R10, R7, -0x2daee0ad, RZ ;  /* 0xd2511f53070a7825 */ /* 0x000fe200078e00ff */
[----:B------:R-:W-:-:S03]  /*0390*/  IADD3 R7, R17, -0x56f99767, RZ ;  /* 0xa906689911077810 */ /* 0x000fc60007ffe0ff */
[----:B------:R-:W-:Y:S01]  /*03a0*/  IMAD.WIDE.U32 R18, R18, -0x326172a9, RZ ;  /* 0xcd9e8d5712127825 */ /* 0x000fe200078e00ff */
[----:B------:R-:W-:-:S03]  /*03b0*/  LOP3.LUT R12, R11, R12, R7, 0x96, !PT ;  /* 0x0000000c0b0c7212 */ /* 0x000fc600078e9607 */
[----:B------:R-:W-:Y:S01]  /*03c0*/  VIADD R11, R16, 0xb54cda56 ;  /* 0xb54cda56100b7836 */ /* 0x000fe20000000000 */
[----:B------:R-:W-:Y:S01]  /*03d0*/  LOP3.LUT R9, R19, R8, R9, 0x96, !PT ;  /* 0x0000000813097212 */ /* 0x000fe200078e9609 */
[----:B------:R-:W-:Y:S01]  /*03e0*/  IMAD.WIDE.U32 R12, R12, -0x326172a9, RZ ;  /* 0xcd9e8d570c0c7825 */ /* 0x000fe200078e00ff */
[----:B------:R-:W-:-:S03]  /*03f0*/  IADD3 R8, R17, 0x646e171e, RZ ;  /* 0x646e171e11087810 */ /* 0x000fc60007ffe0ff */
[----:B------:R-:W-:Y:S01]  /*0400*/  IMAD.WIDE.U32 R24, R9, -0x2daee0ad, RZ ;  /* 0xd2511f5309187825 */ /* 0x000fe200078e00ff */
[----:B------:R-:W-:-:S03]  /*0410*/  LOP3.LUT R18, R13, R18, R11, 0x96, !PT ;  /* 0x000000120d127212 */ /* 0x000fc600078e960b */
[----:B------:R-:W-:Y:S01]  /*0420*/  VIADD R9, R17, 0x1fd5c5a3 ;  /* 0x1fd5c5a311097836 */ /* 0x000fe20000000000 */
[----:B------:R-:W-:Y:S01]  /*0430*/  LOP3.LUT R20, R25, R10, R8, 0x96, !PT ;  /* 0x0000000a19147212 */ /* 0x000fe200078e9608 */
[----:B------:R-:W-:Y:S01]  /*0440*/  IMAD.WIDE.U32 R18, R18, -0x2daee0ad, RZ ;  /* 0xd2511f5312127825 */ /* 0x000fe200078e00ff */
[----:B------:R-:W-:-:S03]  /*0450*/  MOV R10, R14 ;  /* 0x0000000e000a7202 */ /* 0x000fc60000000f00 */
[----:B------:R-:W-:Y:S01]  /*0460*/  IMAD.WIDE.U32 R20, R20, -0x326172a9, RZ ;  /* 0xcd9e8d5714147825 */ /* 0x000fe200078e00ff */
[----:B------:R-:W-:-:S03]  /*0470*/  LOP3.LUT R24, R19, R24, R9, 0x96, !PT ;  /* 0x0000001813187212 */ /* 0x000fc600078e9609 */
[C---:B------:R-:W-:Y:S02]  /*0480*/  VIADD R25, R16.reuse, 0x5384540f ;  /* 0x5384540f10197836 */ /* 0x040fe40000000000 */
[----:B------:R-:W-:Y:S02]  /*0490*/  VIADD R19, R16, 0xf1bbcdc8 ;  /* 0xf1bbcdc810137836 */ /* 0x000fe40000000000 */
[----:B------:R-:W-:Y:S01]  /*04a0*/  IMAD.MOV.U32 R11, RZ, RZ, R15 ;  /* 0x000000ffff0b7224 */ /* 0x000fe200078e000f */
[----:B------:R-:W-:Y:S01]  /*04b0*/  LOP3.LUT R25, R21, R12, R25, 0x96, !PT ;  /* 0x0000000c15197212 */ /* 0x000fe200078e9619 */
[----:B------:R-:W-:Y:S01]  /*04c0*/  IMAD.HI.U32 R21, R24, -0x326172a9, RZ ;  /* 0xcd9e8d5718157827 */ /* 0x000fe200078e00ff */
[----:B------:R-:W-:-:S03]  /*04d0*/  IADD3 R12, R17, -0x24c28bd8, RZ ;  /* 0xdb3d7428110c7810 */ /* 0x000fc60007ffe0ff */
[----:B------:R-:W-:-:S04]  /*04e0*/  IMAD.HI.U32 R23, R25, -0x2daee0ad, RZ ;  /* 0xd2511f5319177827 */ /* 0x000fc800078e00ff */
[----:B------:R-:W-:Y:S01]  /*04f0*/  IMAD.MOV.U32 R13, RZ, RZ, R15 ;  /* 0x000000ffff0d7224 */ /* 0x000fe200078e000f */
[----:B------:R-:W-:Y:S02]  /*0500*/  LOP3.LUT R15, R21, R20, R19, 0x96, !PT ;  /* 0x00000014150f7212 */ /* 0x000fe400078e9613 */
[----:B------:R-:W-:Y:S01]  /*0510*/  LOP3.LUT R23, R23, R18, R12, 0x96, !PT ;  /* 0x0000001217177212 */ /* 0x000fe200078e960c */
[----:B------:R-:W-:Y:S06]  /*0520*/  @!P0 BRA `(.L_x_266) ;  /* 0x0000000000188947 */ /* 0x000fec0003800000 */
[----:B------:R-:W-:Y:S01]  /*0530*/  ULDC UR8, c[0x0][0xc] ;  /* 0x0000030000087ab9 */ /* 0x000fe20000000800 */
[----:B------:R-:W-:Y:S01]  /*0540*/  MOV R30, 0x580 ;  /* 0x00000580001e7802 */ /* 0x000fe20000000f00 */
[----:B------:R-:W-:-:S04]  /*0550*/  IMAD R27, R26, UR8, RZ ;  /* 0x000000081a1b7c24 */ /* 0x000fc8000f8e02ff */
[----:B------:R-:W-:-:S07]  /*0560*/  IMAD.SHL.U32 R27, R27, 0x2, RZ ;  /* 0x000000021b1b7824 */ /* 0x000fce00078e00ff */
[----:B------:R-:W-:Y:S05]  /*0570*/  CALL.REL.NOINC `($__internal_19_$__cuda_sm20_div_s64) ;  /* 0x0000001000b47944 */ /* 0x000fea0003c00000 */
[----:B------:R-:W-:Y:S05]  /*0580*/  BRA `(.L_x_267) ;  /* 0x0000000000587947 */ /* 0x000fea0003800000 */
.L_x_266:
[----:B------:R-:W0:Y:S02]  /*0590*/  LDC R19, c[0x0][0xc] ;  /* 0x00000300ff137b82 */ /* 0x000e240000000800 */
[----:B0-----:R-:W-:-:S05]  /*05a0*/  IMAD R18, R26, R19, RZ ;  /* 0x000000131a127224 */ /* 0x001fca00078e02ff */
[----:B------:R-:W-:-:S04]  /*05b0*/  SHF.L.U32 R20, R18, 0x1, RZ ;  /* 0x0000000112147819 */ /* 0x000fc800000006ff */
[----:B------:R-:W0:Y:S01]  /*05c0*/  I2F.U32.RP R21, R20 ;  /* 0x0000001400157306 */ /* 0x000e220000209000 */
[----:B------:R-:W-:Y:S01]  /*05d0*/  IMAD.MOV R27, RZ, RZ, -R20 ;  /* 0x000000ffff1b7224 */ /* 0x000fe200078e0a14 */
[----:B------:R-:W-:-:S06]  /*05e0*/  ISETP.NE.U32.AND P2, PT, R20, RZ, PT ;  /* 0x000000ff1400720c */ /* 0x000fcc0003f45070 */
[----:B0-----:R-:W0:Y:S02]  /*05f0*/  MUFU.RCP R21, R21 ;  /* 0x0000001500157308 */ /* 0x001e240000001000 */
[----:B0-----:R-:W-:-:S06]  /*0600*/  VIADD R18, R21, 0xffffffe ;  /* 0x0ffffffe15127836 */ /* 0x001fcc0000000000 */
[----:B------:R0:W1:Y:S02]  /*0610*/  F2I.FTZ.U32.TRUNC.NTZ R19, R18 ;  /* 0x0000001200137305 */ /* 0x000064000021f000 */
[----:B0-----:R-:W-:Y:S01]  /*0620*/  HFMA2.MMA R18, -RZ, RZ, 0, 0 ;  /* 0x00000000ff127435 */ /* 0x001fe200000001ff */
[----:B-1----:R-:W-:-:S09]  /*0630*/  IMAD R27, R27, R19, RZ ;  /* 0x000000131b1b7224 */ /* 0x002fd200078e02ff */
[----:B------:R-:W-:-:S06]  /*0640*/  IMAD.HI.U32 R19, R19, R27, R18 ;  /* 0x0000001b13137227 */ /* 0x000fcc00078e0012 */
[----:B------:R-:W-:-:S04]  /*0650*/  IMAD.HI.U32 R18, R19, UR4, RZ ;  /* 0x0000000413127c27 */ /* 0x000fc8000f8e00ff */
[----:B------:R-:W-:-:S04]  /*0660*/  IMAD.MOV R19, RZ, RZ, -R18 ;  /* 0x000000ffff137224 */ /* 0x000fc800078e0a12 */
[----:B------:R-:W-:-:S05]  /*0670*/  IMAD R19, R20, R19, UR4 ;  /* 0x0000000414137e24 */ /* 0x000fca000f8e0213 */
[----:B------:R-:W-:-:S13]  /*0680*/  ISETP.GE.U32.AND P0, PT, R19, R20, PT ;  /* 0x000000141300720c */ /* 0x000fda0003f06070 */
[----:B------:R-:W-:Y:S01]  /*0690*/  @P0 IMAD.IADD R19, R19, 0x1, -R20 ;  /* 0x0000000113130824 */ /* 0x000fe200078e0a14 */
[----:B------:R-:W-:-:S04]  /*06a0*/  @P0 IADD3 R18, R18, 0x1, RZ ;  /* 0x0000000112120810 */ /* 0x000fc80007ffe0ff */
[----:B------:R-:W-:Y:S01]  /*06b0*/  ISETP.GE.U32.AND P1, PT, R19, R20, PT ;  /* 0x000000141300720c */ /* 0x000fe20003f26070 */
[----:B------:R-:W-:-:S12]  /*06c0*/  IMAD.MOV.U32 R19, RZ, RZ, RZ ;  /* 0x000000ffff137224 */ /* 0x000fd800078e00ff */
[----:B------:R-:W-:Y:S01]  /*06d0*/  @P1 VIADD R18, R18, 0x1 ;  /* 0x0000000112121836 */ /* 0x000fe20000000000 */
[----:B------:R-:W-:-:S07]  /*06e0*/  @!P2 LOP3.LUT R18, RZ, R20, RZ, 0x33, !PT ;  /* 0x00000014ff12a212 */ /* 0x000fce00078e33ff */
.L_x_267:
[----:B------:R-:W-:Y:S01]  /*06f0*/  ULDC UR4, c[0x0][0xc] ;  /* 0x0000030000047ab9 */ /* 0x000fe20000000800 */
[----:B------:R-:W-:Y:S01]  /*0700*/  IADD3 R21, P0, R18, 0x1, RZ ;  /* 0x0000000112157810 */ /* 0x000fe20007f1e0ff */
[----:B------:R-:W-:-:S03]  /*0710*/  IMAD.WIDE.U32 R26, R26, UR4, RZ ;  /* 0x000000041a1a7c25 */ /* 0x000fc6000f8e00ff */
[----:B------:R-:W-:Y:S01]  /*0720*/  IADD3.X R29, RZ, R19, RZ, P0, !PT ;  /* 0x00000013ff1d7210 */ /* 0x000fe200007fe4ff */
[-C--:B------:R-:W-:Y:S02]  /*0730*/  IMAD R20, R27, R21.reuse, RZ ;  /* 0x000000151b147224 */ /* 0x080fe400078e02ff */
[----:B------:R-:W-:-:S04]  /*0740*/  IMAD.WIDE.U32 R18, R26, R21, RZ ;  /* 0x000000151a127225 */ /* 0x000fc800078e00ff */
[----:B------:R-:W-:Y:S02]  /*0750*/  IMAD R29, R26, R29, R20 ;  /* 0x0000001d1a1d7224 */ /* 0x000fe400078e0214 */
[----:B------:R-:W-:Y:S02]  /*0760*/  IMAD.SHL.U32 R35, R18, 0x2, RZ ;  /* 0x0000000212237824 */ /* 0x000fe400078e00ff */
[----:B------:R-:W-:-:S03]  /*0770*/  IMAD.IADD R19, R19, 0x1, R29 ;  /* 0x0000000113137824 */ /* 0x000fc600078e021d */
[----:B------:R-:W-:Y:S02]  /*0780*/  ISETP.GE.U32.AND P0, PT, R10, R35, PT ;  /* 0x000000230a00720c */ /* 0x000fe40003f06070 */
[----:B------:R-:W-:-:S04]  /*0790*/  SHF.L.U64.HI R34, R18, 0x1, R19 ;  /* 0x0000000112227819 */ /* 0x000fc80000010213 */
[----:B------:R-:W-:-:S13]  /*07a0*/  ISETP.GE.AND.EX P0, PT, R11, R34, PT, P0 ;  /* 0x000000220b00720c */ /* 0x000fda0003f06300 */
[----:B------:R-:W-:Y:S05]  /*07b0*/  @P0 EXIT ;  /* 0x000000000000094d */ /* 0x000fea0003800000 */
[----:B------:R-:W0:Y:S01]  /*07c0*/  LDC.64 R18, c[0x0][0x248] ;  /* 0x00009200ff127b82 */ /* 0x000e220000000a00 */
[----:B------:R-:W-:Y:S01]  /*07d0*/  IMAD R27, R24, -0x326172a9, RZ ;  /* 0xcd9e8d57181b7824 */ /* 0x000fe200078e02ff */
[----:B------:R-:W-:Y:S01]  /*07e0*/  IADD3 R24, R16, -0x700cb87f, RZ ;  /* 0x8ff3478110187810 */ /* 0x000fe20007ffe0ff */
[----:B------:R-:W-:Y:S01]  /*07f0*/  IMAD R25, R25, -0x2daee0ad, RZ ;  /* 0xd2511f5319197824 */ /* 0x000fe200078e02ff */
[----:B------:R-:W-:Y:S01]  /*0800*/  LOP3.LUT R37, R22, 0x3, RZ, 0xc0, !PT ;  /* 0x0000000316257812 */ /* 0x000fe200078ec0ff */
[----:B------:R-:W-:Y:S01]  /*0810*/  VIADD R36, R17, 0x96a522ad ;  /* 0x96a522ad11247836 */ /* 0x000fe20000000000 */
[----:B------:R-:W-:Y:S01]  /*0820*/  LOP3.LUT R27, R27, R24, RZ, 0x3c, !PT ;  /* 0x000000181b1b7212 */ /* 0x000fe200078e3cff */
[----:B------:R-:W-:Y:S01]  /*0830*/  IMAD.WIDE.U32 R32, R23, -0x326172a9, RZ ;  /* 0xcd9e8d5717207825 */ /* 0x000fe200078e00ff */
[----:B------:R-:W1:Y:S01]  /*0840*/  LDC.64 R20, c[0x0][0x210] ;  /* 0x00008400ff147b82 */ /* 0x000e620000000a00 */
[----:B------:R-:W-:Y:S01]  /*0850*/  ULDC.64 UR8, c[0x0][0x250] ;  /* 0x0000940000087ab9 */ /* 0x000fe20000000a00 */
[----:B------:R-:W-:Y:S01]  /*0860*/  LOP3.LUT R25, R25, R36, RZ, 0x3c, !PT ;  /* 0x0000002419197212 */ /* 0x000fe200078e3cff */
[----:B------:R-:W-:Y:S01]  /*0870*/  IMAD.HI.U32 R30, R15, -0x2daee0ad, RZ ;  /* 0xd2511f530f1e7827 */ /* 0x000fe200078e00ff */
[----:B------:R-:W-:Y:S01]  /*0880*/  LOP3.LUT R31, R27, R33, RZ, 0x3c, !PT ;  /* 0x000000211b1f7212 */ /* 0x000fe200078e3cff */
[----:B------:R-:W-:Y:S01]  /*0890*/  ULDC UR10, c[0x0][0x240] ;  /* 0x00009000000a7ab9 */ /* 0x000fe20000000800 */
[----:B------:R-:W-:-:S02]  /*08a0*/  ULDC.64 UR12, c[0x0][0x238] ;  /* 0x00008e00000c7ab9 */ /* 0x000fc40000000a00 */
[----:B------:R-:W-:-:S07]  /*08b0*/  LOP3.LUT R30, R25, R30, RZ, 0x3c, !PT ;  /* 0x0000001e191e7212 */ /* 0x000fce00078e3cff */
.L_x_279:
[----:B------:R-:W-:Y:S01]  /*08c0*/  VIADD R0, R0, 0x1 ;  /* 0x0000000100007836 */ /* 0x000fe20000000000 */
[----:B------:R-:W-:Y:S03]  /*08d0*/  BSSY B0, `(.L_x_268) ;  /* 0x000000c000007945 */ /* 0x000fe60003800000 */
[C---:B------:R-:W-:Y:S01]  /*08e0*/  IMAD.HI.U32 R22, R0.reuse, -0x2daee0ad, RZ ;  /* 0xd2511f5300167827 */ /* 0x040fe200078e00ff */
[----:B------:R-:W-:-:S13]  /*08f0*/  ISETP.NE.AND P0, PT, R0, RZ, PT ;  /* 0x000000ff0000720c */ /* 0x000fda0003f05270 */
[----:B-12---:R-:W-:Y:S05]  /*0900*/  @P0 BRA `(.L_x_269) ;  /* 0x0000000000200947 */ /* 0x006fea0003800000 */
        /* <DEDUP_REMOVED lines=8> */
.L_x_269:
[----:B------:R-:W-:Y:S05]  /*0990*/  BSYNC B0 ;  /* 0x0000000000007941 */ /* 0x000fea0003800000 */
.L_x_268:
        /* <DEDUP_REMOVED lines=45> */
[----:B------:R-:W-:-:S03]  /*0c70*/  IMAD R25, R15, -0x2daee0ad, RZ ;  /* 0xd2511f530f197824 */ /* 0x000fc600078e02ff */
[----:B------:R-:W-:Y:S01]  /*0c80*/  LOP3.LUT R15, R39, R22, R27, 0x96, !PT ;  /* 0x00000016270f7212 */ /* 0x000fe200078e961b */
[----:B------:R-:W-:Y:S02]  /*0c90*/  VIADD R27, R16, 0x8ff34781 ;  /* 0x8ff34781101b7836 */ /* 0x000fe40000000000 */
[----:B------:R-:W-:-:S04]  /*0ca0*/  IMAD.WIDE.U32 R22, R23, -0x326172a9, RZ ;  /* 0xcd9e8d5717167825 */ /* 0x000fc800078e00ff */
[----:B------:R-:W-:Y:S01]  /*0cb0*/  IMAD.HI.U32 R39, R15, -0x2daee0ad, RZ ;  /* 0xd2511f530f277827 */ /* 0x000fe200078e00ff */
[----:B------:R-:W-:-:S04]  /*0cc0*/  LOP3.LUT R38, R23, R38, R27, 0x96, !PT ;  /* 0x0000002617267212 */ /* 0x000fc800078e961b */
[----:B------:R-:W-:Y:S02]  /*0cd0*/  LOP3.LUT R39, R39, R24, R36, 0x96, !PT ;  /* 0x0000001827277212 */ /* 0x000fe400078e9624 */
[----:B------:R-:W-:Y:S01]  /*0ce0*/  MOV R24, R32 ;  /* 0x0000002000187202 */ /* 0x000fe20000000f00 */
[----:B------:R-:W-:Y:S06]  /*0cf0*/  @!P0 BRA `(.L_x_270) ;  /* 0x0000000000288947 */ /* 0x000fec0003800000 */
[----:B------:R-:W-:-:S13]  /*0d00*/  ISETP.NE.AND P0, PT, R37, 0x2, PT ;  /* 0x000000022500780c */ /* 0x000fda0003f05270 */
[----:B------:R-:W-:Y:S05]  /*0d10*/  @!P0 BRA `(.L_x_271) ;  /* 0x0000000000188947 */ /* 0x000fea0003800000 */
[----:B------:R-:W-:Y:S01]  /*0d20*/  ISETP.NE.AND P0, PT, R37, 0x3, PT ;  /* 0x000000032500780c */ /* 0x000fe20003f05270 */
[----:B------:R-:W-:Y:S02]  /*0d30*/  IMAD.MOV.U32 R24, RZ, RZ, R25 ;  /* 0x000000ffff187224 */ /* 0x000fe400078e0019 */
[----:B------:R-:W-:-:S10]  /*0d40*/  IMAD.MOV.U32 R30, RZ, RZ, R38 ;  /* 0x000000ffff1e7224 */ /* 0x000fd400078e0026 */
[----:B------:R-:W-:Y:S01]  /*0d50*/  @P0 MOV R24, R31 ;  /* 0x0000001f00180202 */ /* 0x000fe20000000f00 */
[----:B------:R-:W-:Y:S01]  /*0d60*/  @P0 IMAD.MOV.U32 R30, RZ, RZ, R32 ;  /* 0x000000ffff1e0224 */ /* 0x000fe200078e0020 */
[----:B------:R-:W-:Y:S06]  /*0d70*/  BRA `(.L_x_270) ;  /* 0x0000000000087947 */ /* 0x000fec0003800000 */
.L_x_271:
[----:B------:R-:W-:Y:S01]  /*0d80*/  IMAD.MOV.U32 R24, RZ, RZ, R30 ;  /* 0x000000ffff187224 */ /* 0x000fe200078e001e */
[----:B------:R-:W-:-:S07]  /*0d90*/  MOV R30, R25 ;  /* 0x00000019001e7202 */ /* 0x000fce0000000f00 */
.L_x_270:
[----:B------:R-:W-:Y:S01]  /*0da0*/  I2FP.F32.U32 R24, R24 ;  /* 0x0000001800187245 */ /* 0x000fe20000201000 */
[----:B------:R-:W-:Y:S01]  /*0db0*/  IMAD.MOV.U32 R25, RZ, RZ, 0x2f800000 ;  /* 0x2f800000ff197424 */ /* 0x000fe200078e00ff */
[----:B-1----:R-:W-:Y:S01]  /*0dc0*/  ISETP.GE.U32.AND P0, PT, R10, R20, PT ;  /* 0x000000140a00720c */ /* 0x002fe20003f06070 */
[----:B------:R-:W-:Y:S01]  /*0dd0*/  IMAD.MOV.U32 R27, RZ, RZ, 0x30c90fdb ;  /* 0x30c90fdbff1b7424 */ /* 0x000fe200078e00ff */
[----:B------:R-:W-:Y:S01]  /*0de0*/  I2FP.F32.U32 R42, R30 ;  /* 0x0000001e002a7245 */ /* 0x000fe20000201000 */
[----:B------:R-:W-:Y:S01]  /*0df0*/  FFMA.FTZ R24, R24, R25, 1.1641532182693481445e-10 ;  /* 0x2f00000018187423 */ /* 0x000fe20000010019 */
[----:B------:R-:W-:Y:S01]  /*0e00*/  ISETP.GE.AND.EX P0, PT, R11, R21, PT, P0 ;  /* 0x000000150b00720c */ /* 0x000fe20003f06300 */
[----:B------:R-:W-:Y:S02]  /*0e10*/  BSSY B0, `(.L_x_272) ;  /* 0x000004c000007945 */ /* 0x000fe40003800000 */
[----:B------:R-:W-:Y:S02]  /*0e20*/  FFMA.FTZ R42, R42, R27, 7.314590599882819788e-10 ;  /* 0x30490fdb2a2a7423 */ /* 0x000fe4000001001b */
[----:B------:R-:W1:Y:S02]  /*0e30*/  MUFU.LG2 R24, R24 ;  /* 0x0000001800187308 */ /* 0x000e640000000c00 */
[----:B-1----:R-:W-:-:S04]  /*0e40*/  FMUL.FTZ R25, R24, 0.69314718246459960938 ;  /* 0x3f31721818197820 */ /* 0x002fc80000410000 */
[----:B------:R-:W-:-:S04]  /*0e50*/  FMUL.FTZ R25, R25, -2 ;  /* 0xc000000019197820 */ /* 0x000fc80000410000 */
[----:B------:R1:W2:Y:S01]  /*0e60*/  MUFU.SQRT R40, R25 ;  /* 0x0000001900287308 */ /* 0x0002a20000002000 */
[----:B------:R-:W-:Y:S05]  /*0e70*/  @P0 BRA `(.L_x_273) ;  /* 0x0000000400140947 */ /* 0x000fea0003800000 */
[----:B------:R-:W-:Y:S01]  /*0e80*/  FMUL.RZ R31, R42, 0.15915493667125701904 ;  /* 0x3e22f9832a1f7820 */ /* 0x000fe2000040c000 */
[----:B------:R-:W-:Y:S01]  /*0e90*/  MOV R32, 0x652b82fe ;  /* 0x652b82fe00207802 */ /* 0x000fe20000000f00 */
[----:B------:R-:W-:Y:S01]  /*0ea0*/  IMAD.MOV.U32 R33, RZ, RZ, 0x3ff71547 ;  /* 0x3ff71547ff217424 */ /* 0x000fe200078e00ff */
[----:B------:R-:W-:Y:S01]  /*0eb0*/  UMOV UR4, 0xfefa39ef ;  /* 0xfefa39ef00047882 */ /* 0x000fe20000000000 */
[----:B-1----:R-:W2:Y:S01]  /*0ec0*/  MUFU.SIN R25, R31 ;  /* 0x0000001f00197308 */ /* 0x002ea20000000400 */
[----:B------:R-:W-:Y:S01]  /*0ed0*/  UMOV UR5, 0x3fe62e42 ;  /* 0x3fe62e4200057882 */ /* 0x000fe20000000000 */
[----:B------:R-:W-:Y:S01]  /*0ee0*/  BSSY B1, `(.L_x_274) ;  /* 0x000003d000017945 */ /* 0x000fe20003800000 */
[----:B--2---:R-:W-:-:S05]  /*0ef0*/  FMUL.FTZ R30, R40, R25 ;  /* 0x00000019281e7220 */ /* 0x004fca0000410000 */
[----:B------:R1:W0:Y:S02]  /*0f00*/  F2F.F64.F32 R26, R30 ;  /* 0x0000001e001a7310 */ /* 0x0002240000201800 */
[----:B-1----:R-:W-:Y:S01]  /*0f10*/  IMAD R30, R10, UR10, RZ ;  /* 0x0000000a0a1e7c24 */ /* 0x002fe2000f8e02ff */
[----:B0-----:R-:W-:-:S08]  /*0f20*/  DFMA R26, R26, UR8, R18 ;  /* 0x000000081a1a7c2b */ /* 0x001fd00008000012 */
        /* <DEDUP_REMOVED lines=35> */
[----:B------:R-:W-:-:S08]  /*1160*/  DFMA R24, R28, R24, UR4 ;  /* 0x000000041c187e2b */ /* 0x000fd00008000018 */
[----:B------:R-:W-:-:S08]  /*1170*/  DFMA R24, R28, R24, 1 ;  /* 0x3ff000001c18742b */ /* 0x000fd00000000018 */
[----:B------:R-:W-:Y:S01]  /*1180*/  DFMA R24, R28, R24, 1 ;  /* 0x3ff000001c18742b */ /* 0x000fe20000000018 */
[----:B------:R-:W-:-:S04]  /*1190*/  IADD3 R28, P1, R30, UR12, RZ ;  /* 0x0000000c1e1c7c10 */ /* 0x000fc8000ff3e0ff */
[----:B------:R-:W-:-:S05]  /*11a0*/  LEA.HI.X.SX32 R29, R30, UR13, 0x1, P1 ;  /* 0x0000000d1e1d7c11 */ /* 0x000fca00088f0eff */
[----:B------:R-:W-:Y:S02]  /*11b0*/  IMAD R31, R32, 0x100000, R25 ;  /* 0x00100000201f7824 */ /* 0x000fe400078e0219 */
[----:B------:R-:W-:Y:S01]  /*11c0*/  IMAD.MOV.U32 R30, RZ, RZ, R24 ;  /* 0x000000ffff1e7224 */ /* 0x000fe200078e0018 */
[----:B------:R-:W-:Y:S06]  /*11d0*/  @!P0 BRA `(.L_x_275) ;  /* 0x0000000000348947 */ /* 0x000fec0003800000 */
[----:B------:R-:W-:Y:S01]  /*11e0*/  FSETP.GEU.FTZ.AND P0, PT, |R27|, 4.2275390625, PT ;  /* 0x408748001b00780b */ /* 0x000fe20003f1e200 */
[C---:B------:R-:W-:Y:S02]  /*11f0*/  DADD R30, R26.reuse, +INF ;  /* 0x7ff000001a1e7429 */ /* 0x040fe40000000000 */
[----:B------:R-:W-:-:S08]  /*1200*/  DSETP.GEU.AND P1, PT, R26, RZ, PT ;  /* 0x000000ff1a00722a */ /* 0x000fd00003f2e000 */
[----:B------:R-:W-:Y:S02]  /*1210*/  FSEL R30, R30, RZ, P1 ;  /* 0x000000ff1e1e7208 */ /* 0x000fe40000800000 */
[C---:B------:R-:W-:Y:S01]  /*1220*/  @!P0 LEA.HI R33, R32.reuse, R32, RZ, 0x1 ;  /* 0x0000002020218211 */ /* 0x040fe200078f08ff */
[----:B------:R-:W-:Y:S01]  /*1230*/  @!P0 IMAD.MOV.U32 R26, RZ, RZ, R24 ;  /* 0x000000ffff1a8224 */ /* 0x000fe200078e0018 */
[----:B------:R-:W-:Y:S02]  /*1240*/  @!P0 MOV R24, RZ ;  /* 0x000000ff00188202 */ /* 0x000fe40000000f00 */
[----:B------:R-:W-:Y:S02]  /*1250*/  @!P0 SHF.R.S32.HI R33, RZ, 0x1, R33 ;  /* 0x00000001ff218819 */ /* 0x000fe40000011421 */
[----:B------:R-:W-:Y:S02]  /*1260*/  FSEL R31, R31, RZ, P1 ;  /* 0x000000ff1f1f7208 */ /* 0x000fe40000800000 */
[----:B------:R-:W-:Y:S01]  /*1270*/  @!P0 IADD3 R32, R32, -R33, RZ ;  /* 0x8000002120208210 */ /* 0x000fe20007ffe0ff */
[----:B------:R-:W-:-:S03]  /*1280*/  @!P0 IMAD R27, R33, 0x100000, R25 ;  /* 0x00100000211b8824 */ /* 0x000fc600078e0219 */
[----:B------:R-:W-:-:S06]  /*1290*/  @!P0 LEA R25, R32, 0x3ff00000, 0x14 ;  /* 0x3ff0000020198811 */ /* 0x000fcc00078ea0ff */
[----:B------:R-:W-:-:S11]  /*12a0*/  @!P0 DMUL R30, R26, R24 ;  /* 0x000000181a1e8228 */ /* 0x000fd60000000000 */
.L_x_275:
[----:B------:R-:W-:Y:S05]  /*12b0*/  BSYNC B1 ;  /* 0x0000000000017941 */ /* 0x000fea0003800000 */
.L_x_274:
[----:B------:R3:W-:Y:S02]  /*12c0*/  STG.E.64 desc[UR6][R28.64], R30 ;  /* 0x0000001e1c007986 */ /* 0x0007e4000c101b06 */
.L_x_273:
[----:B------:R-:W-:Y:S05]  /*12d0*/  BSYNC B0 ;  /* 0x0000000000007941 */ /* 0x000fea0003800000 */
.L_x_272:
[----:B------:R-:W-:Y:S01]  /*12e0*/  ULDC UR4, c[0x0][0xc] ;  /* 0x0000030000047ab9 */ /* 0x000fe20000000800 */
[----:B------:R-:W4:Y:S02]  /*12f0*/  LDC R41, c[0x0][RZ] ;  /* 0x00000000ff297b82 */ /* 0x000f240000000800 */
[----:B----4-:R-:W-:-:S05]  /*1300*/  IMAD R41, R41, UR4, RZ ;  /* 0x0000000429297c24 */ /* 0x010fca000f8e02ff */
[----:B------:R-:W-:-:S04]  /*1310*/  IADD3 R33, P1, R41, R10, RZ ;  /* 0x0000000a29217210 */ /* 0x000fc80007f3e0ff */
[----:B------:R-:W-:Y:S01]  /*1320*/  ISETP.GE.U32.AND P0, PT, R33, R20, PT ;  /* 0x000000142100720c */ /* 0x000fe20003f06070 */
[----:B------:R-:W-:-:S05]  /*1330*/  IMAD.X R24, RZ, RZ, R11, P1 ;  /* 0x000000ffff187224 */ /* 0x000fca00008e060b */
[----:B------:R-:W-:-:S13]  /*1340*/  ISETP.GE.AND.EX P0, PT, R24, R21, PT, P0 ;  /* 0x000000151800720c */ /* 0x000fda0003f06300 */
[----:B------:R-:W-:Y:S05]  /*1350*/  @P0 BRA `(.L_x_276) ;  /* 0x0000000400100947 */ /* 0x000fea0003800000 */
[----:B------:R-:W-:Y:S01]  /*1360*/  FMUL.RZ R42, R42, 0.15915493667125701904 ;  /* 0x3e22f9832a2a7820 */ /* 0x000fe2000040c000 */
[----:B------:R-:W-:Y:S01]  /*1370*/  IMAD.MOV.U32 R26, RZ, RZ, 0x652b82fe ;  /* 0x652b82feff1a7424 */ /* 0x000fe200078e00ff */
[----:B------:R-:W-:Y:S01]  /*1380*/  MOV R27, 0x3ff71547 ;  /* 0x3ff71547001b7802 */ /* 0x000fe20000000f00 */
[----:B------:R-:W-:Y:S01]  /*1390*/  UMOV UR4, 0xfefa39ef ;  /* 0xfefa39ef00047882 */ /* 0x000fe20000000000 */
[----:B-1----:R-:W2:Y:S01]  /*13a0*/  MUFU.COS R25, R42 ;  /* 0x0000002a00197308 */ /* 0x002ea20000000000 */
[----:B------:R-:W-:Y:S01]  /*13b0*/  UMOV UR5, 0x3fe62e42 ;  /* 0x3fe62e4200057882 */ /* 0x000fe20000000000 */
[----:B------:R-:W-:Y:S01]  /*13c0*/  IMAD R33, R33, UR10, RZ ;  /* 0x0000000a21217c24 */ /* 0x000fe2000f8e02ff */
[----:B------:R-:W-:Y:S01]  /*13d0*/  BSSY B0, `(.L_x_277) ;  /* 0x000003b000007945 */ /* 0x000fe20003800000 */
[----:B--2---:R-:W-:-:S04]  /*13e0*/  FMUL.FTZ R40, R40, R25 ;  /* 0x0000001928287220 */ /* 0x004fc80000410000 */
[----:B---3--:R-:W0:Y:S02]  /*13f0*/  F2F.F64.F32 R30, R40 ;  /* 0x00000028001e7310 */ /* 0x008e240000201800 */
        /* <DEDUP_REMOVED lines=10> */
[----:B------:R-:W-:Y:S01]  /*14a0*/  UMOV UR5, 0x3e5ade15 ;  /* 0x3e5ade1500057882 */ /* 0x000fe20000000000 */
[----:B------:R-:W-:-:S06]  /*14b0*/  IMAD.MOV.U32 R25, RZ, RZ, 0x3e928af3 ;  /* 0x3e928af3ff197424 */ /* 0x000fcc00078e00ff */
        /* <DEDUP_REMOVED lines=39> */
[----:B------:R-:W-:Y:S01]  /*1730*/  @!P0 LEA R29, R27, R29, 0x14 ;  /* 0x0000001d1b1d8211 */ /* 0x000fe200078ea0ff */
[----:B------:R-:W-:-:S05]  /*1740*/  @!P0 IMAD.IADD R26, R26, 0x1, -R27 ;  /* 0x000000011a1a8824 */ /* 0x000fca00078e0a1b */
[----:B------:R-:W-:Y:S01]  /*1750*/  @!P0 LEA R27, R26, 0x3ff00000, 0x14 ;  /* 0x3ff000001a1b8811 */ /* 0x000fe200078ea0ff */
[----:B------:R-:W-:-:S06]  /*1760*/  @!P0 IMAD.MOV.U32 R26, RZ, RZ, RZ ;  /* 0x000000ffff1a8224 */ /* 0x000fcc00078e00ff */
[----:B------:R-:W-:-:S11]  /*1770*/  @!P0 DMUL R32, R28, R26 ;  /* 0x0000001a1c208228 */ /* 0x000fd60000000000 */
.L_x_278:
[----:B------:R-:W-:Y:S05]  /*1780*/  BSYNC B0 ;  /* 0x0000000000007941 */ /* 0x000fea0003800000 */
.L_x_277:
[----:B------:R4:W-:Y:S02]  /*1790*/  STG.E.64 desc[UR6][R24.64], R32 ;  /* 0x0000002018007986 */ /* 0x0009e4000c101b06 */
.L_x_276:
[----:B------:R-:W-:Y:S01]  /*17a0*/  LEA R10, P0, R41, R10, 0x1 ;  /* 0x0000000a290a7211 */ /* 0x000fe200078008ff */
[----:B------:R-:W-:Y:S05]  /*17b0*/  WARPSYNC.ALL ;  /* 0x0000000000007948 */ /* 0x000fea0003800000 */
[----:B------:R-:W-:Y:S01]  /*17c0*/  IMAD.X R11, RZ, RZ, R11, P0 ;  /* 0x000000ffff0b7224 */ /* 0x000fe200000e060b */
[----:B------:R-:W-:Y:S01]  /*17d0*/  BAR.SYNC.DEFER_BLOCKING 0x0 ;  /* 0x0000000000007b1d */ /* 0x000fe20000010000 */
[----:B------:R-:W-:Y:S01]  /*17e0*/  ISETP.GE.U32.AND P0, PT, R10, R35, PT ;  /* 0x000000230a00720c */ /* 0x000fe20003f06070 */
[----:B---3--:R-:W-:Y:S01]  /*17f0*/  IMAD.MOV.U32 R31, RZ, RZ, R38 ;  /* 0x000000ffff1f7224 */ /* 0x008fe200078e0026 */
[----:B----4-:R-:W-:Y:S01]  /*1800*/  MOV R32, R22 ;  /* 0x0000001600207202 */ /* 0x010fe20000000f00 */
[----:B------:R-:W-:Y:S01]  /*1810*/  IMAD.MOV.U32 R30, RZ, RZ, R39 ;  /* 0x000000ffff1e7224 */ /* 0x000fe200078e0027 */
[----:B------:R-:W-:-:S13]  /*1820*/  ISETP.GE.AND.EX P0, PT, R11, R34, PT, P0 ;  /* 0x000000220b00720c */ /* 0x000fda0003f06300 */
[----:B------:R-:W-:Y:S05]  /*1830*/  @!P0 BRA `(.L_x_279) ;  /* 0xfffffff000208947 */ /* 0x000fea000383ffff */
[----:B------:R-:W-:Y:S05]  /*1840*/  EXIT ;  /* 0x000000000000794d */ /* 0x000fea0003800000 */
        .weak           $__internal_19_$__cuda_sm20_div_s64
        .type           $__internal_19_$__cuda_sm20_div_s64,@function
        .size           $__internal_19_$__cuda_sm20_div_s64,(.L_x_361 - $__internal_19_$__cuda_sm20_div_s64)
$__internal_19_$__cuda_sm20_div_s64:
[----:B------:R-:W-:Y:S01]  /*1850*/  MOV R28, R27 ;  /* 0x0000001b001c7202 */ /* 0x000fe20000000f00 */
[----:B------:R-:W-:-:S05]  /*1860*/  IMAD.MOV.U32 R29, RZ, RZ, RZ ;  /* 0x000000ffff1d7224 */ /* 0x000fca00078e00ff */
        /* <DEDUP_REMOVED lines=24> */
[----:B------:R-:W-:-:S04]  /*19f0*/  IMAD.WIDE.U32 R20, P0, R21, R28, R20 ;  /* 0x0000001c15147225 */ /* 0x000fc80007800014 */
[C---:B------:R-:W-:Y:S02]  /*1a00*/  IMAD R19, R29.reuse, R28, RZ ;  /* 0x0000001c1d137224 */ /* 0x040fe400078e02ff */
[----:B------:R-:W-:Y:S01]  /*1a10*/  IMAD.HI.U32 R20, P2, R29, R31, R20 ;  /* 0x0000001f1d147227 */ /* 0x000fe20007840014 */
[----:B------:R-:W-:-:S03]  /*1a20*/  SEL R21, R18, UR4, !P1 ;  /* 0x0000000412157c07 */ /* 0x000fc6000c800000 */
[----:B------:R-:W-:Y:S01]  /*1a30*/  IMAD.X R34, RZ, RZ, ~UR5, P4 ;  /* 0x80000005ff227e24 */ /* 0x000fe2000a0e06ff */
[----:B------:R-:W-:Y:S01]  /*1a40*/  IADD3 R20, P3, R19, R20, RZ ;  /* 0x0000001413147210 */ /* 0x000fe20007f7e0ff */
[----:B------:R-:W-:Y:S01]  /*1a50*/  HFMA2.MMA R19, -RZ, RZ, 0, 0 ;  /* 0x00000000ff137435 */ /* 0x000fe200000001ff */
[----:B------:R-:W-:Y:S02]  /*1a60*/  IMAD.HI.U32 R28, R29, R28, RZ ;  /* 0x0000001c1d1c7227 */ /* 0x000fe400078e00ff */
[----:B------:R-:W-:Y:S02]  /*1a70*/  SEL R34, R34, UR5, !P1 ;  /* 0x0000000522227c07 */ /* 0x000fe4000c800000 */
[----:B------:R-:W-:-:S04]  /*1a80*/  IMAD.HI.U32 R18, R20, R21, RZ ;  /* 0x0000001514127227 */ /* 0x000fc800078e00ff */
[----:B------:R-:W-:Y:S02]  /*1a90*/  IMAD.X R29, R28, 0x1, R29, P0 ;  /* 0x000000011c1d7824 */ /* 0x000fe400000e061d */
[----:B------:R-:W-:-:S03]  /*1aa0*/  IMAD.WIDE.U32 R18, R20, R34, R18 ;  /* 0x0000002214127225 */ /* 0x000fc600078e0012 */
[----:B------:R-:W-:-:S05]  /*1ab0*/  IADD3.X R29, RZ, RZ, R29, P3, P2 ;  /* 0x000000ffff1d7210 */ /* 0x000fca0001fe441d */
[C---:B------:R-:W-:Y:S02]  /*1ac0*/  IMAD R31, R29.reuse, R34, RZ ;  /* 0x000000221d1f7224 */ /* 0x040fe400078e02ff */
[----:B------:R-:W-:-:S04]  /*1ad0*/  IMAD.HI.U32 R18, P0, R29, R21, R18 ;  /* 0x000000151d127227 */ /* 0x000fc80007800012 */
[----:B------:R-:W-:Y:S01]  /*1ae0*/  IMAD.HI.U32 R29, R29, R34, RZ ;  /* 0x000000221d1d7227 */ /* 0x000fe200078e00ff */
[----:B------:R-:W-:Y:S02]  /*1af0*/  IADD3 R20, P2, R31, R18, RZ ;  /* 0x000000121f147210 */ /* 0x000fe40007f5e0ff */
[----:B------:R-:W-:Y:S01]  /*1b00*/  MOV R31, 0x0 ;  /* 0x00000000001f7802 */ /* 0x000fe20000000f00 */
[----:B------:R-:W-:-:S04]  /*1b10*/  IMAD.X R18, RZ, RZ, R29, P0 ;  /* 0x000000ffff127224 */ /* 0x000fc800000e061d */
[----:B------:R-:W-:Y:S02]  /*1b20*/  IMAD.X R28, RZ, RZ, R18, P2 ;  /* 0x000000ffff1c7224 */ /* 0x000fe400010e0612 */
[----:B------:R-:W-:-:S04]  /*1b30*/  IMAD.WIDE.U32 R18, R20, R27, RZ ;  /* 0x0000001b14127225 */ /* 0x000fc800078e00ff */
[----:B------:R-:W-:Y:S01]  /*1b40*/  IMAD R19, R27, R28, R19 ;  /* 0x0000001c1b137224 */ /* 0x000fe200078e0213 */
[----:B------:R-:W-:Y:S02]  /*1b50*/  IADD3 R32, P0, -R18, R21, RZ ;  /* 0x0000001512207210 */ /* 0x000fe40007f1e1ff */
[----:B------:R-:W-:Y:S02]  /*1b60*/  IADD3 R21, P3, R20, 0x1, RZ ;  /* 0x0000000114157810 */ /* 0x000fe40007f7e0ff */
[----:B------:R-:W-:Y:S02]  /*1b70*/  IADD3.X R34, ~R19, R34, RZ, P0, !PT ;  /* 0x0000002213227210 */ /* 0x000fe400007fe5ff */
[----:B------:R-:W-:Y:S01]  /*1b80*/  ISETP.GE.U32.AND P0, PT, R32, R27, PT ;  /* 0x0000001b2000720c */ /* 0x000fe20003f06070 */
[----:B------:R-:W-:Y:S01]  /*1b90*/  IMAD.X R19, RZ, RZ, R28, P3 ;  /* 0x000000ffff137224 */ /* 0x000fe200018e061c */
[----:B------:R-:W-:Y:S02]  /*1ba0*/  IADD3 R18, P2, -R27, R32, RZ ;  /* 0x000000201b127210 */ /* 0x000fe40007f5e1ff */
[----:B------:R-:W-:-:S02]  /*1bb0*/  ISETP.GE.U32.AND.EX P0, PT, R34, RZ, PT, P0 ;  /* 0x000000ff2200720c */ /* 0x000fc40003f06100 */
[----:B------:R-:W-:Y:S02]  /*1bc0*/  IADD3.X R29, R34, -0x1, RZ, P2, !PT ;  /* 0xffffffff221d7810 */ /* 0x000fe400017fe4ff */
[----:B------:R-:W-:Y:S02]  /*1bd0*/  SEL R18, R18, R32, P0 ;  /* 0x0000002012127207 */ /* 0x000fe40000000000 */
[----:B------:R-:W-:Y:S02]  /*1be0*/  SEL R29, R29, R34, P0 ;  /* 0x000000221d1d7207 */ /* 0x000fe40000000000 */
[----:B------:R-:W-:Y:S02]  /*1bf0*/  SEL R21, R21, R20, P0 ;  /* 0x0000001415157207 */ /* 0x000fe40000000000 */
[----:B------:R-:W-:Y:S02]  /*1c00*/  ISETP.GE.U32.AND P2, PT, R18, R27, PT ;  /* 0x0000001b1200720c */ /* 0x000fe40003f46070 */
[----:B------:R-:W-:-:S02]  /*1c10*/  SEL R28, R19, R28, P0 ;  /* 0x0000001c131c7207 */ /* 0x000fc40000000000 */
[----:B------:R-:W-:Y:S02]  /*1c20*/  IADD3 R18, P3, R21, 0x1, RZ ;  /* 0x0000000115127810 */ /* 0x000fe40007f7e0ff */
[----:B------:R-:W-:Y:S02]  /*1c30*/  ISETP.GE.U32.AND.EX P0, PT, R29, RZ, PT, P2 ;  /* 0x000000ff1d00720c */ /* 0x000fe40003f06120 */
[-C--:B------:R-:W-:Y:S02]  /*1c40*/  IADD3.X R19, RZ, R28.reuse, RZ, P3, !PT ;  /* 0x0000001cff137210 */ /* 0x080fe40001ffe4ff */
[----:B------:R-:W-:Y:S02]  /*1c50*/  SEL R18, R18, R21, P0 ;  /* 0x0000001512127207 */ /* 0x000fe40000000000 */
[----:B------:R-:W-:Y:S02]  /*1c60*/  SEL R19, R19, R28, P0 ;  /* 0x0000001c13137207 */ /* 0x000fe40000000000 */
[----:B------:R-:W-:-:S02]  /*1c70*/  IADD3 R21, P2, RZ, -R18, RZ ;  /* 0x80000012ff157210 */ /* 0x000fc40007f5e0ff */
[----:B------:R-:W-:Y:S02]  /*1c80*/  ISETP.NE.U32.AND P0, PT, R27, RZ, PT ;  /* 0x000000ff1b00720c */ /* 0x000fe40003f05070 */
[----:B------:R-:W-:Y:S01]  /*1c90*/  SEL R18, R21, R18, !P1 ;  /* 0x0000001215127207 */ /* 0x000fe20004800000 */
[----:B------:R-:W-:Y:S01]  /*1ca0*/  IMAD.X R20, RZ, RZ, ~R19, P2 ;  /* 0x000000ffff147224 */ /* 0x000fe200010e0e13 */
[----:B------:R-:W-:-:S04]  /*1cb0*/  ISETP.NE.AND.EX P0, PT, RZ, RZ, PT, P0 ;  /* 0x000000ffff00720c */ /* 0x000fc80003f05300 */
[----:B------:R-:W-:Y:S02]  /*1cc0*/  SEL R19, R20, R19, !P1 ;  /* 0x0000001314137207 */ /* 0x000fe40004800000 */
[----:B------:R-:W-:Y:S02]  /*1cd0*/  SEL R18, R18, 0xffffffff, P0 ;  /* 0xffffffff12127807 */ /* 0x000fe40000000000 */
[----:B------:R-:W-:Y:S01]  /*1ce0*/  SEL R19, R19, 0xffffffff, P0 ;  /* 0xffffffff13137807 */ /* 0x000fe20000000000 */
[----:B------:R-:W-:Y:S06]  /*1cf0*/  RET.REL.NODEC R30 `(_ZN2at6native63_GLOBAL__N__11d61d08_30_DistributionLogNormalKernel_cu_e7567be543distribution_elementwise_grid_stride_kernelIdLi2EZNS0_9templates4cuda20normal_and_transformIddPNS_17CUDAGeneratorImplEZZZNS4_17log_normal_kernelIS7_EEvRNS_18TensorIteratorBaseEddT_ENKUlvE_clEvENKUlvE_clEvEUldE_EEvSA_T1_T2_EUlP24curandStatePhilox4_32_10E0_ZNS1_27distribution_nullary_kernelIdd6float4S7_SJ_SE_EEvSA_SG_RKT3_T4_EUlidE_EEvlNS_15PhiloxCudaStateESF_SG_) ;  /* 0xffffffe01ec07950 */ /* 0x000fec0003c3ffff */
.L_x_280:
        /* <DEDUP_REMOVED lines=16> */
.L_x_361:


//--------------------- .text._ZN2at6native63_GLOBAL__N__11d61d08_30_DistributionLogNormalKernel_cu_e7567be543distribution_elementwise_grid_stride_kernelIdLi2EZNS0_9templates4cuda20normal_and_transformIddPNS_17CUDAGeneratorImplEZZZNS4_17log_normal_kernelIS7_EEvRNS_18TensorIteratorBaseEddT_ENKUlvE_clEvENKUlvE_clEvEUldE_EEvSA_T1_T2_EUlP24curandStatePhilox4_32_10E_ZNS1_27distribution_nullary_kernelIdd7double2S7_SJ_SE_EEvSA_SG_RKT3_T4_EUlidE0_EEvlNS_15PhiloxCudaStateESF_SG_ --------------------------
	.section	.text._ZN2at6native63_GLOBAL__N__11d61d08_30_DistributionLogNormalKernel_cu_e7567be543distribution_elementwise_grid_stride_kernelIdLi2EZNS0_9templates4cuda20normal_and_transformIddPNS_17CUDAGeneratorImplEZZZNS4_17log_normal_kernelIS7_EEvRNS_18TensorIteratorBaseEddT_ENKUlvE_clEvENKUlvE_clEvEUldE_EEvSA_T1_T2_EUlP24curandStatePhilox4_32_10E_ZNS1_27distribution_nullary_kernelIdd7double2S7_SJ_SE_EEvSA_SG_RKT3_T4_EUlidE0_EEvlNS_15PhiloxCudaStateESF_SG_,"ax",@progbits
	.align	128
.text._ZN2at6native63_GLOBAL__N__11d61d08_30_DistributionLogNormalKernel_cu_e7567be543distribution_elementwise_grid_stride_kernelIdLi2EZNS0_9templates4cuda20normal_and_transformIddPNS_17CUDAGeneratorImplEZZZNS4_17log_normal_kernelIS7_EEvRNS_18TensorIteratorBaseEddT_ENKUlvE_clEvENKUlvE_clEvEUldE_EEvSA_T1_T2_EUlP24curandStatePhilox4_32_10E_ZNS1_27distribution_nullary_kernelIdd7double2S7_SJ_SE_EEvSA_SG_RKT3_T4_EUlidE0_EEvlNS_15PhiloxCudaStateESF_SG_:
        .type           _ZN2at6native63_GLOBAL__N__11d61d08_30_DistributionLogNormalKernel_cu_e7567be543distribution_elementwise_grid_stride_kernelIdLi2EZNS0_9templates4cuda20normal_and_transformIddPNS_17CUDAGeneratorImplEZZZNS4_17log_normal_kernelIS7_EEvRNS_18TensorIteratorBaseEddT_ENKUlvE_clEvENKUlvE_clEvEUldE_EEvSA_T1_T2_EUlP24curandStatePhilox4_32_10E_ZNS1_27distribution_nullary_kernelIdd7double2S7_SJ_SE_EEvSA_SG_RKT3_T4_EUlidE0_EEvlNS_15PhiloxCudaStateESF_SG_,@function
        .size           _ZN2at6native63_GLOBAL__N__11d61d08_30_DistributionLogNormalKernel_cu_e7567be543distribution_elementwise_grid_stride_kernelIdLi2EZNS0_9templates4cuda20normal_and_transformIddPNS_17CUDAGeneratorImplEZZZNS4_17log_normal_kernelIS7_EEvRNS_18TensorIteratorBaseEddT_ENKUlvE_clEvENKUlvE_clEvEUldE_EEvSA_T1_T2_EUlP24curandStatePhilox4_32_10E_ZNS1_27distribution_nullary_kernelIdd7double2S7_SJ_SE_EEvSA_SG_RKT3_T4_EUlidE0_EEvlNS_15PhiloxCudaStateESF_SG_,(.L_x_363 - _ZN2at6native63_GLOBAL__N__11d61d08_30_DistributionLogNormalKernel_cu_e7567be543distribution_elementwise_grid_stride_kernelIdLi2EZNS0_9templates4cuda20normal_and_transformIddPNS_17CUDAGeneratorImplEZZZNS4_17log_normal_kernelIS7_EEvRNS_18TensorIteratorBaseEddT_ENKUlvE_clEvENKUlvE_clEvEUldE_EEvSA_T1_T2_EUlP24curandStatePhilox4_32_10E_ZNS1_27distribution_nullary_kernelIdd7double2S7_SJ_SE_EEvSA_SG_RKT3_T4_EUlidE0_EEvlNS_15PhiloxCudaStateESF_SG_)
        .other          _ZN2at6native63_GLOBAL__N__11d61d08_30_DistributionLogNormalKernel_cu_e7567be543distribution_elementwise_grid_stride_kernelIdLi2EZNS0_9templates4cuda20normal_and_transformIddPNS_17CUDAGeneratorImplEZZZNS4_17log_normal_kernelIS7_EEvRNS_18TensorIteratorBaseEddT_ENKUlvE_clEvENKUlvE_clEvEUldE_EEvSA_T1_T2_EUlP24curandStatePhilox4_32_10E_ZNS1_27distribution_nullary_kernelIdd7double2S7_SJ_SE_EEvSA_SG_RKT3_T4_EUlidE0_EEvlNS_15PhiloxCudaStateESF_SG_,@"STO_CUDA_ENTRY STV_DEFAULT"
_ZN2at6native63_GLOBAL__N__11d61d08_30_DistributionLogNormalKernel_cu_e7567be543distribution_elementwise_grid_stride_kernelIdLi2EZNS0_9templates4cuda20normal_and_transformIddPNS_17CUDAGeneratorImplEZZZNS4_17log_normal_kernelIS7_EEvRNS_18TensorIteratorBaseEddT_ENKUlvE_clEvENKUlvE_clEvEUldE_EEvSA_T1_T2_EUlP24curandStatePhilox4_32_10E_ZNS1_27distribution_nullary_kernelIdd7double2S7_SJ_SE_EEvSA_SG_RKT3_T4_EUlidE0_EEvlNS_15PhiloxCudaStateESF_SG_:
        /* <DEDUP_REMOVED lines=21> */
[----:B------:R-:W-:Y:S01]  /*0150*/  IMAD.MOV.U32 R43, RZ, RZ, R46 ;  /* 0x000000ffff2b7224 */ /* 0x000fe200078e002e */
[-C--:B------:R-:W-:Y:S02]  /*0160*/  MOV R42, R47.reuse ;  /* 0x0000002f002a7202 */ /* 0x080fe40000000f00 */
[----:B------:R-:W-:Y:S01]  /*0170*/  UIADD3.X UR5, UR5, -0x1, URZ, UP0, !UPT ;  /* 0xffffffff05057890 */ /* 0x000fe200087fe43f */
[----:B------:R-:W-:-:S02]  /*0180*/  MOV R45, R47 ;  /* 0x0000002f002d7202 */ /* 0x000fc40000000f00 */
[----:B---3--:R-:W-:Y:S01]  /*0190*/  @P0 IADD3 R18, P1, R2, R7, RZ ;  /* 0x0000000702120210 */ /* 0x008fe20007f3e0ff */
[----:B------:R-:W-:-:S03]  /*01a0*/  IMAD.WIDE.U32 R6, R46, -0x326172a9, RZ ;  /* 0xcd9e8d572e067825 */ /* 0x000fc600078e00ff */
[----:B------:R-:W-:Y:S02]  /*01b0*/  @P0 IADD3.X R5, RZ, R3, RZ, P1, !PT ;  /* 0x00000003ff050210 */ /* 0x000fe40000ffe4ff */
[----:B------:R-:W-:Y:S02]  /*01c0*/  ISETP.NE.U32.AND P0, PT, RZ, UR5, PT ;  /* 0x00000005ff007c0c */ /* 0x000fe4000bf05070 */
[--C-:B------:R-:W-:Y:S01]  /*01d0*/  SHF.R.U64 R0, R18, 0x2, R5.reuse ;  /* 0x0000000212007819 */ /* 0x100fe20000001205 */
[C---:B----4-:R-:W-:Y:S01]  /*01e0*/  VIADD R3, R13.reuse, 0xbb67ae85 ;  /* 0xbb67ae850d037836 */ /* 0x050fe20000000000 */
[----:B------:R-:W-:Y:S01]  /*01f0*/  SHF.R.U32.HI R2, RZ, 0x2, R5 ;  /* 0x00000002ff027819 */ /* 0x000fe20000011605 */
[----:B------:R-:W-:Y:S02]  /*0200*/  VIADD R44, R13, 0x96a522ad ;  /* 0x96a522ad0d2c7836 */ /* 0x000fe40000000000 */
        /* <DEDUP_REMOVED lines=15> */
[----:B------:R-:W-:-:S03]  /*0300*/  IADD3 R7, R12, -0x255992d5, RZ ;  /* 0xdaa66d2b0c077810 */ /* 0x000fc60007ffe0ff */
[----:B------:R-:W-:Y:S02]  /*0310*/  VIADD R5, R13, 0x32370b8f ;  /* 0x32370b8f0d057836 */ /* 0x000fe40000000000 */
[----:B------:R-:W-:-:S03]  /*0320*/  IMAD.WIDE.U32 R10, R10, -0x326172a9, RZ ;  /* 0xcd9e8d570a0a7825 */ /* 0x000fc600078e00ff */
[----:B------:R-:W-:Y:S01]  /*0330*/  LOP3.LUT R16, R9, R6, R5, 0x96, !PT ;  /* 0x0000000609107212 */ /* 0x000fe200078e9605 */
[----:B------:R-:W-:Y:S01]  /*0340*/  VIADD R6, R13, 0xed9eba14 ;  /* 0xed9eba140d067836 */ /* 0x000fe20000000000 */
[----:B------:R-:W-:Y:S01]  /*0350*/  LOP3.LUT R14, R11, R14, R7, 0x96, !PT ;  /* 0x0000000e0b0e7212 */ /* 0x000fe200078e9607 */
[----:B------:R-:W-:Y:S02]  /*0360*/  VIADD R7, R12, 0x78dde6e4 ;  /* 0x78dde6e40c077836 */ /* 0x000fe40000000000 */
[----:B------:R-:W-:-:S04]  /*0370*/  IMAD.WIDE.U32 R16, R16, -0x326172a9, RZ ;  /* 0xcd9e8d5710107825 */ /* 0x000fc800078e00ff */
[----:B------:R-:W-:Y:S01]  /*0380*/  IMAD.WIDE.U32 R14, R14, -0x2daee0ad, RZ ;  /* 0xd2511f530e0e7825 */ /* 0x000fe200078e00ff */
[----:B------:R-:W-:Y:S02]  /*0390*/  LOP3.LUT R10, R17, R10, R7, 0x96, !PT ;  /* 0x0000000a110a7212 */ /* 0x000fe400078e9607 */
[----:B------:R-:W-:Y:S01]  /*03a0*/  IADD3 R7, R13, -0x56f99767, RZ ;  /* 0xa90668990d077810 */ /* 0x000fe20007ffe0ff */
        /* <DEDUP_REMOVED lines=34> */
[----:B------:R-:W-:Y:S05]  /*05d0*/  CALL.REL.NOINC `($__internal_20_$__cuda_sm20_div_s64) ;  /* 0x0000004000047944 */ /* 0x000fea0003c00000 */
[----:B------:R-:W-:Y:S05]  /*05e0*/  BRA `(.L_x_282) ;  /* 0x00000000005c7947 */ /* 0x000fea0003800000 */
.L_x_281:
[----:B------:R-:W0:Y:S02]  /*05f0*/  LDC R14, c[0x0][0xc] ;  /* 0x00000300ff0e7b82 */ /* 0x000e240000000800 */
[----:B0-----:R-:W-:-:S04]  /*0600*/  IMAD R14, R19, R14, RZ ;  /* 0x0000000e130e7224 */ /* 0x001fc800078e02ff */
[----:B------:R-:W-:-:S04]  /*0610*/  IMAD.SHL.U32 R16, R14, 0x2, RZ ;  /* 0x000000020e107824 */ /* 0x000fc800078e00ff */
[----:B------:R-:W0:Y:S01]  /*0620*/  I2F.U32.RP R17, R16 ;  /* 0x0000001000117306 */ /* 0x000e220000209000 */
[----:B------:R-:W-:Y:S01]  /*0630*/  IMAD.MOV R21, RZ, RZ, -R16 ;  /* 0x000000ffff157224 */ /* 0x000fe200078e0a10 */
[----:B------:R-:W-:-:S06]  /*0640*/  ISETP.NE.U32.AND P2, PT, R16, RZ, PT ;  /* 0x000000ff1000720c */ /* 0x000fcc0003f45070 */
[----:B0-----:R-:W0:Y:S02]  /*0650*/  MUFU.RCP R17, R17 ;  /* 0x0000001100117308 */ /* 0x001e240000001000 */
[----:B0-----:R-:W-:Y:S01]  /*0660*/  IADD3 R14, R17, 0xffffffe, RZ ;  /* 0x0ffffffe110e7810 */ /* 0x001fe20007ffe0ff */
[----:B------:R-:W-:-:S05]  /*0670*/  IMAD.MOV.U32 R17, RZ, RZ, RZ ;  /* 0x000000ffff117224 */ /* 0x000fca00078e00ff */
        /* <DEDUP_REMOVED lines=10> */
[----:B------:R-:W-:-:S13]  /*0720*/  ISETP.GE.U32.AND P1, PT, R21, R16, PT ;  /* 0x000000101500720c */ /* 0x000fda0003f26070 */
[----:B------:R-:W-:Y:S02]  /*0730*/  @P1 IADD3 R15, R15, 0x1, RZ ;  /* 0x000000010f0f1810 */ /* 0x000fe40007ffe0ff */
[----:B------:R-:W-:-:S05]  /*0740*/  @!P2 LOP3.LUT R15, RZ, R16, RZ, 0x33, !PT ;  /* 0x00000010ff0fa212 */ /* 0x000fca00078e33ff */
[----:B------:R-:W-:-:S07]  /*0750*/  IMAD.MOV.U32 R16, RZ, RZ, R15 ;  /* 0x000000ffff107224 */ /* 0x000fce00078e000f */
.L_x_282:
        /* <DEDUP_REMOVED lines=69> */
[----:B01----:R-:W-:-:S05]  /*0bb0*/  ULDC.64 UR32, c[0x0][0x240] ;  /* 0x0000900000207ab9 */ /* 0x003fca0000000a00 */
.L_x_300:
[----:B------:R-:W-:Y:S01]  /*0bc0*/  IADD3 R0, R0, 0x1, RZ ;  /* 0x0000000100007810 */ /* 0x000fe20007ffe0ff */
[----:B------:R-:W-:Y:S03]  /*0bd0*/  BSSY B0, `(.L_x_283) ;  /* 0x000000c000007945 */ /* 0x000fe60003800000 */
[C---:B------:R-:W-:Y:S01]  /*0be0*/  ISETP.NE.AND P0, PT, R0.reuse, RZ, PT ;  /* 0x000000ff0000720c */ /* 0x040fe20003f05270 */
[----:B------:R-:W-:-:S12]  /*0bf0*/  IMAD.HI.U32 R18, R0, -0x2daee0ad, RZ ;  /* 0xd2511f5300127827 */ /* 0x000fd800078e00ff */
[----:B------:R-:W-:Y:S05]  /*0c00*/  @P0 BRA `(.L_x_284) ;  /* 0x0000000000200947 */ /* 0x000fea0003800000 */
[----:B------:R-:W-:-:S05]  /*0c10*/  VIADD R2, R2, 0x1 ;  /* 0x0000000102027836 */ /* 0x000fca0000000000 */
[----:B------:R-:W-:-:S13]  /*0c20*/  ISETP.NE.AND P0, PT, R2, RZ, PT ;  /* 0x000000ff0200720c */ /* 0x000fda0003f05270 */
[----:B------:R-:W-:Y:S01]  /*0c30*/  @!P0 VIADD R46, R46, 0x1 ;  /* 0x000000012e2e8836 */ /* 0x000fe20000000000 */
[----:B------:R-:W-:Y:S02]  /*0c40*/  @!P0 IADD3 R19, R45, 0x1, RZ ;  /* 0x000000012d138810 */ /* 0x000fe40007ffe0ff */
[----:B------:R-:W-:Y:S02]  /*0c50*/  @!P0 MOV R2, RZ ;  /* 0x000000ff00028202 */ /* 0x000fe40000000f00 */
[----:B------:R-:W-:-:S13]  /*0c60*/  ISETP.NE.AND P1, PT, R46, RZ, !P0 ;  /* 0x000000ff2e00720c */ /* 0x000fda0004725270 */
[----:B------:R-:W-:-:S04]  /*0c70*/  @P1 IMAD.MOV R19, RZ, RZ, R45 ;  /* 0x000000ffff131224 */ /* 0x000fc800078e022d */
[----:B------:R-:W-:-:S07]  /*0c80*/  @!P0 IMAD.MOV.U32 R45, RZ, RZ, R19 ;  /* 0x000000ffff2d8224 */ /* 0x000fce00078e0013 */
.L_x_284:
[----:B------:R-:W-:Y:S05]  /*0c90*/  BSYNC B0 ;  /* 0x0000000000007941 */ /* 0x000fea0003800000 */
.L_x_283:
[----:B------:R-:W-:Y:S01]  /*0ca0*/  IMAD.HI.U32 R19, R46, -0x326172a9, RZ ;  /* 0xcd9e8d572e137827 */ /* 0x000fe200078e00ff */
[----:B------:R-:W-:Y:S02]  /*0cb0*/  LOP3.LUT R18, R18, R45, R13, 0x96, !PT ;  /* 0x0000002d12127212 */ /* 0x000fe400078e960d */
[----:B------:R-:W-:Y:S01]  /*0cc0*/  IADD3 R24, R12, -0x61c88647, RZ ;  /* 0x9e3779b90c187810 */ /* 0x000fe20007ffe0ff */
[----:B------:R-:W-:Y:S01]  /*0cd0*/  IMAD R21, R46, -0x326172a9, RZ ;  /* 0xcd9e8d572e157824 */ /* 0x000fe200078e02ff */
[----:B------:R-:W-:Y:S01]  /*0ce0*/  LOP3.LUT R22, R19, R2, R12, 0x96, !PT ;  /* 0x0000000213167212 */ /* 0x000fe200078e960c */
[----:B------:R-:W-:Y:S01]  /*0cf0*/  IMAD.WIDE.U32 R18, R18, -0x326172a9, RZ ;  /* 0xcd9e8d5712127825 */ /* 0x000fe200078e00ff */
[----:B------:R-:W-:Y:S02]  /*0d00*/  ISETP.NE.AND P0, PT, R49, 0x1, PT ;  /* 0x000000013100780c */ /* 0x000fe40003f05270 */
[----:B------:R-:W-:Y:S01]  /*0d10*/  IADD3 R51, R12, -0x700cb87f, RZ ;  /* 0x8ff347810c337810 */ /* 0x000fe20007ffe0ff */
        /* <DEDUP_REMOVED lines=43> */
[----:B------:R-:W-:Y:S01]  /*0fd0*/  MOV R20, R26 ;  /* 0x0000001a00147202 */ /* 0x000fe20000000f00 */
        /* <DEDUP_REMOVED lines=18> */
.L_x_286:
[----:B------:R-:W-:Y:S01]  /*1100*/  IMAD.MOV.U32 R21, RZ, RZ, R26 ;  /* 0x000000ffff157224 */ /* 0x000fe200078e001a */
[----:B------:R-:W-:Y:S01]  /*1110*/  MOV R20, R23 ;  /* 0x0000001700147202 */ /* 0x000fe20000000f00 */
[----:B------:R-:W-:Y:S01]  /*1120*/  IMAD.MOV.U32 R25, RZ, RZ, R51 ;  /* 0x000000ffff197224 */ /* 0x000fe200078e0033 */
[----:B------:R-:W-:-:S07]  /*1130*/  MOV R22, R18 ;  /* 0x0000001200167202 */ /* 0x000fce0000000f00 */
.L_x_285:
        /* <DEDUP_REMOVED lines=42> */
[----:B------:R-:W-:Y:S02]  /*13e0*/  LOP3.LUT R23, R22, 0x3ff00000, RZ, 0xfc, !PT ;  /* 0x3ff0000016177812 */ /* 0x000fe400078efcff */
[----:B------:R-:W-:Y:S02]  /*13f0*/  MOV R22, R25 ;  /* 0x0000001900167202 */ /* 0x000fe40000000f00 */
        /* <DEDUP_REMOVED lines=46> */
[----:B------:R-:W-:-:S04]  /*16e0*/  DMUL R34, R36, R34 ;  /* 0x0000002224227228 */ /* 0x000fc80000000000 */
[----:B------:R-:W-:-:S04]  /*16f0*/  DFMA R24, R28, UR34, R38 ;  /* 0x000000221c187c2b */ /* 0x000fc80008000026 */
[----:B------:R-:W-:-:S04]  /*1700*/  DFMA R30, R38, R34, R30 ;  /* 0x00000022261e722b */ /* 0x000fc8000000001e */
[----:B------:R-:W-:Y:S01]  /*1710*/  DFMA R22, -R28, UR34, R24 ;  /* 0x000000221c167c2b */ /* 0x000fe20008000118 */
[----:B------:R-:W-:Y:S01]  /*1720*/  UMOV UR34, 0x3b39803f ;  /* 0x3b39803f00227882 */ /* 0x000fe20000000000 */
[----:B------:R-:W-:-:S06]  /*1730*/  UMOV UR35, 0x3c7abc9e ;  /* 0x3c7abc9e00237882 */ /* 0x000fcc0000000000 */
[----:B------:R-:W-:-:S08]  /*1740*/  DADD R22, -R38, R22 ;  /* 0x0000000026167229 */ /* 0x000fd00000000116 */
[----:B------:R-:W-:-:S08]  /*1750*/  DADD R22, R30, -R22 ;  /* 0x000000001e167229 */ /* 0x000fd00000000816 */
[----:B------:R-:W-:-:S08]  /*1760*/  DFMA R22, R28, UR34, R22 ;  /* 0x000000221c167c2b */ /* 0x000fd00008000016 */
[----:B------:R-:W-:-:S11]  /*1770*/  DADD R22, R24, R22 ;  /* 0x0000000018167229 */ /* 0x000fd60000000016 */
.L_x_288:
[----:B------:R-:W-:Y:S05]  /*1780*/  BSYNC B0 ;  /* 0x0000000000007941 */ /* 0x000fea0003800000 */
.L_x_287:
[----:B------:R-:W-:Y:S01]  /*1790*/  UMOV UR34, 0x33145c07 ;  /* 0x33145c0700227882 */ /* 0x000fe20000000000 */
[----:B------:R-:W-:Y:S01]  /*17a0*/  UMOV UR35, 0x3ca1a626 ;  /* 0x3ca1a62600237882 */ /* 0x000fe20000000000 */
[----:B------:R-:W-:Y:S01]  /*17b0*/  MOV R34, 0x2cb0d246 ;  /* 0x2cb0d24600227802 */ /* 0x000fe20000000f00 */
[----:B------:R-:W-:Y:S01]  /*17c0*/  DMUL R24, R26, UR34 ;  /* 0x000000221a187c28 */ /* 0x000fe20008000000 */
[----:B------:R-:W-:Y:S01]  /*17d0*/  UMOV UR34, 0x54442d18 ;  /* 0x54442d1800227882 */ /* 0x000fe20000000000 */
[----:B------:R-:W-:Y:S01]  /*17e0*/  UMOV UR35, 0x400921fb ;  /* 0x400921fb00237882 */ /* 0x000fe20000000000 */
[----:B------:R-:W-:Y:S01]  /*17f0*/  IMAD.MOV.U32 R35, RZ, RZ, 0x3e5ae5f1 ;  /* 0x3e5ae5f1ff237424 */ /* 0x000fe200078e00ff */
[----:B------:R-:W-:Y:S01]  /*1800*/  DMUL R22, R22, -2 ;  /* 0xc000000016167828 */ /* 0x000fe20000000000 */
[----:B------:R-:W0:Y:S01]  /*1810*/  F2I.S64.F64 R32, R32 ;  /* 0x0000002000207311 */ /* 0x000e220000301900 */
[----:B------:R-:W-:Y:S01]  /*1820*/  IMAD.MOV.U32 R36, RZ, RZ, 0x0 ;  /* 0x00000000ff247424 */ /* 0x000fe200078e00ff */
[----:B------:R-:W-:Y:S01]  /*1830*/  MOV R37, 0x3fd80000 ;  /* 0x3fd8000000257802 */ /* 0x000fe20000000f00 */
[----:B------:R-:W-:Y:S01]  /*1840*/  DFMA R26, R26, UR34, R24 ;  /* 0x000000221a1a7c2b */ /* 0x000fe20008000018 */
[----:B------:R-:W-:Y:S01]  /*1850*/  UMOV UR34, 0x20fd8164 ;  /* 0x20fd816400227882 */ /* 0x000fe20000000000 */
[----:B------:R-:W-:Y:S01]  /*1860*/  MOV R24, 0xc1ef8528 ;  /* 0xc1ef852800187802 */ /* 0x000fe20000000f00 */
[----:B------:R-:W-:Y:S01]  /*1870*/  IMAD.MOV.U32 R25, RZ, RZ, 0x3e21eea7 ;  /* 0x3e21eea7ff197424 */ /* 0x000fe200078e00ff */
[----:B------:R-:W-:Y:S01]  /*1880*/  UMOV UR35, 0x3da8ff83 ;  /* 0x3da8ff8300237882 */ /* 0x000fe20000000000 */
[----:B------:R-:W-:Y:S03]  /*1890*/  BSSY B0, `(.L_x_289) ;  /* 0x0000045000007945 */ /* 0x000fe60003800000 */
[----:B------:R-:W-:Y:S01]  /*18a0*/  DMUL R28, R26, R26 ;  /* 0x0000001a1a1c7228 */ /* 0x000fe20000000000 */
[----:B0-----:R-:W-:-:S02]  /*18b0*/  LOP3.LUT R38, R32, 0x1, RZ, 0xc0, !PT ;  /* 0x0000000120267812 */ /* 0x001fc400078ec0ff */
[----:B------:R-:W-:-:S05]  /*18c0*/  LOP3.LUT P1, RZ, R32, 0x2, RZ, 0xc0, !PT ;  /* 0x0000000220ff7812 */ /* 0x000fca000782c0ff */
[C---:B------:R-:W-:Y:S01]  /*18d0*/  DFMA R24, R28.reuse, -UR34, R24 ;  /* 0x800000221c187c2b */ /* 0x040fe20008000018 */
[----:B------:R-:W-:Y:S01]  /*18e0*/  UMOV UR34, 0x8e06e6d9 ;  /* 0x8e06e6d900227882 */ /* 0x000fe20000000000 */
[----:B------:R-:W-:Y:S01]  /*18f0*/  UMOV UR35, 0x3e927e4f ;  /* 0x3e927e4f00237882 */ /* 0x000fe20000000000 */
[----:B------:R-:W-:Y:S02]  /*1900*/  ISETP.NE.U32.AND P0, PT, R38, 0x1, PT ;  /* 0x000000012600780c */ /* 0x000fe40003f05070 */
[----:B------:R-:W0:Y:S02]  /*1910*/  FRND.F64.TRUNC R38, R20 ;  /* 0x0000001400267313 */ /* 0x000e24000030d800 */
[----:B------:R-:W-:Y:S01]  /*1920*/  ISETP.NE.U32.AND.EX P0, PT, RZ, RZ, PT, P0 ;  /* 0x000000ffff00720c */ /* 0x000fe20003f05100 */
[----:B------:R-:W-:Y:S01]  /*1930*/  DFMA R30, R28, R24, -UR34 ;  /* 0x800000221c1e7e2b */ /* 0x000fe20008000018 */
[----:B------:R-:W-:Y:S01]  /*1940*/  UMOV UR34, 0x19ddbce9 ;  /* 0x19ddbce900227882 */ /* 0x000fe20000000000 */
[----:B------:R-:W-:Y:S01]  /*1950*/  UMOV UR35, 0x3efa01a0 ;  /* 0x3efa01a000237882 */ /* 0x000fe20000000000 */
[----:B------:R-:W-:-:S02]  /*1960*/  IADD3 R24, R23, -0x3500000, RZ ;  /* 0xfcb0000017187810 */ /* 0x000fc40007ffe0ff */
[----:B------:R-:W1:Y:S03]  /*1970*/  MUFU.RSQ64H R25, R23 ;  /* 0x0000001700197308 */ /* 0x000e660000001c00 */
[----:B------:R-:W-:Y:S01]  /*1980*/  DFMA R30, R28, R30, UR34 ;  /* 0x000000221c1e7e2b */ /* 0x000fe2000800001e */
[----:B------:R-:W-:Y:S01]  /*1990*/  UMOV UR34, 0x16c15d47 ;  /* 0x16c15d4700227882 */ /* 0x000fe20000000000 */
[----:B------:R-:W-:Y:S01]  /*19a0*/  UMOV UR35, 0x3f56c16c ;  /* 0x3f56c16c00237882 */ /* 0x000fe20000000000 */
[----:B0-----:R-:W-:-:S05]  /*19b0*/  DSETP.NEU.AND P2, PT, R20, R38, PT ;  /* 0x000000261400722a */ /* 0x001fca0003f4d000 */
[----:B------:R-:W-:Y:S01]  /*19c0*/  DFMA R30, R28, R30, -UR34 ;  /* 0x800000221c1e7e2b */ /* 0x000fe2000800001e */
[----:B------:R-:W-:Y:S01]  /*19d0*/  UMOV UR34, 0x55555551 ;  /* 0x5555555100227882 */ /* 0x000fe20000000000 */
[----:B------:R-:W-:Y:S01]  /*19e0*/  UMOV UR35, 0x3fa55555 ;  /* 0x3fa5555500237882 */ /* 0x000fe20000000000 */
[----:B-1----:R-:W-:-:S05]  /*19f0*/  DMUL R40, R24, R24 ;  /* 0x0000001818287228 */ /* 0x002fca0000000000 */
[C---:B------:R-:W-:Y:S01]  /*1a00*/  DFMA R30, R28.reuse, R30, UR34 ;  /* 0x000000221c1e7e2b */ /* 0x040fe2000800001e */
[----:B------:R-:W-:Y:S01]  /*1a10*/  UMOV UR34, 0xf9785eba ;  /* 0xf9785eba00227882 */ /* 0x000fe20000000000 */
[----:B------:R-:W-:Y:S02]  /*1a20*/  UMOV UR35, 0x3de5db65 ;  /* 0x3de5db6500237882 */ /* 0x000fe40000000000 */
[----:B------:R-:W-:Y:S01]  /*1a30*/  DFMA R34, R28, UR34, -R34 ;  /* 0x000000221c227c2b */ /* 0x000fe20008000822 */
[----:B------:R-:W-:Y:S01]  /*1a40*/  UMOV UR34, 0x69ace392 ;  /* 0x69ace39200227882 */ /* 0x000fe20000000000 */
[----:B------:R-:W-:Y:S01]  /*1a50*/  UMOV UR35, 0x3ec71de3 ;  /* 0x3ec71de300237882 */ /* 0x000fe20000000000 */
[----:B------:R-:W-:Y:S02]  /*1a60*/  DFMA R40, R22, -R40, 1 ;  /* 0x3ff000001628742b */ /* 0x000fe40000000828 */
[----:B------:R-:W-:-:S03]  /*1a70*/  DFMA R30, R28, R30, -0.5 ;  /* 0xbfe000001c1e742b */ /* 0x000fc6000000001e */
[----:B------:R-:W-:Y:S01]  /*1a80*/  DFMA R34, R28, R34, UR34 ;  /* 0x000000221c227e2b */ /* 0x000fe20008000022 */
[----:B------:R-:W-:Y:S01]  /*1a90*/  UMOV UR34, 0x19db62a1 ;  /* 0x19db62a100227882 */ /* 0x000fe20000000000 */
[----:B------:R-:W-:Y:S01]  /*1aa0*/  UMOV UR35, 0x3f2a01a0 ;  /* 0x3f2a01a000237882 */ /* 0x000fe20000000000 */
[----:B------:R-:W-:Y:S02]  /*1ab0*/  DFMA R36, R40, R36, 0.5 ;  /* 0x3fe000002824742b */ /* 0x000fe40000000024 */
[----:B------:R-:W-:-:S03]  /*1ac0*/  DMUL R40, R24, R40 ;  /* 0x0000002818287228 */ /* 0x000fc60000000000 */
[----:B------:R-:W-:Y:S01]  /*1ad0*/  DFMA R34, R28, R34, -UR34 ;  /* 0x800000221c227e2b */ /* 0x000fe20008000022 */
[----:B------:R-:W-:Y:S01]  /*1ae0*/  UMOV UR34, 0x11110818 ;  /* 0x1111081800227882 */ /* 0x000fe20000000000 */
[----:B------:R-:W-:-:S03]  /*1af0*/  UMOV UR35, 0x3f811111 ;  /* 0x3f81111100237882 */ /* 0x000fc60000000000 */
[----:B------:R-:W-:-:S03]  /*1b00*/  DFMA R36, R36, R40, R24 ;  /* 0x000000282424722b */ /* 0x000fc60000000018 */
[----:B------:R-:W-:Y:S01]  /*1b10*/  DFMA R34, R28, R34, UR34 ;  /* 0x000000221c227e2b */ /* 0x000fe20008000022 */
[----:B------:R-:W-:Y:S01]  /*1b20*/  UMOV UR34, 0x55555554 ;  /* 0x5555555400227882 */ /* 0x000fe20000000000 */
[----:B------:R-:W-:-:S05]  /*1b30*/  UMOV UR35, 0x3fc55555 ;  /* 0x3fc5555500237882 */ /* 0x000fca0000000000 */
[----:B------:R-:W-:Y:S01]  /*1b40*/  IADD3 R39, R37, -0x100000, RZ ;  /* 0xfff0000025277810 */ /* 0x000fe20007ffe0ff */
[----:B------:R-:W-:Y:S01]  /*1b50*/  DFMA R34, R28, R34, -UR34 ;  /* 0x800000221c227e2b */ /* 0x000fe20008000022 */
[----:B------:R-:W-:-:S07]  /*1b60*/  MOV R38, R36 ;  /* 0x0000002400267202 */ /* 0x000fce0000000f00 */
[C---:B------:R-:W-:Y:S02]  /*1b70*/  DFMA R34, R28.reuse, R34, RZ ;  /* 0x000000221c22722b */ /* 0x040fe400000000ff */
[----:B------:R-:W-:-:S06]  /*1b80*/  DFMA R28, R28, R30, 1 ;  /* 0x3ff000001c1c742b */ /* 0x000fcc000000001e */
[----:B------:R-:W-:Y:S02]  /*1b90*/  DFMA R26, R26, R34, R26 ;  /* 0x000000221a1a722b */ /* 0x000fe4000000001a */
[----:B------:R-:W-:-:S08]  /*1ba0*/  DMUL R34, R22, R36 ;  /* 0x0000002416227228 */ /* 0x000fd00000000000 */
        /* <DEDUP_REMOVED lines=8> */
[----:B------:R-:W-:Y:S02]  /*1c30*/  @P1 LOP3.LUT R41, R27, 0x80000000, RZ, 0x3c, !PT ;  /* 0x800000001b291812 */ /* 0x000fe400078e3cff */
[----:B------:R-:W-:-:S03]  /*1c40*/  @P1 LOP3.LUT R31, R29, 0x80000000, RZ, 0x3c, !PT ;  /* 0x800000001d1f1812 */ /* 0x000fc600078e3cff */
[----:B------:R-:W-:Y:S01]  /*1c50*/  @P1 IMAD.MOV.U32 R27, RZ, RZ, R41 ;  /* 0x000000ffff1b1224 */ /* 0x000fe200078e0029 */
[----:B------:R-:W-:Y:S01]  /*1c60*/  @!P2 DMUL R26, RZ, R20 ;  /* 0x00000014ff1aa228 */ /* 0x000fe20000000000 */
[----:B------:R-:W-:Y:S01]  /*1c70*/  @P1 IMAD.MOV.U32 R29, RZ, RZ, R31 ;  /* 0x000000ffff1d1224 */ /* 0x000fe200078e001f */
[----:B------:R-:W-:-:S03]  /*1c80*/  DFMA R20, R32, R38, R34 ;  /* 0x000000262014722b */ /* 0x000fc60000000022 */
[----:B------:R-:W-:Y:S08]  /*1c90*/  @!P0 BRA `(.L_x_290) ;  /* 0x0000000000108947 */ /* 0x000ff00003800000 */
[----:B------:R-:W-:-:S07]  /*1ca0*/  MOV R20, 0x1cc0 ;  /* 0x00001cc000147802 */ /* 0x000fce0000000f00 */
[----:B--2---:R-:W-:Y:S05]  /*1cb0*/  CALL.REL.NOINC `($__internal_21_$__cuda_sm20_dsqrt_rn_f64_mediumpath_v1) ;  /* 0x0000002c00787944 */ /* 0x004fea0003c00000 */
[----:B------:R-:W-:Y:S01]  /*1cc0*/  MOV R20, R24 ;  /* 0x0000001800147202 */ /* 0x000fe20000000f00 */
[----:B------:R-:W-:-:S07]  /*1cd0*/  IMAD.MOV.U32 R21, RZ, RZ, R25 ;  /* 0x000000ffff157224 */ /* 0x000fce00078e0019 */
.L_x_290:
[----:B------:R-:W-:Y:S05]  /*1ce0*/  BSYNC B0 ;  /* 0x0000000000007941 */ /* 0x000fea0003800000 */
.L_x_289:
[----:B--2---:R-:W-:Y:S01]  /*1cf0*/  ISETP.GE.U32.AND P0, PT, R43, R16, PT ;  /* 0x000000102b00720c */ /* 0x004fe20003f06070 */
        /* <DEDUP_REMOVED lines=256> */
.L_x_293:
[----:B------:R-:W-:Y:S01]  /*2d00*/  DFMA R24, R24, UR58, R14 ;  /* 0x0000003a18187c2b */ /* 0x000fe2000800000e */
[----:B------:R-:W-:Y:S01]  /*2d10*/  MOV R30, 0x652b82fe ;  /* 0x652b82fe001e7802 */ /* 0x000fe20000000f00 */
[----:B------:R-:W-:Y:S01]  /*2d20*/  IMAD.MOV.U32 R31, RZ, RZ, 0x3ff71547 ;  /* 0x3ff71547ff1f7424 */ /* 0x000fe200078e00ff */
[----:B------:R-:W-:Y:S01]  /*2d30*/  UMOV UR34, 0xfefa39ef ;  /* 0xfefa39ef00227882 */ /* 0x000fe20000000000 */
[----:B------:R-:W-:Y:S01]  /*2d40*/  UMOV UR35, 0x3fe62e42 ;  /* 0x3fe62e4200237882 */ /* 0x000fe20000000000 */
[----:B------:R-:W-:Y:S03]  /*2d50*/  BSSY B1, `(.L_x_294) ;  /* 0x000003a000017945 */ /* 0x000fe60003800000 */
        /* <DEDUP_REMOVED lines=8> */
[----:B------:R-:W-:Y:S01]  /*2de0*/  MOV R20, 0xfca213ea ;  /* 0xfca213ea00147802 */ /* 0x000fe20000000f00 */
[----:B------:R-:W-:Y:S01]  /*2df0*/  IMAD.MOV.U32 R21, RZ, RZ, 0x3e928af3 ;  /* 0x3e928af3ff157424 */ /* 0x000fe200078e00ff */
        /* <DEDUP_REMOVED lines=43> */
[----:B------:R-:W-:Y:S01]  /*30b0*/  @!P0 LEA R25, R31, R21, 0x14 ;  /* 0x000000151f198211 */ /* 0x000fe200078ea0ff */
[----:B------:R-:W-:-:S05]  /*30c0*/  @!P0 IMAD.IADD R30, R30, 0x1, -R31 ;  /* 0x000000011e1e8824 */ /* 0x000fca00078e0a1f */
[----:B------:R-:W-:-:S06]  /*30d0*/  @!P0 LEA R21, R30, 0x3ff00000, 0x14 ;  /* 0x3ff000001e158811 */ /* 0x000fcc00078ea0ff */
[----:B------:R-:W-:-:S11]  /*30e0*/  @!P0 DMUL R28, R24, R20 ;  /* 0x00000014181c8228 */ /* 0x000fd60000000000 */
.L_x_295:
[----:B------:R-:W-:Y:S05]  /*30f0*/  BSYNC B1 ;  /* 0x0000000000017941 */ /* 0x000fea0003800000 */
.L_x_294:
[----:B------:R0:W-:Y:S02]  /*3100*/  STG.E.64 desc[UR60][R26.64], R28 ;  /* 0x0000001c1a007986 */ /* 0x0001e4000c101b3c */
.L_x_292:
[----:B------:R-:W-:Y:S05]  /*3110*/  BSYNC B0 ;  /* 0x0000000000007941 */ /* 0x000fea0003800000 */
.L_x_291:
[----:B------:R-:W-:Y:S01]  /*3120*/  ULDC UR34, c[0x0][0xc] ;  /* 0x0000030000227ab9 */ /* 0x000fe20000000800 */
[----:B------:R-:W1:Y:S02]  /*3130*/  LDC R30, c[0x0][RZ] ;  /* 0x00000000ff1e7b82 */ /* 0x000e640000000800 */
[----:B-1----:R-:W-:-:S05]  /*3140*/  IMAD R30, R30, UR34, RZ ;  /* 0x000000221e1e7c24 */ /* 0x002fca000f8e02ff */
[----:B------:R-:W-:-:S04]  /*3150*/  IADD3 R21, P1, R30, R43, RZ ;  /* 0x0000002b1e157210 */ /* 0x000fc80007f3e0ff */
[----:B------:R-:W-:Y:S01]  /*3160*/  ISETP.GE.U32.AND P0, PT, R21, R16, PT ;  /* 0x000000101500720c */ /* 0x000fe20003f06070 */
[----:B------:R-:W-:-:S05]  /*3170*/  IMAD.X R20, RZ, RZ, R42, P1 ;  /* 0x000000ffff147224 */ /* 0x000fca00008e062a */
[----:B------:R-:W-:-:S13]  /*3180*/  ISETP.GE.AND.EX P0, PT, R20, R17, PT, P0 ;  /* 0x000000111400720c */ /* 0x000fda0003f06300 */
[----:B------:R-:W-:Y:S05]  /*3190*/  @P0 BRA `(.L_x_296) ;  /* 0x0000001000e80947 */ /* 0x000fea0003800000 */
[----:B------:R-:W-:Y:S02]  /*31a0*/  ISETP.NE.AND P0, PT, R50, RZ, PT ;  /* 0x000000ff3200720c */ /* 0x000fe40003f05270 */
[----:B0-----:R-:W-:-:S11]  /*31b0*/  MOV R26, RZ ;  /* 0x000000ff001a7202 */ /* 0x001fd60000000f00 */
        /* <DEDUP_REMOVED lines=247> */
.L_x_297:
[----:B------:R-:W-:Y:S01]  /*4130*/  DFMA R22, R22, UR58, R14 ;  /* 0x0000003a16167c2b */ /* 0x000fe2000800000e */
[----:B------:R-:W-:Y:S01]  /*4140*/  IMAD.MOV.U32 R28, RZ, RZ, 0x652b82fe ;  /* 0x652b82feff1c7424 */ /* 0x000fe200078e00ff */
[----:B------:R-:W-:Y:S01]  /*4150*/  MOV R29, 0x3ff71547 ;  /* 0x3ff71547001d7802 */ /* 0x000fe20000000f00 */
        /* <DEDUP_REMOVED lines=51> */
[C---:B------:R-:W-:Y:S02]  /*4490*/  @!P0 LEA.HI R29, R28.reuse, R28, RZ, 0x1 ;  /* 0x0000001c1c1d8211 */ /* 0x040fe400078f08ff */
[----:B------:R-:W-:Y:S01]  /*44a0*/  @!P0 MOV R22, R20 ;  /* 0x0000001400168202 */ /* 0x000fe20000000f00 */
[----:B------:R-:W-:Y:S01]  /*44b0*/  @!P0 IMAD.MOV.U32 R20, RZ, RZ, RZ ;  /* 0x000000ffff148224 */ /* 0x000fe200078e00ff */
[----:B------:R-:W-:Y:S02]  /*44c0*/  @!P0 SHF.R.S32.HI R29, RZ, 0x1, R29 ;  /* 0x00000001ff1d8819 */ /* 0x000fe4000001141d */
[----:B------:R-:W-:Y:S02]  /*44d0*/  FSEL R27, R27, RZ, P1 ;  /* 0x000000ff1b1b7208 */ /* 0x000fe40000800000 */
[----:B------:R-:W-:Y:S01]  /*44e0*/  @!P0 IADD3 R28, R28, -R29, RZ ;  /* 0x8000001d1c1c8210 */ /* 0x000fe20007ffe0ff */
[----:B------:R-:W-:-:S03]  /*44f0*/  @!P0 IMAD R23, R29, 0x100000, R21 ;  /* 0x001000001d178824 */ /* 0x000fc600078e0215 */
[----:B------:R-:W-:-:S06]  /*4500*/  @!P0 LEA R21, R28, 0x3ff00000, 0x14 ;  /* 0x3ff000001c158811 */ /* 0x000fcc00078ea0ff */
[----:B------:R-:W-:-:S11]  /*4510*/  @!P0 DMUL R26, R22, R20 ;  /* 0x00000014161a8228 */ /* 0x000fd60000000000 */
.L_x_299:
[----:B------:R-:W-:Y:S05]  /*4520*/  BSYNC B0 ;  /* 0x0000000000007941 */ /* 0x000fea0003800000 */
.L_x_298:
[----:B------:R1:W-:Y:S02]  /*4530*/  STG.E.64 desc[UR60][R24.64], R26 ;  /* 0x0000001a18007986 */ /* 0x0003e4000c101b3c */
.L_x_296:
[----:B------:R-:W-:Y:S01]  /*4540*/  LEA R43, P0, R30, R43, 0x1 ;  /* 0x0000002b1e2b7211 */ /* 0x000fe200078008ff */
[----:B------:R-:W-:Y:S05]  /*4550*/  WARPSYNC.ALL ;  /* 0x0000000000007948 */ /* 0x000fea0003800000 */
[----:B------:R-:W-:Y:S01]  /*4560*/  IADD3.X R42, RZ, R42, RZ, P0, !PT ;  /* 0x0000002aff2a7210 */ /* 0x000fe200007fe4ff */
[----:B------:R-:W-:Y:S01]  /*4570*/  BAR.SYNC.DEFER_BLOCKING 0x0 ;  /* 0x0000000000007b1d */ /* 0x000fe20000010000 */
[----:B------:R-:W-:Y:S01]  /*4580*/  ISETP.GE.U32.AND P0, PT, R43, R48, PT ;  /* 0x000000302b00720c */ /* 0x000fe20003f06070 */
[----:B0-----:R-:W-:Y:S01]  /*4590*/  IMAD.MOV.U32 R28, RZ, RZ, R18 ;  /* 0x000000ffff1c7224 */ /* 0x001fe200078e0012 */
[----:B-1----:R-:W-:Y:S01]  /*45a0*/  MOV R27, R51 ;  /* 0x00000033001b7202 */ /* 0x002fe20000000f00 */
[----:B------:R-:W-:Y:S01]  /*45b0*/  IMAD.MOV.U32 R26, RZ, RZ, R52 ;  /* 0x000000ffff1a7224 */ /* 0x000fe200078e0034 */
[----:B------:R-:W-:-:S13]  /*45c0*/  ISETP.GE.AND.EX P0, PT, R42, R47, PT, P0 ;  /* 0x0000002f2a00720c */ /* 0x000fda0003f06300 */
[----:B------:R-:W-:Y:S05]  /*45d0*/  @!P0 BRA `(.L_x_300) ;  /* 0xffffffc400788947 */ /* 0x000fea000383ffff */
[----:B------:R-:W-:Y:S05]  /*45e0*/  EXIT ;  /* 0x000000000000794d */ /* 0x000fea0003800000 */
        .weak           $__internal_20_$__cuda_sm20_div_s64
        .type           $__internal_20_$__cuda_sm20_div_s64,@function
        .size           $__internal_20_$__cuda_sm20_div_s64,($__internal_21_$__cuda_sm20_dsqrt_rn_f64_mediumpath_v1 - $__internal_20_$__cuda_sm20_div_s64)
$__internal_20_$__cuda_sm20_div_s64:
[----:B------:R-:W-:Y:S01]  /*45f0*/  MOV R22, R21 ;  /* 0x0000001500167202 */ /* 0x000fe20000000f00 */
[----:B------:R-:W-:-:S05]  /*4600*/  IMAD.MOV.U32 R23, RZ, RZ, RZ ;  /* 0x000000ffff177224 */ /* 0x000fca00078e00ff */
[----:B------:R-:W0:Y:S08]  /*4610*/  I2F.U64.RP R22, R22 ;  /* 0x0000001600167312 */ /* 0x000e300000309000 */
[----:B0-----:R0:W1:Y:S02]  /*4620*/  MUFU.RCP R14, R22 ;  /* 0x00000016000e7308 */ /* 0x0010640000001000 */
[----:B0-----:R-:W-:-:S05]  /*4630*/  IADD3 R22, P4, RZ, -UR4, RZ ;  /* 0x80000004ff167c10 */ /* 0x001fca000ff9e0ff */
[----:B------:R-:W-:Y:S01]  /*4640*/  IMAD.X R24, RZ, RZ, ~UR5, P4 ;  /* 0x80000005ff187e24 */ /* 0x000fe2000a0e06ff */
        /* <DEDUP_REMOVED lines=22> */
[----:B------:R-:W-:Y:S01]  /*47b0*/  IMAD.HI.U32 R16, R17, R25, RZ ;  /* 0x0000001911107227 */ /* 0x000fe200078e00ff */
[----:B------:R-:W-:-:S05]  /*47c0*/  IADD3.X R14, RZ, ~R14, RZ, P0, !PT ;  /* 0x8000000eff0e7210 */ /* 0x000fca00007fe4ff */
        /* <DEDUP_REMOVED lines=17> */
[----:B------:R-:W-:-:S04]  /*48e0*/  IADD3 R14, P0, -R14, R22, RZ ;  /* 0x000000160e0e7210 */ /* 0x000fc80007f1e1ff */
[----:B------:R-:W-:Y:S02]  /*48f0*/  IADD3.X R24, ~R15, R24, RZ, P0, !PT ;  /* 0x000000180f187210 */ /* 0x000fe400007fe5ff */
[----:B------:R-:W-:Y:S02]  /*4900*/  ISETP.GE.U32.AND P0, PT, R14, R21, PT ;  /* 0x000000150e00720c */ /* 0x000fe40003f06070 */
[----:B------:R-:W-:Y:S02]  /*4910*/  IADD3 R22, P2, -R21, R14, RZ ;  /* 0x0000000e15167210 */ /* 0x000fe40007f5e1ff */
[----:B------:R-:W-:Y:S02]  /*4920*/  ISETP.GE.U32.AND.EX P0, PT, R24, RZ, PT, P0 ;  /* 0x000000ff1800720c */ /* 0x000fe40003f06100 */
[----:B------:R-:W-:Y:S02]  /*4930*/  IADD3 R15, P3, R16, 0x1, RZ ;  /* 0x00000001100f7810 */ /* 0x000fe40007f7e0ff */
[----:B------:R-:W-:-:S02]  /*4940*/  IADD3.X R23, R24, -0x1, RZ, P2, !PT ;  /* 0xffffffff18177810 */ /* 0x000fc400017fe4ff */
[----:B------:R-:W-:Y:S01]  /*4950*/  SEL R22, R22, R14, P0 ;  /* 0x0000000e16167207 */ /* 0x000fe20000000000 */
[----:B------:R-:W-:Y:S01]  /*4960*/  IMAD.X R14, RZ, RZ, R17, P3 ;  /* 0x000000ffff0e7224 */ /* 0x000fe200018e0611 */
        /* <DEDUP_REMOVED lines=18> */
[----:B------:R-:W-:Y:S06]  /*4a90*/  RET.REL.NODEC R20 `(_ZN2at6native63_GLOBAL__N__11d61d08_30_DistributionLogNormalKernel_cu_e7567be543distribution_elementwise_grid_stride_kernelIdLi2EZNS0_9templates4cuda20normal_and_transformIddPNS_17CUDAGeneratorImplEZZZNS4_17log_normal_kernelIS7_EEvRNS_18TensorIteratorBaseEddT_ENKUlvE_clEvENKUlvE_clEvEUldE_EEvSA_T1_T2_EUlP24curandStatePhilox4_32_10E_ZNS1_27distribution_nullary_kernelIdd7double2S7_SJ_SE_EEvSA_SG_RKT3_T4_EUlidE0_EEvlNS_15PhiloxCudaStateESF_SG_) ;  /* 0xffffffb414587950 */ /* 0x000fec0003c3ffff */
        .weak           $__internal_21_$__cuda_sm20_dsqrt_rn_f64_mediumpath_v1
        .type           $__internal_21_$__cuda_sm20_dsqrt_rn_f64_mediumpath_v1,@function
        .size           $__internal_21_$__cuda_sm20_dsqrt_rn_f64_mediumpath_v1,(.L_x_363 - $__internal_21_$__cuda_sm20_dsqrt_rn_f64_mediumpath_v1)
$__internal_21_$__cuda_sm20_dsqrt_rn_f64_mediumpath_v1:
[----:B------:R-:W-:Y:S01]  /*4aa0*/  ISETP.GE.U32.AND P0, PT, R24, -0x3400000, PT ;  /* 0xfcc000001800780c */ /* 0x000fe20003f06070 */
[----:B------:R-:W-:Y:S01]  /*4ab0*/  BSSY B1, `(.L_x_301) ;  /* 0x0000024000017945 */ /* 0x000fe20003800000 */
[----:B------:R-:W-:-:S11]  /*4ac0*/  IMAD.MOV.U32 R37, RZ, RZ, R39 ;  /* 0x000000ffff257224 */ /* 0x000fd600078e0027 */
[----:B------:R-:W-:Y:S05]  /*4ad0*/  @!P0 BRA `(.L_x_302) ;  /* 0x0000000000208947 */ /* 0x000fea0003800000 */
[----:B------:R-:W-:-:S10]  /*4ae0*/  DFMA.RM R32, R32, R36, R34 ;  /* 0x000000242020722b */ /* 0x000fd40000004022 */
[----:B------:R-:W-:-:S04]  /*4af0*/  IADD3 R24, P0, R32, 0x1, RZ ;  /* 0x0000000120187810 */ /* 0x000fc80007f1e0ff */
[----:B------:R-:W-:-:S06]  /*4b00*/  IADD3.X R25, RZ, R33, RZ, P0, !PT ;  /* 0x00000021ff197210 */ /* 0x000fcc00007fe4ff */
[----:B------:R-:W-:-:S08]  /*4b10*/  DFMA.RP R22, -R32, R24, R22 ;  /* 0x000000182016722b */ /* 0x000fd00000008116 */
[----:B------:R-:W-:-:S06]  /*4b20*/  DSETP.GT.AND P0, PT, R22, RZ, PT ;  /* 0x000000ff1600722a */ /* 0x000fcc0003f04000 */
[----:B------:R-:W-:Y:S02]  /*4b30*/  FSEL R24, R24, R32, P0 ;  /* 0x0000002018187208 */ /* 0x000fe40000000000 */
[----:B------:R-:W-:Y:S01]  /*4b40*/  FSEL R25, R25, R33, P0 ;  /* 0x0000002119197208 */ /* 0x000fe20000000000 */
[----:B------:R-:W-:Y:S06]  /*4b50*/  BRA `(.L_x_303) ;  /* 0x0000000000647947 */ /* 0x000fec0003800000 */
.L_x_302:
[----:B------:R-:W-:-:S14]  /*4b60*/  DSETP.NE.AND P0, PT, R22, RZ, PT ;  /* 0x000000ff1600722a */ /* 0x000fdc0003f05000 */
[----:B------:R-:W-:Y:S05]  /*4b70*/  @!P0 BRA `(.L_x_304) ;  /* 0x0000000000588947 */ /* 0x000fea0003800000 */
[----:B------:R-:W-:-:S13]  /*4b80*/  ISETP.GE.AND P0, PT, R23, RZ, PT ;  /* 0x000000ff1700720c */ /* 0x000fda0003f06270 */
[----:B------:R-:W-:Y:S01]  /*4b90*/  @!P0 IMAD.MOV.U32 R24, RZ, RZ, 0x0 ;  /* 0x00000000ff188424 */ /* 0x000fe200078e00ff */
[----:B------:R-:W-:Y:S01]  /*4ba0*/  @!P0 MOV R25, 0xfff80000 ;  /* 0xfff8000000198802 */ /* 0x000fe20000000f00 */
        /* <DEDUP_REMOVED lines=14> */
[----:B------:R-:W-:-:S06]  /*4c90*/  IADD3 R25, R25, -0x100000, RZ ;  /* 0xfff0000019197810 */ /* 0x000fcc0007ffe0ff */
[----:B------:R-:W-:-:S08]  /*4ca0*/  DFMA R30, R22, -R22, R32 ;  /* 0x80000016161e722b */ /* 0x000fd00000000020 */
[----:B------:R-:W-:-:S10]  /*4cb0*/  DFMA R24, R24, R30, R22 ;  /* 0x0000001e1818722b */ /* 0x000fd40000000016 */
[----:B------:R-:W-:Y:S01]  /*4cc0*/  VIADD R25, R25, 0xfcb00000 ;  /* 0xfcb0000019197836 */ /* 0x000fe20000000000 */
[----:B------:R-:W-:Y:S06]  /*4cd0*/  BRA `(.L_x_303) ;  /* 0x0000000000047947 */ /* 0x000fec0003800000 */
.L_x_304:
[----:B------:R-:W-:-:S11]  /*4ce0*/  DADD R24, R22, R22 ;  /* 0x0000000016187229 */ /* 0x000fd60000000016 */
.L_x_303:
[----:B------:R-:W-:Y:S05]  /*4cf0*/  BSYNC B1 ;  /* 0x0000000000017941 */ /* 0x000fea0003800000 */
.L_x_301:
[----:B------:R-:W-:-:S04]  /*4d00*/  MOV R21, 0x0 ;  /* 0x0000000000157802 */ /* 0x000fc80000000f00 */
[----:B------:R-:W-:Y:S05]  /*4d10*/  RET.REL.NODEC R20 `(_ZN2at6native63_GLOBAL__N__11d61d08_30_DistributionLogNormalKernel_cu_e7567be543distribution_elementwise_grid_stride_kernelIdLi2EZNS0_9templates4cuda20normal_and_transformIddPNS_17CUDAGeneratorImplEZZZNS4_17log_normal_kernelIS7_EEvRNS_18TensorIteratorBaseEddT_ENKUlvE_clEvENKUlvE_clEvEUldE_EEvSA_T1_T2_EUlP24curandStatePhilox4_32_10E_ZNS1_27distribution_nullary_kernelIdd7double2S7_SJ_SE_EEvSA_SG_RKT3_T4_EUlidE0_EEvlNS_15PhiloxCudaStateESF_SG_) ;  /* 0xffffffb014b87950 */ /* 0x000fea0003c3ffff */
.L_x_305:
        /* <DEDUP_REMOVED lines=14> */
.L_x_363:


//--------------------- .text._ZN2at6native63_GLOBAL__N__11d61d08_30_DistributionLogNormalKernel_cu_e7567be543distribution_elementwise_grid_stride_kernelIdLi2EZNS0_9templates4cuda20normal_and_transformIddPNS_17CUDAGeneratorImplEZZZNS4_17log_normal_kernelIS7_EEvRNS_18TensorIteratorBaseEddT_ENKUlvE_clEvENKUlvE_clEvEUldE_EEvSA_T1_T2_EUlP24curandStatePhilox4_32_10E_ZNS1_27distribution_nullary_kernelIdd7double2S7_SJ_SE_EEvSA_SG_RKT3_T4_EUlidE_EEvlNS_15PhiloxCudaStateESF_SG_ --------------------------
	.section	.text._ZN2at6native63_GLOBAL__N__11d61d08_30_DistributionLogNormalKernel_cu_e7567be543distribution_elementwise_grid_stride_kernelIdLi2EZNS0_9templates4cuda20normal_and_transformIddPNS_17CUDAGeneratorImplEZZZNS4_17log_normal_kernelIS7_EEvRNS_18TensorIteratorBaseEddT_ENKUlvE_clEvENKUlvE_clEvEUldE_EEvSA_T1_T2_EUlP24curandStatePhilox4_32_10E_ZNS1_27distribution_nullary_kernelIdd7double2S7_SJ_SE_EEvSA_SG_RKT3_T4_EUlidE_EEvlNS_15PhiloxCudaStateESF_SG_,"ax",@progbits
	.align	128
.text._ZN2at6native63_GLOBAL__N__11d61d08_30_DistributionLogNormalKernel_cu_e7567be543distribution_elementwise_grid_stride_kernelIdLi2EZNS0_9templates4cuda20normal_and_transformIddPNS_17CUDAGeneratorImplEZZZNS4_17log_normal_kernelIS7_EEvRNS_18TensorIteratorBaseEddT_ENKUlvE_clEvENKUlvE_clEvEUldE_EEvSA_T1_T2_EUlP24curandStatePhilox4_32_10E_ZNS1_27distribution_nullary_kernelIdd7double2S7_SJ_SE_EEvSA_SG_RKT3_T4_EUlidE_EEvlNS_15PhiloxCudaStateESF_SG_:
        .type           _ZN2at6native63_GLOBAL__N__11d61d08_30_DistributionLogNormalKernel_cu_e7567be543distribution_elementwise_grid_stride_kernelIdLi2EZNS0_9templates4cuda20normal_and_transformIddPNS_17CUDAGeneratorImplEZZZNS4_17log_normal_kernelIS7_EEvRNS_18TensorIteratorBaseEddT_ENKUlvE_clEvENKUlvE_clEvEUldE_EEvSA_T1_T2_EUlP24curandStatePhilox4_32_10E_ZNS1_27distribution_nullary_kernelIdd7double2S7_SJ_SE_EEvSA_SG_RKT3_T4_EUlidE_EEvlNS_15PhiloxCudaStateESF_SG_,@function
        .size           _ZN2at6native63_GLOBAL__N__11d61d08_30_DistributionLogNormalKernel_cu_e7567be543distribution_elementwise_grid_stride_kernelIdLi2EZNS0_9templates4cuda20normal_and_transformIddPNS_17CUDAGeneratorImplEZZZNS4_17log_normal_kernelIS7_EEvRNS_18TensorIteratorBaseEddT_ENKUlvE_clEvENKUlvE_clEvEUldE_EEvSA_T1_T2_EUlP24curandStatePhilox4_32_10E_ZNS1_27distribution_nullary_kernelIdd7double2S7_SJ_SE_EEvSA_SG_RKT3_T4_EUlidE_EEvlNS_15PhiloxCudaStateESF_SG_,(.L_x_366 - _ZN2at6native63_GLOBAL__N__11d61d08_30_DistributionLogNormalKernel_cu_e7567be543distribution_elementwise_grid_stride_kernelIdLi2EZNS0_9templates4cuda20normal_and_transformIddPNS_17CUDAGeneratorImplEZZZNS4_17log_normal_kernelIS7_EEvRNS_18TensorIteratorBaseEddT_ENKUlvE_clEvENKUlvE_clEvEUldE_EEvSA_T1_T2_EUlP24curandStatePhilox4_32_10E_ZNS1_27distribution_nullary_kernelIdd7double2S7_SJ_SE_EEvSA_SG_RKT3_T4_EUlidE_EEvlNS_15PhiloxCudaStateESF_SG_)
        .other          _ZN2at6native63_GLOBAL__N__11d61d08_30_DistributionLogNormalKernel_cu_e7567be543distribution_elementwise_grid_stride_kernelIdLi2EZNS0_9templates4cuda20normal_and_transformIddPNS_17CUDAGeneratorImplEZZZNS4_17log_normal_kernelIS7_EEvRNS_18TensorIteratorBaseEddT_ENKUlvE_clEvENKUlvE_clEvEUldE_EEvSA_T1_T2_EUlP24curandStatePhilox4_32_10E_ZNS1_27distribution_nullary_kernelIdd7double2S7_SJ_SE_EEvSA_SG_RKT3_T4_EUlidE_EEvlNS_15PhiloxCudaStateESF_SG_,@"STO_CUDA_ENTRY STV_DEFAULT"
_ZN2at6native63_GLOBAL__N__11d61d08_30_DistributionLogNormalKernel_cu_e7567be543distribution_elementwise_grid_stride_kernelIdLi2EZNS0_9templates4cuda20normal_and_transformIddPNS_17CUDAGeneratorImplEZZZNS4_17log_normal_kernelIS7_EEvRNS_18TensorIteratorBaseEddT_ENKUlvE_clEvENKUlvE_clEvEUldE_EEvSA_T1_T2_EUlP24curandStatePhilox4_32_10E_ZNS1_27distribution_nullary_kernelIdd7double2S7_SJ_SE_EEvSA_SG_RKT3_T4_EUlidE_EEvlNS_15PhiloxCudaStateESF_SG_:
        /* <DEDUP_REMOVED lines=12> */
[----:B------:R-:W-:Y:S01]  /*00c0*/  IMAD.U32 R12, RZ, RZ, UR4 ;  /* 0x00000004ff0c7e24 */ /* 0x000fe2000f8e00ff */
[----:B------:R-:W-:-:S06]  /*00d0*/  MOV R13, UR5 ;  /* 0x00000005000d7c02 */ /* 0x000fcc0008000f00 */
[----:B------:R-:W4:Y:S01]  /*00e0*/  @P0 LDG.E.64 R12, desc[UR6][R12.64] ;  /* 0x000000060c0c0981 */ /* 0x000f22000c1e1b00 */
[----:B------:R-:W2:Y:S01]  /*00f0*/  S2UR UR4, SR_CTAID.X ;  /* 0x00000000000479c3 */ /* 0x000ea20000002500 */
[----:B------:R-:W-:-:S07]  /*0100*/  IMAD.MOV.U32 R45, RZ, RZ, RZ ;  /* 0x000000ffff2d7224 */ /* 0x000fce00078e00ff */
[----:B------:R-:W2:Y:S02]  /*0110*/  LDC R16, c[0x0][RZ] ;  /* 0x00000000ff107b82 */ /* 0x000ea40000000800 */
[----:B--2---:R-:W-:Y:S01]  /*0120*/  IMAD.WIDE.U32 R44, R16, UR4, R44 ;  /* 0x00000004102c7c25 */ /* 0x004fe2000f8e002c */
[----:B------:R-:W-:Y:S02]  /*0130*/  ULDC.64 UR4, c[0x0][0x210] ;  /* 0x0000840000047ab9 */ /* 0x000fe40000000a00 */
[----:B------:R-:W-:Y:S01]  /*0140*/  UIADD3 UR4, UP0, UR4, -0x1, URZ ;  /* 0xffffffff04047890 */ /* 0x000fe2000ff1e03f */
[----:B------:R-:W-:Y:S02]  /*0150*/  IMAD.MOV.U32 R43, RZ, RZ, R45 ;  /* 0x000000ffff2b7224 */ /* 0x000fe400078e002d */
[----:B------:R-:W-:Y:S01]  /*0160*/  IMAD.WIDE.U32 R6, R44, -0x326172a9, RZ ;  /* 0xcd9e8d572c067825 */ /* 0x000fe200078e00ff */
[----:B------:R-:W-:Y:S01]  /*0170*/  UIADD3.X UR5, UR5, -0x1, URZ, UP0, !UPT ;  /* 0xffffffff05057890 */ /* 0x000fe200087fe43f */
[----:B---3--:R-:W-:-:S05]  /*0180*/  @P0 IADD3 R18, P1, R2, R5, RZ ;  /* 0x0000000502120210 */ /* 0x008fca0007f3e0ff */
[----:B------:R-:W-:Y:S01]  /*0190*/  @P0 IMAD.X R19, RZ, RZ, R3, P1 ;  /* 0x000000ffff130224 */ /* 0x000fe200008e0603 */
[----:B------:R-:W-:Y:S01]  /*01a0*/  ISETP.NE.U32.AND P0, PT, RZ, UR5, PT ;  /* 0x00000005ff007c0c */ /* 0x000fe2000bf05070 */
[C---:B----4-:R-:W-:Y:S01]  /*01b0*/  VIADD R3, R13.reuse, 0xbb67ae85 ;  /* 0xbb67ae850d037836 */ /* 0x050fe20000000000 */
[----:B------:R-:W-:Y:S02]  /*01c0*/  IADD3 R42, R13, -0x24c28bd8, RZ ;  /* 0xdb3d74280d2a7810 */ /* 0x000fe40007ffe0ff */
[--C-:B------:R-:W-:Y:S02]  /*01d0*/  SHF.R.U64 R0, R18, 0x2, R19.reuse ;  /* 0x0000000212007819 */ /* 0x100fe40000001213 */
[----:B------:R-:W-:-:S03]  /*01e0*/  SHF.R.U32.HI R2, RZ, 0x2, R19 ;  /* 0x00000002ff027819 */ /* 0x000fc60000011613 */
[----:B------:R-:W-:Y:S01]  /*01f0*/  IMAD.WIDE.U32 R4, R0, -0x2daee0ad, RZ ;  /* 0xd2511f5300047825 */ /* 0x000fe200078e00ff */
[----:B------:R-:W-:-:S04]  /*0200*/  LOP3.LUT R8, R7, R2, R12, 0x96, !PT ;  /* 0x0000000207087212 */ /* 0x000fc800078e960c */
        /* <DEDUP_REMOVED lines=14> */
[----:B------:R-:W-:Y:S02]  /*02f0*/  VIADD R5, R13, 0x32370b8f ;  /* 0x32370b8f0d057836 */ /* 0x000fe40000000000 */
[----:B------:R-:W-:-:S03]  /*0300*/  IMAD.WIDE.U32 R10, R10, -0x326172a9, RZ ;  /* 0xcd9e8d570a0a7825 */ /* 0x000fc600078e00ff */
[----:B------:R-:W-:Y:S01]  /*0310*/  LOP3.LUT R20, R9, R6, R5, 0x96, !PT ;  /* 0x0000000609147212 */ /* 0x000fe200078e9605 */
[----:B------:R-:W-:Y:S01]  /*0320*/  VIADD R6, R13, 0xed9eba14 ;  /* 0xed9eba140d067836 */ /* 0x000fe20000000000 */
[----:B------:R-:W-:Y:S01]  /*0330*/  LOP3.LUT R14, R11, R14, R7, 0x96, !PT ;  /* 0x0000000e0b0e7212 */ /* 0x000fe200078e9607 */
[C---:B------:R-:W-:Y:S01]  /*0340*/  VIADD R7, R12.reuse, 0x78dde6e4 ;  /* 0x78dde6e40c077836 */ /* 0x040fe20000000000 */
[----:B------:R-:W-:Y:S01]  /*0350*/  IADD3 R9, R12, 0x1715609d, RZ ;  /* 0x1715609d0c097810 */ /* 0x000fe20007ffe0ff */
        /* <DEDUP_REMOVED lines=8> */
[----:B------:R-:W-:Y:S01]  /*03e0*/  IADD3 R11, R12, 0x5384540f, RZ ;  /* 0x5384540f0c0b7810 */ /* 0x000fe20007ffe0ff */
[----:B------:R-:W-:Y:S01]  /*03f0*/  VIADD R8, R13, 0x646e171e ;  /* 0x646e171e0d087836 */ /* 0x000fe20000000000 */
[----:B------:R-:W-:Y:S01]  /*0400*/  LOP3.LUT R20, R23, R20, R9, 0x96, !PT ;  /* 0x0000001417147212 */ /* 0x000fe200078e9609 */
[----:B------:R-:W-:-:S04]  /*0410*/  IMAD.WIDE.U32 R24, R24, -0x326172a9, RZ ;  /* 0xcd9e8d5718187825 */ /* 0x000fc800078e00ff */
[----:B------:R-:W-:Y:S02]  /*0420*/  VIADD R9, R12, 0xb54cda56 ;  /* 0xb54cda560c097836 */ /* 0x000fe40000000000 */
[----:B------:R-:W-:-:S03]  /*0430*/  IMAD.WIDE.U32 R20, R20, -0x2daee0ad, RZ ;  /* 0xd2511f5314147825 */ /* 0x000fc600078e00ff */
[----:B------:R-:W-:Y:S02]  /*0440*/  LOP3.LUT R9, R25, R22, R9, 0x96, !PT ;  /* 0x0000001619097212 */ /* 0x000fe400078e9609 */
[----:B------:R-:W-:Y:S01]  /*0450*/  LOP3.LUT R22, R21, R10, R8, 0x96, !PT ;  /* 0x0000000a15167212 */ /* 0x000fe200078e9608 */
[----:B------:R-:W-:Y:S02]  /*0460*/  IMAD.MOV.U32 R10, RZ, RZ, R44 ;  /* 0x000000ffff0a7224 */ /* 0x000fe400078e002c */
[----:B------:R-:W-:-:S04]  /*0470*/  IMAD.WIDE.U32 R14, R9, -0x2daee0ad, RZ ;  /* 0xd2511f53090e7825 */ /* 0x000fc800078e00ff */
[----:B------:R-:W-:Y:S02]  /*0480*/  VIADD R9, R13, 0x1fd5c5a3 ;  /* 0x1fd5c5a30d097836 */ /* 0x000fe40000000000 */
[----:B------:R-:W-:-:S03]  /*0490*/  IMAD.WIDE.U32 R22, R22, -0x326172a9, RZ ;  /* 0xcd9e8d5716167825 */ /* 0x000fc600078e00ff */
[----:B------:R-:W-:Y:S01]  /*04a0*/  LOP3.LUT R19, R15, R20, R9, 0x96, !PT ;  /* 0x000000140f137212 */ /* 0x000fe200078e9609 */
[----:B------:R-:W-:Y:S01]  /*04b0*/  VIADD R15, R12, 0xf1bbcdc8 ;  /* 0xf1bbcdc80c0f7836 */ /* 0x000fe20000000000 */
[----:B------:R-:W-:Y:S01]  /*04c0*/  LOP3.LUT R20, R23, R24, R11, 0x96, !PT ;  /* 0x0000001817147212 */ /* 0x000fe200078e960b */
[----:B------:R-:W-:Y:S02]  /*04d0*/  IMAD.MOV.U32 R11, RZ, RZ, R45 ;  /* 0x000000ffff0b7224 */ /* 0x000fe400078e002d */
[----:B------:R-:W-:-:S04]  /*04e0*/  IMAD.HI.U32 R17, R19, -0x326172a9, RZ ;  /* 0xcd9e8d5713117827 */ /* 0x000fc800078e00ff */
[----:B------:R-:W-:Y:S01]  /*04f0*/  IMAD.HI.U32 R21, R20, -0x2daee0ad, RZ ;  /* 0xd2511f5314157827 */ /* 0x000fe200078e00ff */
[----:B------:R-:W-:-:S04]  /*0500*/  LOP3.LUT R45, R17, R22, R15, 0x96, !PT ;  /* 0x00000016112d7212 */ /* 0x000fc800078e960f */
[----:B------:R-:W-:Y:S01]  /*0510*/  LOP3.LUT R21, R21, R14, R42, 0x96, !PT ;  /* 0x0000000e15157212 */ /* 0x000fe200078e962a */
[----:B------:R-:W-:Y:S06]  /*0520*/  @!P0 BRA `(.L_x_306) ;  /* 0x0000000000188947 */ /* 0x000fec0003800000 */
[----:B------:R-:W-:Y:S01]  /*0530*/  ULDC UR8, c[0x0][0xc] ;  /* 0x0000030000087ab9 */ /* 0x000fe20000000800 */
[----:B------:R-:W-:Y:S01]  /*0540*/  MOV R24, 0x580 ;  /* 0x0000058000187802 */ /* 0x000fe20000000f00 */
[----:B------:R-:W-:-:S04]  /*0550*/  IMAD R17, R16, UR8, RZ ;  /* 0x0000000810117c24 */ /* 0x000fc8000f8e02ff */
[----:B------:R-:W-:-:S07]  /*0560*/  IMAD.SHL.U32 R17, R17, 0x2, RZ ;  /* 0x0000000211117824 */ /* 0x000fce00078e00ff */
[----:B------:R-:W-:Y:S05]  /*0570*/  CALL.REL.NOINC `($__internal_22_$__cuda_sm20_div_s64) ;  /* 0x0000001c00907944 */ /* 0x000fea0003c00000 */
[----:B------:R-:W-:Y:S05]  /*0580*/  BRA `(.L_x_307) ;  /* 0x0000000000587947 */ /* 0x000fea0003800000 */
.L_x_306:
        /* <DEDUP_REMOVED lines=17> */
[----:B------:R-:W-:Y:S01]  /*06a0*/  @P0 IADD3 R24, -R17, R24, RZ ;  /* 0x0000001811180210 */ /* 0x000fe20007ffe1ff */
[----:B------:R-:W-:-:S03]  /*06b0*/  @P0 VIADD R14, R14, 0x1 ;  /* 0x000000010e0e0836 */ /* 0x000fc60000000000 */
[----:B------:R-:W-:-:S13]  /*06c0*/  ISETP.GE.U32.AND P1, PT, R24, R17, PT ;  /* 0x000000111800720c */ /* 0x000fda0003f26070 */
[----:B------:R-:W-:Y:S01]  /*06d0*/  @P1 VIADD R14, R14, 0x1 ;  /* 0x000000010e0e1836 */ /* 0x000fe20000000000 */
[----:B------:R-:W-:-:S07]  /*06e0*/  @!P2 LOP3.LUT R14, RZ, R17, RZ, 0x33, !PT ;  /* 0x00000011ff0ea212 */ /* 0x000fce00078e33ff */
.L_x_307:
        /* <DEDUP_REMOVED lines=16> */
[----:B------:R-:W-:Y:S01]  /*07f0*/  VIADD R22, R12, 0x8ff34781 ;  /* 0x8ff347810c167836 */ /* 0x000fe20000000000 */
[----:B------:R-:W-:Y:S01]  /*0800*/  LOP3.LUT R49, R18, 0x3, RZ, 0xc0, !PT ;  /* 0x0000000312317812 */ /* 0x000fe200078ec0ff */
[----:B------:R-:W-:Y:S01]  /*0810*/  IMAD R19, R20, -0x2daee0ad, RZ ;  /* 0xd2511f5314137824 */ /* 0x000fe200078e02ff */
[----:B------:R-:W-:Y:S01]  /*0820*/  ULDC.64 UR4, c[0x0][0x250] ;  /* 0x0000940000047ab9 */ /* 0x000fe20000000a00 */
[----:B------:R-:W-:Y:S01]  /*0830*/  IMAD.WIDE.U32 R28, R21, -0x326172a9, RZ ;  /* 0xcd9e8d57151c7825 */ /* 0x000fe200078e00ff */
[----:B------:R-:W1:Y:S01]  /*0840*/  LDC.64 R16, c[0x0][0x210] ;  /* 0x00008400ff107b82 */ /* 0x000e620000000a00 */
[----:B------:R-:W-:Y:S01]  /*0850*/  LOP3.LUT R23, R23, R22, RZ, 0x3c, !PT ;  /* 0x0000001617177212 */ /* 0x000fe200078e3cff */
[----:B------:R-:W-:Y:S01]  /*0860*/  ULDC UR10, c[0x0][0x240] ;  /* 0x00009000000a7ab9 */ /* 0x000fe20000000800 */
[----:B------:R-:W-:Y:S01]  /*0870*/  IMAD.HI.U32 R27, R45, -0x2daee0ad, RZ ;  /* 0xd2511f532d1b7827 */ /* 0x000fe200078e00ff */
[----:B------:R-:W-:Y:S01]  /*0880*/  LOP3.LUT R20, R19, R48, RZ, 0x3c, !PT ;  /* 0x0000003013147212 */ /* 0x000fe200078e3cff */
[----:B------:R-:W-:Y:S01]  /*0890*/  ULDC.64 UR8, c[0x0][0x238] ;  /* 0x00008e0000087ab9 */ /* 0x000fe20000000a00 */
[----:B------:R-:W-:-:S02]  /*08a0*/  LOP3.LUT R26, R23, R29, RZ, 0x3c, !PT ;  /* 0x0000001d171a7212 */ /* 0x000fc400078e3cff */
[----:B------:R-:W-:-:S07]  /*08b0*/  LOP3.LUT R27, R20, R27, RZ, 0x3c, !PT ;  /* 0x0000001b141b7212 */ /* 0x000fce00078e3cff */
.L_x_323:
[----:B------:R-:W-:Y:S01]  /*08c0*/  VIADD R0, R0, 0x1 ;  /* 0x0000000100007836 */ /* 0x000fe20000000000 */
[----:B------:R-:W-:Y:S03]  /*08d0*/  BSSY B0, `(.L_x_308) ;  /* 0x000000c000007945 */ /* 0x000fe60003800000 */
[C---:B------:R-:W-:Y:S01]  /*08e0*/  IMAD.HI.U32 R18, R0.reuse, -0x2daee0ad, RZ ;  /* 0xd2511f5300127827 */ /* 0x040fe200078e00ff */
[----:B------:R-:W-:-:S13]  /*08f0*/  ISETP.NE.AND P0, PT, R0, RZ, PT ;  /* 0x000000ff0000720c */ /* 0x000fda0003f05270 */
[----:B------:R-:W-:Y:S05]  /*0900*/  @P0 BRA `(.L_x_309) ;  /* 0x0000000000200947 */ /* 0x000fea0003800000 */
[----:B------:R-:W-:-:S05]  /*0910*/  VIADD R2, R2, 0x1 ;  /* 0x0000000102027836 */ /* 0x000fca0000000000 */
[----:B------:R-:W-:-:S13]  /*0920*/  ISETP.NE.AND P0, PT, R2, RZ, PT ;  /* 0x000000ff0200720c */ /* 0x000fda0003f05270 */
[----:B------:R-:W-:Y:S01]  /*0930*/  @!P0 VIADD R44, R44, 0x1 ;  /* 0x000000012c2c8836 */ /* 0x000fe20000000000 */
[----:B------:R-:W-:Y:S01]  /*0940*/  @!P0 IADD3 R19, R43, 0x1, RZ ;  /* 0x000000012b138810 */ /* 0x000fe20007ffe0ff */
[----:B------:R-:W-:-:S03]  /*0950*/  @!P0 IMAD.MOV.U32 R2, RZ, RZ, RZ ;  /* 0x000000ffff028224 */ /* 0x000fc600078e00ff */
[----:B------:R-:W-:-:S13]  /*0960*/  ISETP.NE.AND P1, PT, R44, RZ, !P0 ;  /* 0x000000ff2c00720c */ /* 0x000fda0004725270 */
[----:B------:R-:W-:-:S04]  /*0970*/  @P1 IMAD.MOV R19, RZ, RZ, R43 ;  /* 0x000000ffff131224 */ /* 0x000fc800078e022b */
[----:B------:R-:W-:-:S07]  /*0980*/  @!P0 IMAD.MOV.U32 R43, RZ, RZ, R19 ;  /* 0x000000ffff2b8224 */ /* 0x000fce00078e0013 */
.L_x_309:
[----:B------:R-:W-:Y:S05]  /*0990*/  BSYNC B0 ;  /* 0x0000000000007941 */ /* 0x000fea0003800000 */
.L_x_308:
        /* <DEDUP_REMOVED lines=14> */
[----:B------:R-:W-:-:S05]  /*0a80*/  IMAD.WIDE.U32 R20, R20, -0x326172a9, RZ ;  /* 0xcd9e8d5714147825 */ /* 0x000fca00078e00ff */
        /* <DEDUP_REMOVED lines=10> */
[----:B------:R-:W-:Y:S02]  /*0b30*/  IADD3 R21, R12, 0x1715609d, RZ ;  /* 0x1715609d0c157810 */ /* 0x000fe40007ffe0ff */
        /* <DEDUP_REMOVED lines=13> */
[----:B------:R-:W-:-:S03]  /*0c10*/  LOP3.LUT R21, R19, R24, R21, 0x96, !PT ;  /* 0x0000001813157212 */ /* 0x000fc600078e9615 */
[----:B------:R-:W-:Y:S01]  /*0c20*/  IMAD R24, R45, -0x2daee0ad, RZ ;  /* 0xd2511f532d187824 */ /* 0x000fe200078e02ff */
        /* <DEDUP_REMOVED lines=8> */
[----:B------:R-:W-:Y:S01]  /*0cb0*/  IMAD.HI.U32 R51, R45, -0x2daee0ad, RZ ;  /* 0xd2511f532d337827 */ /* 0x000fe200078e00ff */
[----:B------:R-:W-:-:S03]  /*0cc0*/  LOP3.LUT R50, R19, R50, R21, 0x96, !PT ;  /* 0x0000003213327212 */ /* 0x000fc600078e9615 */
[----:B------:R-:W-:Y:S01]  /*0cd0*/  IMAD.MOV.U32 R21, RZ, RZ, R28 ;  /* 0x000000ffff157224 */ /* 0x000fe200078e001c */
[----:B------:R-:W-:Y:S01]  /*0ce0*/  LOP3.LUT R51, R51, R20, R48, 0x96, !PT ;  /* 0x0000001433337212 */ /* 0x000fe200078e9630 */
[----:B------:R-:W-:Y:S01]  /*0cf0*/  IMAD.MOV.U32 R23, RZ, RZ, R24 ;  /* 0x000000ffff177224 */ /* 0x000fe200078e0018 */
[----:B------:R-:W-:Y:S01]  /*0d00*/  MOV R20, R27 ;  /* 0x0000001b00147202 */ /* 0x000fe20000000f00 */
[----:B------:R-:W-:Y:S01]  /*0d10*/  IMAD.MOV.U32 R22, RZ, RZ, R50 ;  /* 0x000000ffff167224 */ /* 0x000fe200078e0032 */
        /* <DEDUP_REMOVED lines=11> */
[----:B------:R-:W-:Y:S02]  /*0dd0*/  IMAD.MOV.U32 R20, RZ, RZ, R28 ;  /* 0x000000ffff147224 */ /* 0x000fe400078e001c */
[----:B------:R-:W-:Y:S01]  /*0de0*/  IMAD.MOV.U32 R22, RZ, RZ, R24 ;  /* 0x000000ffff167224 */ /* 0x000fe200078e0018 */
[----:B------:R-:W-:Y:S06]  /*0df0*/  BRA `(.L_x_310) ;  /* 0x0000000000107947 */ /* 0x000fec0003800000 */
.L_x_311:
[----:B------:R-:W-:Y:S01]  /*0e00*/  IMAD.MOV.U32 R21, RZ, RZ, R27 ;  /* 0x000000ffff157224 */ /* 0x000fe200078e001b */
[----:B------:R-:W-:Y:S01]  /*0e10*/  MOV R20, R24 ;  /* 0x0000001800147202 */ /* 0x000fe20000000f00 */
[----:B------:R-:W-:Y:S02]  /*0e20*/  IMAD.MOV.U32 R23, RZ, RZ, R50 ;  /* 0x000000ffff177224 */ /* 0x000fe400078e0032 */
[----:B------:R-:W-:-:S07]  /*0e30*/  IMAD.MOV.U32 R22, RZ, RZ, R18 ;  /* 0x000000ffff167224 */ /* 0x000fce00078e0012 */
.L_x_310:
[----:B------:R-:W-:Y:S01]  /*0e40*/  IMAD.WIDE.U32 R26, R20, 0x200000, RZ ;  /* 0x00200000141a7825 */ /* 0x000fe200078e00ff */
[----:B------:R-:W-:Y:S01]  /*0e50*/  HFMA2.MMA R30, -RZ, RZ, 0, 0 ;  /* 0x00000000ff1e7435 */ /* 0x000fe200000001ff */
[----:B------:R-:W-:Y:S02]  /*0e60*/  BSSY B0, `(.L_x_312) ;  /* 0x0000062000007945 */ /* 0x000fe40003800000 */
[----:B------:R-:W-:Y:S01]  /*0e70*/  IMAD.MOV.U32 R31, RZ, RZ, 0x3ca00000 ;  /* 0x3ca00000ff1f7424 */ /* 0x000fe200078e00ff */
[----:B------:R-:W-:Y:S01]  /*0e80*/  LOP3.LUT R26, R26, R21, RZ, 0x3c, !PT ;  /* 0x000000151a1a7212 */ /* 0x000fe200078e3cff */
[----:B------:R-:W-:-:S03]  /*0e90*/  IMAD.WIDE.U32 R20, R22, 0x200000, RZ ;  /* 0x0020000016147825 */ /* 0x000fc600078e00ff */
[----:B------:R-:W2:Y:S01]  /*0ea0*/  I2F.F64.U64 R24, R26 ;  /* 0x0000001a00187312 */ /* 0x000ea20000301800 */
[----:B------:R-:W-:-:S07]  /*0eb0*/  LOP3.LUT R20, R20, R23, RZ, 0x3c, !PT ;  /* 0x0000001714147212 */ /* 0x000fce00078e3cff */
[----:B------:R-:W3:Y:S01]  /*0ec0*/  I2F.F64.U64 R20, R20 ;  /* 0x0000001400147312 */ /* 0x000ee20000301800 */
[----:B--2---:R-:W-:Y:S02]  /*0ed0*/  DFMA R24, R24, R30, 5.5511151231257827021e-17 ;  /* 0x3c9000001818742b */ /* 0x004fe4000000001e */
[----:B---3--:R-:W-:-:S08]  /*0ee0*/  DFMA R30, R20, 2.2204460492503130808e-16, R30 ;  /* 0x3cb00000141e782b */ /* 0x008fd0000000001e */
[----:B------:R-:W-:Y:S01]  /*0ef0*/  ISETP.GT.AND P0, PT, R25, 0xfffff, PT ;  /* 0x000fffff1900780c */ /* 0x000fe20003f04270 */
[----:B------:R-:W-:Y:S01]  /*0f00*/  IMAD.MOV.U32 R22, RZ, RZ, R24 ;  /* 0x000000ffff167224 */ /* 0x000fe200078e0018 */
[----:B------:R-:W-:Y:S01]  /*0f10*/  MOV R23, R25 ;  /* 0x0000001900177202 */ /* 0x000fe20000000f00 */
[----:B------:R-:W-:Y:S01]  /*0f20*/  IMAD.SHL.U32 R28, R31, 0x2, RZ ;  /* 0x000000021f1c7824 */ /* 0x000fe200078e00ff */
[----:B------:R-:W-:-:S04]  /*0f30*/  MOV R26, R31 ;  /* 0x0000001f001a7202 */ /* 0x000fc80000000f00 */
[----:B------:R-:W-:-:S05]  /*0f40*/  ISETP.GE.U32.AND P2, PT, R28, -0x797fffff, PT ;  /* 0x868000011c00780c */ /* 0x000fca0003f46070 */
[----:B------:R-:W-:-:S10]  /*0f50*/  @!P0 DMUL R22, R22, 1.80143985094819840000e+16 ;  /* 0x4350000016168828 */ /* 0x000fd40000000000 */
[----:B------:R-:W-:Y:S01]  /*0f60*/  @!P0 IMAD.MOV.U32 R25, RZ, RZ, R23 ;  /* 0x000000ffff198224 */ /* 0x000fe200078e0017 */
[----:B------:R-:W-:-:S03]  /*0f70*/  @P2 DMUL R30, RZ, R30 ;  /* 0x0000001eff1e2228 */ /* 0x000fc60000000000 */
[----:B------:R-:W-:-:S05]  /*0f80*/  VIADD R20, R25, 0xffffffff ;  /* 0xffffffff19147836 */ /* 0x000fca0000000000 */
[----:B------:R-:W-:Y:S02]  /*0f90*/  ISETP.GE.U32.AND P1, PT, R20, 0x7fefffff, PT ;  /* 0x7fefffff1400780c */ /* 0x000fe40003f26070 */
[----:B------:R-:W-:-:S05]  /*0fa0*/  @P2 IMAD.MOV.U32 R26, RZ, RZ, R31 ;  /* 0x000000ffff1a2224 */ /* 0x000fca00078e001f */
[----:B------:R-:W-:Y:S02]  /*0fb0*/  IADD3 R27, R26, 0x100000, RZ ;  /* 0x001000001a1b7810 */ /* 0x000fe40007ffe0ff */
[----:B------:R-:W-:-:S04]  /*0fc0*/  MOV R26, R30 ;  /* 0x0000001e001a7202 */ /* 0x000fc80000000f00 */
[----:B------:R-:W-:Y:S01]  /*0fd0*/  @P1 IMAD.MOV.U32 R20, RZ, RZ, 0x0 ;  /* 0x00000000ff141424 */ /* 0x000fe200078e00ff */
[----:B------:R-:W2:Y:S01]  /*0fe0*/  FRND.F64 R36, R26 ;  /* 0x0000001a00247313 */ /* 0x000ea20000301800 */
[----:B------:R-:W-:Y:S01]  /*0ff0*/  @P1 IMAD.MOV.U32 R21, RZ, RZ, 0x7ff00000 ;  /* 0x7ff00000ff151424 */ /* 0x000fe200078e00ff */
[----:B------:R-:W-:-:S05]  /*1000*/  @P1 FSETP.NEU.FTZ.AND P2, PT, R23, RZ, PT ;  /* 0x000000ff1700120b */ /* 0x000fca0003f5d000 */
[----:B------:R-:W-:Y:S01]  /*1010*/  @P1 DFMA R20, R22, R20, +INF ;  /* 0x7ff000001614142b */ /* 0x000fe20000000014 */
[----:B------:R-:W-:Y:S01]  /*1020*/  IMAD.MOV.U32 R23, RZ, RZ, R24 ;  /* 0x000000ffff177224 */ /* 0x000fe200078e0018 */
[----:B------:R-:W-:Y:S01]  /*1030*/  @!P0 MOV R23, R22 ;  /* 0x0000001600178202 */ /* 0x000fe20000000f00 */
[----:B------:R-:W-:Y:S02]  /*1040*/  IMAD.MOV.U32 R24, RZ, RZ, -0x3ff ;  /* 0xfffffc01ff187424 */ /* 0x000fe400078e00ff */
[----:B------:R-:W-:Y:S01]  /*1050*/  @!P0 IMAD.MOV.U32 R24, RZ, RZ, -0x435 ;  /* 0xfffffbcbff188424 */ /* 0x000fe200078e00ff */
[----:B--2---:R-:W-:-:S04]  /*1060*/  DFMA R36, -R36, 0.5, R30 ;  /* 0x3fe000002424782b */ /* 0x004fc8000000011e */
        /* <DEDUP_REMOVED lines=10> */
[----:B------:R-:W-:Y:S01]  /*1110*/  UMOV UR14, 0x80000000 ;  /* 0x80000000000e7882 */ /* 0x000fe20000000000 */
[----:B------:R-:W-:Y:S01]  /*1120*/  ISETP.GE.AND P0, PT, R21, 0x3ff6a09f, PT ;  /* 0x3ff6a09f1500780c */ /* 0x000fe20003f06270 */
[----:B------:R-:W-:Y:S01]  /*1130*/  UMOV UR15, 0x43300000 ;  /* 0x43300000000f7882 */ /* 0x000fe20000000000 */
[----:B------:R-:W-:-:S11]  /*1140*/  MOV R25, 0x43300000 ;  /* 0x4330000000197802 */ /* 0x000fd60000000f00 */
[----:B------:R-:W-:Y:S01]  /*1150*/  @P0 IADD3 R23, R21, -0x100000, RZ ;  /* 0xfff0000015170810 */ /* 0x000fe20007ffe0ff */
[----:B------:R-:W-:-:S04]  /*1160*/  @P0 VIADD R24, R24, 0x1 ;  /* 0x0000000118180836 */ /* 0x000fc80000000000 */
[----:B------:R-:W-:Y:S01]  /*1170*/  @P0 IMAD.MOV.U32 R21, RZ, RZ, R23 ;  /* 0x000000ffff150224 */ /* 0x000fe200078e0017 */
[----:B------:R-:W-:-:S05]  /*1180*/  LOP3.LUT R24, R24, 0x80000000, RZ, 0x3c, !PT ;  /* 0x8000000018187812 */ /* 0x000fca00078e3cff */
[C---:B------:R-:W-:Y:S02]  /*1190*/  DADD R28, R20.reuse, 1 ;  /* 0x3ff00000141c7429 */ /* 0x040fe40000000000 */
[----:B------:R-:W-:Y:S02]  /*11a0*/  DADD R20, R20, -1 ;  /* 0xbff0000014147429 */ /* 0x000fe40000000000 */
[----:B------:R-:W-:Y:S01]  /*11b0*/  DADD R24, R24, -UR14 ;  /* 0x8000000e18187e29 */ /* 0x000fe20008000000 */
[----:B------:R-:W-:Y:S01]  /*11c0*/  UMOV UR14, 0xfefa39ef ;  /* 0xfefa39ef000e7882 */ /* 0x000fe20000000000 */
[----:B------:R-:W2:Y:S01]  /*11d0*/  MUFU.RCP64H R23, R29 ;  /* 0x0000001d00177308 */ /* 0x000ea20000001800 */
[----:B------:R-:W-:Y:S01]  /*11e0*/  UMOV UR15, 0x3fe62e42 ;  /* 0x3fe62e42000f7882 */ /* 0x000fe20000000000 */
[----:B--2---:R-:W-:-:S08]  /*11f0*/  DFMA R40, -R28, R22, 1 ;  /* 0x3ff000001c28742b */ /* 0x004fd00000000116 */
        /* <DEDUP_REMOVED lines=40> */
.L_x_313:
[----:B------:R-:W-:Y:S05]  /*1480*/  BSYNC B0 ;  /* 0x0000000000007941 */ /* 0x000fea0003800000 */
.L_x_312:
[----:B------:R-:W-:Y:S01]  /*1490*/  UMOV UR12, 0x33145c07 ;  /* 0x33145c07000c7882 */ /* 0x000fe20000000000 */
[----:B------:R-:W-:Y:S01]  /*14a0*/  UMOV UR13, 0x3ca1a626 ;  /* 0x3ca1a626000d7882 */ /* 0x000fe20000000000 */
[----:B------:R-:W-:Y:S01]  /*14b0*/  IMAD.MOV.U32 R24, RZ, RZ, 0x2cb0d246 ;  /* 0x2cb0d246ff187424 */ /* 0x000fe200078e00ff */
[----:B------:R-:W-:Y:S01]  /*14c0*/  DMUL R22, R36, UR12 ;  /* 0x0000000c24167c28 */ /* 0x000fe20008000000 */
[----:B------:R-:W-:Y:S01]  /*14d0*/  UMOV UR12, 0x54442d18 ;  /* 0x54442d18000c7882 */ /* 0x000fe20000000000 */
[----:B------:R-:W-:Y:S01]  /*14e0*/  UMOV UR13, 0x400921fb ;  /* 0x400921fb000d7882 */ /* 0x000fe20000000000 */
[----:B------:R-:W-:Y:S01]  /*14f0*/  IMAD.MOV.U32 R25, RZ, RZ, 0x3e5ae5f1 ;  /* 0x3e5ae5f1ff197424 */ /* 0x000fe200078e00ff */
[----:B------:R-:W-:Y:S01]  /*1500*/  HFMA2.MMA R38, -RZ, RZ, -2.966796875, -7.8678131103515625e-05 ;  /* 0xc1ef8528ff267435 */ /* 0x000fe200000001ff */
[----:B------:R-:W-:Y:S01]  /*1510*/  IMAD.MOV.U32 R39, RZ, RZ, 0x3e21eea7 ;  /* 0x3e21eea7ff277424 */ /* 0x000fe200078e00ff */
[----:B------:R-:W-:Y:S01]  /*1520*/  DMUL R20, R20, -2 ;  /* 0xc000000014147828 */ /* 0x000fe20000000000 */
[----:B------:R-:W-:Y:S01]  /*1530*/  UMOV UR14, 0x69ace392 ;  /* 0x69ace392000e7882 */ /* 0x000fe20000000000 */
[----:B------:R-:W-:Y:S01]  /*1540*/  DFMA R36, R36, UR12, R22 ;  /* 0x0000000c24247c2b */ /* 0x000fe20008000016 */
[----:B------:R-:W-:Y:S01]  /*1550*/  UMOV UR12, 0xf9785eba ;  /* 0xf9785eba000c7882 */ /* 0x000fe20000000000 */
[----:B------:R-:W-:Y:S01]  /*1560*/  UMOV UR13, 0x3de5db65 ;  /* 0x3de5db65000d7882 */ /* 0x000fe20000000000 */
[----:B------:R-:W-:Y:S01]  /*1570*/  UMOV UR15, 0x3ec71de3 ;  /* 0x3ec71de3000f7882 */ /* 0x000fe20000000000 */
[----:B------:R-:W2:Y:S01]  /*1580*/  MUFU.RSQ64H R23, R21 ;  /* 0x0000001500177308 */ /* 0x000ea20000001c00 */
[----:B------:R-:W-:Y:S01]  /*1590*/  MOV R34, 0x0 ;  /* 0x0000000000227802 */ /* 0x000fe20000000f00 */
[----:B------:R-:W-:Y:S01]  /*15a0*/  IMAD.MOV.U32 R35, RZ, RZ, 0x3fd80000 ;  /* 0x3fd80000ff237424 */ /* 0x000fe200078e00ff */
        /* <DEDUP_REMOVED lines=10> */
[----:B--2---:R-:W-:Y:S01]  /*1650*/  DMUL R40, R22, R22 ;  /* 0x0000001616287228 */ /* 0x004fe20000000000 */
[----:B------:R-:W2:Y:S01]  /*1660*/  FRND.F64.TRUNC R28, R30 ;  /* 0x0000001e001c7313 */ /* 0x000ea2000030d800 */
        /* <DEDUP_REMOVED lines=27> */
[----:B--2---:R-:W-:Y:S02]  /*1820*/  DSETP.NEU.AND P2, PT, R30, R28, PT ;  /* 0x0000001c1e00722a */ /* 0x004fe40003f4d000 */
[----:B------:R-:W-:Y:S02]  /*1830*/  DFMA R34, R34, R40, R22 ;  /* 0x000000282222722b */ /* 0x000fe40000000016 */
[C---:B------:R-:W-:Y:S02]  /*1840*/  DFMA R24, R32.reuse, R24, RZ ;  /* 0x000000182018722b */ /* 0x040fe400000000ff */
[----:B------:R-:W-:-:S06]  /*1850*/  DFMA R38, R32, R38, -0.5 ;  /* 0xbfe000002026742b */ /* 0x000fcc0000000026 */
[----:B------:R-:W-:Y:S02]  /*1860*/  DFMA R24, R36, R24, R36 ;  /* 0x000000182418722b */ /* 0x000fe40000000024 */
[----:B------:R-:W-:Y:S02]  /*1870*/  DFMA R32, R32, R38, 1 ;  /* 0x3ff000002020742b */ /* 0x000fe40000000026 */
[----:B------:R-:W-:Y:S01]  /*1880*/  DMUL R36, R20, R34 ;  /* 0x0000002214247228 */ /* 0x000fe20000000000 */
[----:B------:R-:W-:Y:S01]  /*1890*/  VIADD R39, R35, 0xfff00000 ;  /* 0xfff0000023277836 */ /* 0x000fe20000000000 */
[----:B------:R-:W-:-:S04]  /*18a0*/  MOV R38, R34 ;  /* 0x0000002200267202 */ /* 0x000fc80000000f00 */
[----:B------:R-:W-:Y:S01]  /*18b0*/  @!P0 LOP3.LUT R27, R25, 0x80000000, RZ, 0x3c, !PT ;  /* 0x80000000191b8812 */ /* 0x000fe200078e3cff */
[----:B------:R-:W-:Y:S01]  /*18c0*/  @!P0 IMAD.MOV.U32 R26, RZ, RZ, R24 ;  /* 0x000000ffff1a8224 */ /* 0x000fe200078e0018 */
[----:B------:R-:W-:Y:S01]  /*18d0*/  @!P0 MOV R24, R32 ;  /* 0x0000002000188202 */ /* 0x000fe20000000f00 */
[----:B------:R-:W-:Y:S01]  /*18e0*/  @!P0 IMAD.MOV.U32 R25, RZ, RZ, R33 ;  /* 0x000000ffff198224 */ /* 0x000fe200078e0021 */
[----:B------:R-:W-:Y:S01]  /*18f0*/  DFMA R28, R36, -R36, R20 ;  /* 0x80000024241c722b */ /* 0x000fe20000000014 */
[----:B------:R-:W-:Y:S01]  /*1900*/  @!P0 IMAD.MOV.U32 R33, RZ, RZ, R27 ;  /* 0x000000ffff218224 */ /* 0x000fe200078e001b */
[----:B------:R-:W-:Y:S02]  /*1910*/  @!P0 MOV R32, R26 ;  /* 0x0000001a00208202 */ /* 0x000fe40000000f00 */
[----:B------:R-:W-:Y:S02]  /*1920*/  ISETP.GE.U32.AND P0, PT, R22, 0x7ca00000, PT ;  /* 0x7ca000001600780c */ /* 0x000fe40003f06070 */
[----:B------:R-:W-:-:S02]  /*1930*/  @P1 LOP3.LUT R41, R25, 0x80000000, RZ, 0x3c, !PT ;  /* 0x8000000019291812 */ /* 0x000fc400078e3cff */
[----:B------:R-:W-:-:S03]  /*1940*/  DFMA R26, R28, R38, R36 ;  /* 0x000000261c1a722b */ /* 0x000fc60000000024 */
[----:B------:R-:W-:Y:S01]  /*1950*/  @P1 IMAD.MOV.U32 R25, RZ, RZ, R41 ;  /* 0x000000ffff191224 */ /* 0x000fe200078e0029 */
[----:B------:R-:W-:Y:S01]  /*1960*/  @!P2 DMUL R24, RZ, R30 ;  /* 0x0000001eff18a228 */ /* 0x000fe20000000000 */
[----:B------:R-:W-:-:S05]  /*1970*/  @P1 LOP3.LUT R31, R33, 0x80000000, RZ, 0x3c, !PT ;  /* 0x80000000211f1812 */ /* 0x000fca00078e3cff */
[----:B------:R-:W-:Y:S01]  /*1980*/  @P1 IMAD.MOV.U32 R33, RZ, RZ, R31 ;  /* 0x000000ffff211224 */ /* 0x000fe200078e001f */
[----:B------:R-:W-:Y:S06]  /*1990*/  @!P0 BRA `(.L_x_315) ;  /* 0x0000000000108947 */ /* 0x000fec0003800000 */
[----:B------:R-:W-:-:S07]  /*19a0*/  MOV R26, 0x19c0 ;  /* 0x000019c0001a7802 */ /* 0x000fce0000000f00 */
[----:B01----:R-:W-:Y:S05]  /*19b0*/  CALL.REL.NOINC `($__internal_23_$__cuda_sm20_dsqrt_rn_f64_mediumpath_v1) ;  /* 0x0000000c00ac7944 */ /* 0x003fea0003c00000 */
[----:B------:R-:W-:Y:S01]  /*19c0*/  IMAD.MOV.U32 R26, RZ, RZ, R22 ;  /* 0x000000ffff1a7224 */ /* 0x000fe200078e0016 */
[----:B------:R-:W-:-:S07]  /*19d0*/  MOV R27, R23 ;  /* 0x00000017001b7202 */ /* 0x000fce0000000f00 */
.L_x_315:
[----:B------:R-:W-:Y:S05]  /*19e0*/  BSYNC B0 ;  /* 0x0000000000007941 */ /* 0x000fea0003800000 */
.L_x_314:
[----:B-1----:R-:W-:Y:S01]  /*19f0*/  ISETP.GE.U32.AND P0, PT, R10, R16, PT ;  /* 0x000000100a00720c */ /* 0x002fe20003f06070 */
[----:B------:R-:W-:Y:S01]  /*1a00*/  DADD R22, RZ, R32 ;  /* 0x00000000ff167229 */ /* 0x000fe20000000020 */
[----:B------:R-:W-:Y:S01]  /*1a10*/  BSSY B0, `(.L_x_316) ;  /* 0x0000046000007945 */ /* 0x000fe20003800000 */
[----:B------:R-:W-:Y:S01]  /*1a20*/  DMUL R24, R26, R24 ;  /* 0x000000181a187228 */ /* 0x000fe20000000000 */
[----:B------:R-:W-:-:S05]  /*1a30*/  ISETP.GE.AND.EX P0, PT, R11, R17, PT, P0 ;  /* 0x000000110b00720c */ /* 0x000fca0003f06300 */
[----:B------:R-:W-:-:S08]  /*1a40*/  DMUL R22, R22, R26 ;  /* 0x0000001a16167228 */ /* 0x000fd00000000000 */
[----:B------:R-:W-:Y:S05]  /*1a50*/  @P0 BRA `(.L_x_317) ;  /* 0x0000000400040947 */ /* 0x000fea0003800000 */
[----:B0-----:R-:W-:Y:S01]  /*1a60*/  DFMA R24, R24, UR4, R14 ;  /* 0x0000000418187c2b */ /* 0x001fe2000800000e */
[----:B------:R-:W-:Y:S01]  /*1a70*/  IMAD.MOV.U32 R30, RZ, RZ, 0x652b82fe ;  /* 0x652b82feff1e7424 */ /* 0x000fe200078e00ff */
[----:B------:R-:W-:Y:S01]  /*1a80*/  UMOV UR12, 0xfefa39ef ;  /* 0xfefa39ef000c7882 */ /* 0x000fe20000000000 */
[----:B------:R-:W-:Y:S01]  /*1a90*/  IMAD.MOV.U32 R31, RZ, RZ, 0x3ff71547 ;  /* 0x3ff71547ff1f7424 */ /* 0x000fe200078e00ff */
[----:B------:R-:W-:Y:S01]  /*1aa0*/  UMOV UR13, 0x3fe62e42 ;  /* 0x3fe62e42000d7882 */ /* 0x000fe20000000000 */
[----:B------:R-:W-:Y:S01]  /*1ab0*/  IMAD R28, R10, UR10, RZ ;  /* 0x0000000a0a1c7c24 */ /* 0x000fe2000f8e02ff */
[----:B------:R-:W-:Y:S03]  /*1ac0*/  BSSY B1, `(.L_x_318) ;  /* 0x0000039000017945 */ /* 0x000fe60003800000 */
[----:B------:R-:W-:Y:S01]  /*1ad0*/  DFMA R30, R24, R30, 6.75539944105574400000e+15 ;  /* 0x43380000181e742b */ /* 0x000fe2000000001e */
[----:B------:R-:W-:-:S07]  /*1ae0*/  FSETP.GEU.FTZ.AND P0, PT, |R25|, 4.1917929649353027344, PT ;  /* 0x4086232b1900780b */ /* 0x000fce0003f1e200 */
        /* <DEDUP_REMOVED lines=38> */
[----:B------:R-:W-:Y:S01]  /*1d50*/  IMAD R29, R30, 0x100000, R21 ;  /* 0x001000001e1d7824 */ /* 0x000fe200078e0215 */
[----:B------:R-:W-:Y:S01]  /*1d60*/  MOV R28, R20 ;  /* 0x00000014001c7202 */ /* 0x000fe20000000f00 */
[----:B------:R-:W-:Y:S06]  /*1d70*/  @!P0 BRA `(.L_x_319) ;  /* 0x0000000000348947 */ /* 0x000fec0003800000 */
[----:B------:R-:W-:Y:S01]  /*1d80*/  FSETP.GEU.FTZ.AND P0, PT, |R25|, 4.2275390625, PT ;  /* 0x408748001900780b */ /* 0x000fe20003f1e200 */
[C---:B------:R-:W-:Y:S02]  /*1d90*/  DADD R28, R24.reuse, +INF ;  /* 0x7ff00000181c7429 */ /* 0x040fe40000000000 */
[----:B------:R-:W-:-:S08]  /*1da0*/  DSETP.GEU.AND P1, PT, R24, RZ, PT ;  /* 0x000000ff1800722a */ /* 0x000fd00003f2e000 */
[----:B------:R-:W-:Y:S02]  /*1db0*/  FSEL R28, R28, RZ, P1 ;  /* 0x000000ff1c1c7208 */ /* 0x000fe40000800000 */
[----:B------:R-:W-:Y:S02]  /*1dc0*/  @!P0 LEA.HI R31, R30, R30, RZ, 0x1 ;  /* 0x0000001e1e1f8211 */ /* 0x000fe400078f08ff */
[----:B------:R-:W-:Y:S01]  /*1dd0*/  @!P0 MOV R24, R20 ;  /* 0x0000001400188202 */ /* 0x000fe20000000f00 */
[----:B------:R-:W-:Y:S01]  /*1de0*/  @!P0 IMAD.MOV.U32 R20, RZ, RZ, RZ ;  /* 0x000000ffff148224 */ /* 0x000fe200078e00ff */
[----:B------:R-:W-:Y:S02]  /*1df0*/  @!P0 SHF.R.S32.HI R31, RZ, 0x1, R31 ;  /* 0x00000001ff1f8819 */ /* 0x000fe4000001141f */
[----:B------:R-:W-:-:S03]  /*1e00*/  FSEL R29, R29, RZ, P1 ;  /* 0x000000ff1d1d7208 */ /* 0x000fc60000800000 */
[----:B------:R-:W-:Y:S02]  /*1e10*/  @!P0 IMAD.IADD R30, R30, 0x1, -R31 ;  /* 0x000000011e1e8824 */ /* 0x000fe400078e0a1f */
[----:B------:R-:W-:-:S03]  /*1e20*/  @!P0 IMAD R25, R31, 0x100000, R21 ;  /* 0x001000001f198824 */ /* 0x000fc600078e0215 */
[----:B------:R-:W-:-:S06]  /*1e30*/  @!P0 LEA R21, R30, 0x3ff00000, 0x14 ;  /* 0x3ff000001e158811 */ /* 0x000fcc00078ea0ff */
[----:B------:R-:W-:-:S11]  /*1e40*/  @!P0 DMUL R28, R24, R20 ;  /* 0x00000014181c8228 */ /* 0x000fd60000000000 */
.L_x_319:
[----:B------:R-:W-:Y:S05]  /*1e50*/  BSYNC B1 ;  /* 0x0000000000017941 */ /* 0x000fea0003800000 */
.L_x_318:
[----:B------:R1:W-:Y:S02]  /*1e60*/  STG.E.64 desc[UR6][R26.64], R28 ;  /* 0x0000001c1a007986 */ /* 0x0003e4000c101b06 */
.L_x_317:
[----:B------:R-:W-:Y:S05]  /*1e70*/  BSYNC B0 ;  /* 0x0000000000007941 */ /* 0x000fea0003800000 */
.L_x_316:
[----:B------:R-:W-:Y:S01]  /*1e80*/  ULDC UR11, c[0x0][0xc] ;  /* 0x00000300000b7ab9 */ /* 0x000fe20000000800 */
[----:B------:R-:W2:Y:S02]  /*1e90*/  LDC R31, c[0x0][RZ] ;  /* 0x00000000ff1f7b82 */ /* 0x000ea40000000800 */
[----:B--2---:R-:W-:-:S05]  /*1ea0*/  IMAD R31, R31, UR11, RZ ;  /* 0x0000000b1f1f7c24 */ /* 0x004fca000f8e02ff */
[----:B-1----:R-:W-:-:S04]  /*1eb0*/  IADD3 R27, P1, R31, R10, RZ ;  /* 0x0000000a1f1b7210 */ /* 0x002fc80007f3e0ff */
[----:B------:R-:W-:Y:S01]  /*1ec0*/  ISETP.GE.U32.AND P0, PT, R27, R16, PT ;  /* 0x000000101b00720c */ /* 0x000fe20003f06070 */
[----:B------:R-:W-:-:S05]  /*1ed0*/  IMAD.X R20, RZ, RZ, R11, P1 ;  /* 0x000000ffff147224 */ /* 0x000fca00008e060b */
[----:B------:R-:W-:-:S13]  /*1ee0*/  ISETP.GE.AND.EX P0, PT, R20, R17, PT, P0 ;  /* 0x000000111400720c */ /* 0x000fda0003f06300 */
[----:B------:R-:W-:Y:S05]  /*1ef0*/  @P0 BRA `(.L_x_320) ;  /* 0x0000000400040947 */ /* 0x000fea0003800000 */
[----:B0-----:R-:W-:Y:S01]  /*1f00*/  DFMA R22, R22, UR4, R14 ;  /* 0x0000000416167c2b */ /* 0x001fe2000800000e */
[----:B------:R-:W-:Y:S01]  /*1f10*/  MOV R28, 0x652b82fe ;  /* 0x652b82fe001c7802 */ /* 0x000fe20000000f00 */
[----:B------:R-:W-:Y:S01]  /*1f20*/  IMAD.MOV.U32 R29, RZ, RZ, 0x3ff71547 ;  /* 0x3ff71547ff1d7424 */ /* 0x000fe200078e00ff */
[----:B------:R-:W-:Y:S01]  /*1f30*/  UMOV UR12, 0xfefa39ef ;  /* 0xfefa39ef000c7882 */ /* 0x000fe20000000000 */
[----:B------:R-:W-:Y:S01]  /*1f40*/  UMOV UR13, 0x3fe62e42 ;  /* 0x3fe62e42000d7882 */ /* 0x000fe20000000000 */
[----:B------:R-:W-:Y:S01]  /*1f50*/  IMAD R27, R27, UR10, RZ ;  /* 0x0000000a1b1b7c24 */ /* 0x000fe2000f8e02ff */
[----:B------:R-:W-:Y:S02]  /*1f60*/  BSSY B0, `(.L_x_321) ;  /* 0x0000039000007945 */ /* 0x000fe40003800000 */
        /* <DEDUP_REMOVED lines=56> */
.L_x_322:
[----:B------:R-:W-:Y:S05]  /*22f0*/  BSYNC B0 ;  /* 0x0000000000007941 */ /* 0x000fea0003800000 */
.L_x_321:
[----:B------:R1:W-:Y:S02]  /*2300*/  STG.E.64 desc[UR6][R24.64], R26 ;  /* 0x0000001a18007986 */ /* 0x0003e4000c101b06 */
.L_x_320:
[----:B------:R-:W-:Y:S01]  /*2310*/  LEA R10, P0, R31, R10, 0x1 ;  /* 0x0000000a1f0a7211 */ /* 0x000fe200078008ff */
[----:B------:R-:W-:Y:S05]  /*2320*/  WARPSYNC.ALL ;  /* 0x0000000000007948 */ /* 0x000fea0003800000 */
[----:B------:R-:W-:Y:S01]  /*2330*/  IMAD.X R11, RZ, RZ, R11, P0 ;  /* 0x000000ffff0b7224 */ /* 0x000fe200000e060b */
[----:B------:R-:W-:Y:S01]  /*2340*/  BAR.SYNC.DEFER_BLOCKING 0x0 ;  /* 0x0000000000007b1d */ /* 0x000fe20000010000 */
[----:B------:R-:W-:Y:S01]  /*2350*/  ISETP.GE.U32.AND P0, PT, R10, R47, PT ;  /* 0x0000002f0a00720c */ /* 0x000fe20003f06070 */
[----:B------:R-:W-:Y:S01]  /*2360*/  IMAD.MOV.U32 R28, RZ, RZ, R18 ;  /* 0x000000ffff1c7224 */ /* 0x000fe200078e0012 */
[----:B-1----:R-:W-:Y:S01]  /*2370*/  MOV R26, R50 ;  /* 0x00000032001a7202 */ /* 0x002fe20000000f00 */
[----:B------:R-:W-:Y:S01]  /*2380*/  IMAD.MOV.U32 R27, RZ, RZ, R51 ;  /* 0x000000ffff1b7224 */ /* 0x000fe200078e0033 */
[----:B------:R-:W-:-:S13]  /*2390*/  ISETP.GE.AND.EX P0, PT, R11, R46, PT, P0 ;  /* 0x0000002e0b00720c */ /* 0x000fda0003f06300 */
[----:B------:R-:W-:Y:S05]  /*23a0*/  @!P0 BRA `(.L_x_323) ;  /* 0xffffffe400448947 */ /* 0x000fea000383ffff */
[----:B------:R-:W-:Y:S05]  /*23b0*/  EXIT ;  /* 0x000000000000794d */ /* 0x000fea0003800000 */
        .weak           $__internal_22_$__cuda_sm20_div_s64
        .type           $__internal_22_$__cuda_sm20_div_s64,@function
        .size           $__internal_22_$__cuda_sm20_div_s64,($__internal_23_$__cuda_sm20_dsqrt_rn_f64_mediumpath_v1 - $__internal_22_$__cuda_sm20_div_s64)
$__internal_22_$__cuda_sm20_div_s64:
[----:B------:R-:W-:Y:S01]  /*23c0*/  HFMA2.MMA R27, -RZ, RZ, 0, 0 ;  /* 0x00000000ff1b7435 */ /* 0x000fe200000001ff */
[----:B------:R-:W-:-:S05]  /*23d0*/  IMAD.MOV.U32 R26, RZ, RZ, R17 ;  /* 0x000000ffff1a7224 */ /* 0x000fca00078e0011 */
[----:B------:R0:W1:Y:S02]  /*23e0*/  I2F.U64.RP R25, R26 ;  /* 0x0000001a00197312 */ /* 0x0000640000309000 */
[----:B0-----:R-:W-:-:S04]  /*23f0*/  IADD3 R26, P4, RZ, -UR4, RZ ;  /* 0x80000004ff1a7c10 */ /* 0x001fc8000ff9e0ff */
[----:B------:R-:W-:Y:S02]  /*2400*/  IADD3.X R28, RZ, ~UR5, RZ, P4, !PT ;  /* 0x80000005ff1c7c10 */ /* 0x000fe4000a7fe4ff */
[----:B-1----:R-:W0:Y:S02]  /*2410*/  MUFU.RCP R25, R25 ;  /* 0x0000001900197308 */ /* 0x002e240000001000 */
[----:B0-----:R-:W-:-:S06]  /*2420*/  VIADD R14, R25, 0x1ffffffe ;  /* 0x1ffffffe190e7836 */ /* 0x001fcc0000000000 */
        /* <DEDUP_REMOVED lines=27> */
[----:B------:R-:W-:Y:S01]  /*25e0*/  IADD3 R23, P3, R22, R23, RZ ;  /* 0x0000001716177210 */ /* 0x000fe20007f7e0ff */
[----:B------:R-:W-:-:S04]  /*25f0*/  IMAD.X R25, R14, 0x1, R25, P0 ;  /* 0x000000010e197824 */ /* 0x000fc800000e0619 */
[----:B------:R-:W-:Y:S01]  /*2600*/  IMAD.HI.U32 R14, R23, R26, RZ ;  /* 0x0000001a170e7227 */ /* 0x000fe200078e00ff */
[----:B------:R-:W-:-:S03]  /*2610*/  IADD3.X R25, RZ, RZ, R25, P3, P2 ;  /* 0x000000ffff197210 */ /* 0x000fc60001fe4419 */
[----:B------:R-:W-:-:S04]  /*2620*/  IMAD.WIDE.U32 R14, R23, R28, R14 ;  /* 0x0000001c170e7225 */ /* 0x000fc800078e000e */
[C---:B------:R-:W-:Y:S02]  /*2630*/  IMAD R23, R25.reuse, R28, RZ ;  /* 0x0000001c19177224 */ /* 0x040fe400078e02ff */
[----:B------:R-:W-:-:S04]  /*2640*/  IMAD.HI.U32 R14, P0, R25, R26, R14 ;  /* 0x0000001a190e7227 */ /* 0x000fc8000780000e */
[----:B------:R-:W-:Y:S01]  /*2650*/  IMAD.HI.U32 R25, R25, R28, RZ ;  /* 0x0000001c19197227 */ /* 0x000fe200078e00ff */
[----:B------:R-:W-:-:S04]  /*2660*/  IADD3 R22, P2, R23, R14, RZ ;  /* 0x0000000e17167210 */ /* 0x000fc80007f5e0ff */
[----:B------:R-:W-:Y:S02]  /*2670*/  IADD3.X R14, R25, RZ, RZ, P0, !PT ;  /* 0x000000ff190e7210 */ /* 0x000fe400007fe4ff */
[----:B------:R-:W-:-:S03]  /*2680*/  IADD3 R25, P3, R22, 0x1, RZ ;  /* 0x0000000116197810 */ /* 0x000fc60007f7e0ff */
[----:B------:R-:W-:Y:S02]  /*2690*/  IMAD.X R23, RZ, RZ, R14, P2 ;  /* 0x000000ffff177224 */ /* 0x000fe400010e060e */
[----:B------:R-:W-:-:S04]  /*26a0*/  IMAD.WIDE.U32 R14, R22, R17, RZ ;  /* 0x00000011160e7225 */ /* 0x000fc800078e00ff */
[----:B------:R-:W-:Y:S01]  /*26b0*/  IMAD R15, R17, R23, R15 ;  /* 0x00000017110f7224 */ /* 0x000fe200078e020f */
[----:B------:R-:W-:-:S04]  /*26c0*/  IADD3 R14, P0, -R14, R26, RZ ;  /* 0x0000001a0e0e7210 */ /* 0x000fc80007f1e1ff */
[----:B------:R-:W-:Y:S01]  /*26d0*/  IADD3 R26, P2, -R17, R14, RZ ;  /* 0x0000000e111a7210 */ /* 0x000fe20007f5e1ff */
[----:B------:R-:W-:Y:S01]  /*26e0*/  IMAD.X R28, R28, 0x1, ~R15, P0 ;  /* 0x000000011c1c7824 */ /* 0x000fe200000e0e0f */
[----:B------:R-:W-:-:S04]  /*26f0*/  ISETP.GE.U32.AND P0, PT, R14, R17, PT ;  /* 0x000000110e00720c */ /* 0x000fc80003f06070 */
[C---:B------:R-:W-:Y:S02]  /*2700*/  ISETP.GE.U32.AND.EX P0, PT, R28.reuse, RZ, PT, P0 ;  /* 0x000000ff1c00720c */ /* 0x040fe40003f06100 */
[----:B------:R-:W-:Y:S02]  /*2710*/  IADD3.X R15, R28, -0x1, RZ, P2, !PT ;  /* 0xffffffff1c0f7810 */ /* 0x000fe400017fe4ff */
[----:B------:R-:W-:Y:S02]  /*2720*/  SEL R26, R26, R14, P0 ;  /* 0x0000000e1a1a7207 */ /* 0x000fe40000000000 */
[----:B------:R-:W-:Y:S02]  /*2730*/  IADD3.X R14, RZ, R23, RZ, P3, !PT ;  /* 0x00000017ff0e7210 */ /* 0x000fe40001ffe4ff */
[----:B------:R-:W-:Y:S02]  /*2740*/  SEL R25, R25, R22, P0 ;  /* 0x0000001619197207 */ /* 0x000fe40000000000 */
[----:B------:R-:W-:-:S02]  /*2750*/  SEL R15, R15, R28, P0 ;  /* 0x0000001c0f0f7207 */ /* 0x000fc40000000000 */
[----:B------:R-:W-:Y:S02]  /*2760*/  ISETP.GE.U32.AND P2, PT, R26, R17, PT ;  /* 0x000000111a00720c */ /* 0x000fe40003f46070 */
[----:B------:R-:W-:Y:S02]  /*2770*/  SEL R22, R14, R23, P0 ;  /* 0x000000170e167207 */ /* 0x000fe40000000000 */
[----:B------:R-:W-:Y:S02]  /*2780*/  IADD3 R14, P3, R25, 0x1, RZ ;  /* 0x00000001190e7810 */ /* 0x000fe40007f7e0ff */
[----:B------:R-:W-:-:S03]  /*2790*/  ISETP.GE.U32.AND.EX P0, PT, R15, RZ, PT, P2 ;  /* 0x000000ff0f00720c */ /* 0x000fc60003f06120 */
[----:B------:R-:W-:Y:S01]  /*27a0*/  IMAD.X R15, RZ, RZ, R22, P3 ;  /* 0x000000ffff0f7224 */ /* 0x000fe200018e0616 */
[----:B------:R-:W-:Y:S01]  /*27b0*/  SEL R14, R14, R25, P0 ;  /* 0x000000190e0e7207 */ /* 0x000fe20000000000 */
[----:B------:R-:W-:-:S03]  /*27c0*/  HFMA2.MMA R25, -RZ, RZ, 0, 0 ;  /* 0x00000000ff197435 */ /* 0x000fc600000001ff */
[----:B------:R-:W-:Y:S02]  /*27d0*/  SEL R15, R15, R22, P0 ;  /* 0x000000160f0f7207 */ /* 0x000fe40000000000 */
[-C--:B------:R-:W-:Y:S02]  /*27e0*/  IADD3 R23, P2, RZ, -R14.reuse, RZ ;  /* 0x8000000eff177210 */ /* 0x080fe40007f5e0ff */
[----:B------:R-:W-:Y:S02]  /*27f0*/  ISETP.NE.U32.AND P0, PT, R17, RZ, PT ;  /* 0x000000ff1100720c */ /* 0x000fe40003f05070 */
[----:B------:R-:W-:Y:S01]  /*2800*/  SEL R14, R23, R14, !P1 ;  /* 0x0000000e170e7207 */ /* 0x000fe20004800000 */
[----:B------:R-:W-:Y:S01]  /*2810*/  IMAD.X R22, RZ, RZ, ~R15, P2 ;  /* 0x000000ffff167224 */ /* 0x000fe200010e0e0f */
[----:B------:R-:W-:-:S04]  /*2820*/  ISETP.NE.AND.EX P0, PT, RZ, RZ, PT, P0 ;  /* 0x000000ffff00720c */ /* 0x000fc80003f05300 */
[----:B------:R-:W-:Y:S02]  /*2830*/  SEL R15, R22, R15, !P1 ;  /* 0x0000000f160f7207 */ /* 0x000fe40004800000 */
[----:B------:R-:W-:Y:S02]  /*2840*/  SEL R14, R14, 0xffffffff, P0 ;  /* 0xffffffff0e0e7807 */ /* 0x000fe40000000000 */
[----:B------:R-:W-:Y:S01]  /*2850*/  SEL R15, R15, 0xffffffff, P0 ;  /* 0xffffffff0f0f7807 */ /* 0x000fe20000000000 */
[----:B------:R-:W-:Y:S06]  /*2860*/  RET.REL.NODEC R24 `(_ZN2at6native63_GLOBAL__N__11d61d08_30_DistributionLogNormalKernel_cu_e7567be543distribution_elementwise_grid_stride_kernelIdLi2EZNS0_9templates4cuda20normal_and_transformIddPNS_17CUDAGeneratorImplEZZZNS4_17log_normal_kernelIS7_EEvRNS_18TensorIteratorBaseEddT_ENKUlvE_clEvENKUlvE_clEvEUldE_EEvSA_T1_T2_EUlP24curandStatePhilox4_32_10E_ZNS1_27distribution_nullary_kernelIdd7double2S7_SJ_SE_EEvSA_SG_RKT3_T4_EUlidE_EEvlNS_15PhiloxCudaStateESF_SG_) ;  /* 0xffffffd418e47950 */ /* 0x000fec0003c3ffff */
        .weak           $__internal_23_$__cuda_sm20_dsqrt_rn_f64_mediumpath_v1
        .type           $__internal_23_$__cuda_sm20_dsqrt_rn_f64_mediumpath_v1,@function
        .size           $__internal_23_$__cuda_sm20_dsqrt_rn_f64_mediumpath_v1,(.L_x_366 - $__internal_23_$__cuda_sm20_dsqrt_rn_f64_mediumpath_v1)
$__internal_23_$__cuda_sm20_dsqrt_rn_f64_mediumpath_v1:
        /* <DEDUP_REMOVED lines=12> */
.L_x_325:
        /* <DEDUP_REMOVED lines=24> */
.L_x_327:
[----:B------:R-:W-:-:S11]  /*2ab0*/  DADD R22, R20, R20 ;  /* 0x0000000014167229 */ /* 0x000fd60000000014 */
.L_x_326:
[----:B------:R-:W-:Y:S05]  /*2ac0*/  BSYNC B1 ;  /* 0x0000000000017941 */ /* 0x000fea0003800000 */
.L_x_324:
[----:B------:R-:W-:-:S04]  /*2ad0*/  IMAD.MOV.U32 R27, RZ, RZ, 0x0 ;  /* 0x00000000ff1b7424 */ /* 0x000fc800078e00ff */
[----:B------:R-:W-:Y:S05]  /*2ae0*/  RET.REL.NODEC R26 `(_ZN2at6native63_GLOBAL__N__11d61d08_30_DistributionLogNormalKernel_cu_e7567be543distribution_elementwise_grid_stride_kernelIdLi2EZNS0_9templates4cuda20normal_and_transformIddPNS_17CUDAGeneratorImplEZZZNS4_17log_normal_kernelIS7_EEvRNS_18TensorIteratorBaseEddT_ENKUlvE_clEvENKUlvE_clEvEUldE_EEvSA_T1_T2_EUlP24curandStatePhilox4_32_10E_ZNS1_27distribution_nullary_kernelIdd7double2S7_SJ_SE_EEvSA_SG_RKT3_T4_EUlidE_EEvlNS_15PhiloxCudaStateESF_SG_) ;  /* 0xffffffd41a447950 */ /* 0x000fea0003c3ffff */
.L_x_328:
        /* <DEDUP_REMOVED lines=9> */
.L_x_366:


//--------------------- .nv.global.init           --------------------------
	.section	.nv.global.init,"aw",@progbits
	.align	4
.nv.global.init:
	.type		mrg32k3aM1SubSeq,@object
	.size		mrg32k3aM1SubSeq,(mrg32k3aM2SubSeq - mrg32k3aM1SubSeq)
mrg32k3aM1SubSeq:
        /*0000*/ 	.byte	0x0b, 0xcc, 0xee, 0x04, 0x73, 0x29, 0x8b, 0x6f, 0xf6, 0x53, 0x03, 0xf6, 0x23, 0xf6, 0xea, 0xda
        /* <DEDUP_REMOVED lines=125> */
	.type		mrg32k3aM2SubSeq,@object
	.size		mrg32k3aM2SubSeq,(mrg32k3aM1 - mrg32k3aM2SubSeq)
mrg32k3aM2SubSeq:
        /* <DEDUP_REMOVED lines=126> */
	.type		mrg32k3aM1,@object
	.size		mrg32k3aM1,(mrg32k3aM1Seq - mrg32k3aM1)
mrg32k3aM1:
        /* <DEDUP_REMOVED lines=144> */
	.type		mrg32k3aM1Seq,@object
	.size		mrg32k3aM1Seq,(mrg32k3aM2 - mrg32k3aM1Seq)
mrg32k3aM1Seq:
        /* <DEDUP_REMOVED lines=144> */
	.type		mrg32k3aM2,@object
	.size		mrg32k3aM2,(mrg32k3aM2Seq - mrg32k3aM2)
mrg32k3aM2:
        /* <DEDUP_REMOVED lines=144> */
	.type		mrg32k3aM2Seq,@object
	.size		mrg32k3aM2Seq,(precalc_xorwow_matrix - mrg32k3aM2Seq)
mrg32k3aM2Seq:
        /* <DEDUP_REMOVED lines=144> */
	.type		precalc_xorwow_matrix,@object
	.size		precalc_xorwow_matrix,(precalc_xorwow_offset_matrix - precalc_xorwow_matrix)
precalc_xorwow_matrix:
        /* <DEDUP_REMOVED lines=6400> */
	.type		precalc_xorwow_offset_matrix,@object
	.size		precalc_xorwow_offset_matrix,(.L_1 - precalc_xorwow_offset_matrix)
precalc_xorwow_offset_matrix:
        /* <DEDUP_REMOVED lines=6400> */
.L_1:


//--------------------- .nv.shared.reserved.0     --------------------------
	.section	.nv.shared.reserved.0,"aw",@nobits
	.weak		__nv_reservedSMEM_offset_0_alias
	.size		__nv_reservedSMEM_offset_0_alias, 0, 0
	.other		__nv_reservedSMEM_offset_0_alias,@"STO_CUDA_RESERVED_SHARED STV_DEFAULT"
__nv_reservedSMEM_offset_0_alias:
	.zero		0


//--------------------- .nv.global                --------------------------
	.section	.nv.global,"aw",@nobits
.nv.global:
	.type		_ZN61_INTERNAL_11d61d08_30_DistributionLogNormalKernel_cu_e7567be54cuda3std3__48in_placeE,@object
	.size		_ZN61_INTERNAL_11d61d08_30_DistributionLogNormalKernel_cu_e7567be54cuda3std3__48in_placeE,(_ZN61_INTERNAL_11d61d08_30_DistributionLogNormalKernel_cu_e7567be54cuda3std6ranges3__45__cpo8distanceE - _ZN61_INTERNAL_11d61d08_30_DistributionLogNormalKernel_cu_e7567be54cuda3std3__48in_placeE)
_ZN61_INTERNAL_11d61d08_30_DistributionLogNormalKernel_cu_e7567be54cuda3std3__48in_placeE:
	.zero		1
	.type		_ZN61_INTERNAL_11d61d08_30_DistributionLogNormalKernel_cu_e7567be54cuda3std6ranges3__45__cpo8distanceE,@object
	.size		_ZN61_INTERNAL_11d61d08_30_DistributionLogNormalKernel_cu_e7567be54cuda3std6ranges3__45__cpo8distanceE,(_ZN61_INTERNAL_11d61d08_30_DistributionLogNormalKernel_cu_e7567be54cuda3std3__45__cpo6cbeginE - _ZN61_INTERNAL_11d61d08_30_DistributionLogNormalKernel_cu_e7567be54cuda3std6ranges3__45__cpo8distanceE)
_ZN61_INTERNAL_11d61d08_30_DistributionLogNormalKernel_cu_e7567be54cuda3std6ranges3__45__cpo8distanceE:
	.zero		1
	.type		_ZN61_INTERNAL_11d61d08_30_DistributionLogNormalKernel_cu_e7567be54cuda3std3__45__cpo6cbeginE,@object
	.size		_ZN61_INTERNAL_11d61d08_30_DistributionLogNormalKernel_cu_e7567be54cuda3std3__45__cpo6cbeginE,(_ZN61_INTERNAL_11d61d08_30_DistributionLogNormalKernel_cu_e7567be54cuda3std6ranges3__45__cpo7advanceE - _ZN61_INTERNAL_11d61d08_30_DistributionLogNormalKernel_cu_e7567be54cuda3std3__45__cpo6cbeginE)
_ZN61_INTERNAL_11d61d08_30_DistributionLogNormalKernel_cu_e7567be54cuda3std3__45__cpo6cbeginE:
	.zero		1
	.type		_ZN61_INTERNAL_11d61d08_30_DistributionLogNormalKernel_cu_e7567be54cuda3std6ranges3__45__cpo7advanceE,@object
	.size		_ZN61_INTERNAL_11d61d08_30_DistributionLogNormalKernel_cu_e7567be54cuda3std6ranges3__45__cpo7advanceE,(_ZN61_INTERNAL_11d61d08_30_DistributionLogNormalKernel_cu_e7567be54cuda3std3__45__cpo7crbeginE - _ZN61_INTERNAL_11d61d08_30_DistributionLogNormalKernel_cu_e7567be54cuda3std6ranges3__45__cpo7advanceE)
_ZN61_INTERNAL_11d61d08_30_DistributionLogNormalKernel_cu_e7567be54cuda3std6ranges3__45__cpo7advanceE:
	.zero		1
	.type		_ZN61_INTERNAL_11d61d08_30_DistributionLogNormalKernel_cu_e7567be54cuda3std3__45__cpo7crbeginE,@object
	.size		_ZN61_INTERNAL_11d61d08_30_DistributionLogNormalKernel_cu_e7567be54cuda3std3__45__cpo7crbeginE,(_ZN61_INTERNAL_11d61d08_30_DistributionLogNormalKernel_cu_e7567be54cuda3std6ranges3__45__cpo4dataE - _ZN61_INTERNAL_11d61d08_30_DistributionLogNormalKernel_cu_e7567be54cuda3std3__45__cpo7crbeginE)
_ZN61_INTERNAL_11d61d08_30_DistributionLogNormalKernel_cu_e7567be54cuda3std3__45__cpo7crbeginE:
	.zero		1
	.type		_ZN61_INTERNAL_11d61d08_30_DistributionLogNormalKernel_cu_e7567be54cuda3std6ranges3__45__cpo4dataE,@object
	.size		_ZN61_INTERNAL_11d61d08_30_DistributionLogNormalKernel_cu_e7567be54cuda3std6ranges3__45__cpo4dataE,(_ZN61_INTERNAL_11d61d08_30_DistributionLogNormalKernel_cu_e7567be54cuda3std6ranges3__45__cpo5beginE - _ZN61_INTERNAL_11d61d08_30_DistributionLogNormalKernel_cu_e7567be54cuda3std6ranges3__45__cpo4dataE)
_ZN61_INTERNAL_11d61d08_30_DistributionLogNormalKernel_cu_e7567be54cuda3std6ranges3__45__cpo4dataE:
	.zero		1
	.type		_ZN61_INTERNAL_11d61d08_30_DistributionLogNormalKernel_cu_e7567be54cuda3std6ranges3__45__cpo5beginE,@object
	.size		_ZN61_INTERNAL_11d61d08_30_DistributionLogNormalKernel_cu_e7567be54cuda3std6ranges3__45__cpo5beginE,(_ZN61_INTERNAL_11d61d08_30_DistributionLogNormalKernel_cu_e7567be54cuda3std3__463_GLOBAL__N__11d61d08_30_DistributionLogNormalKernel_cu_e7567be56ignoreE - _ZN61_INTERNAL_11d61d08_30_DistributionLogNormalKernel_cu_e7567be54cuda3std6ranges3__45__cpo5beginE)
_ZN61_INTERNAL_11d61d08_30_DistributionLogNormalKernel_cu_e7567be54cuda3std6ranges3__45__cpo5beginE:
	.zero		1
	.type		_ZN61_INTERNAL_11d61d08_30_DistributionLogNormalKernel_cu_e7567be54cuda3std3__463_GLOBAL__N__11d61d08_30_DistributionLogNormalKernel_cu_e7567be56ignoreE,@object
	.size		_ZN61_INTERNAL_11d61d08_30_DistributionLogNormalKernel_cu_e7567be54cuda3std3__463_GLOBAL__N__11d61d08_30_DistributionLogNormalKernel_cu_e7567be56ignoreE,(_ZN61_INTERNAL_11d61d08_30_DistributionLogNormalKernel_cu_e7567be54cuda3std6ranges3__45__cpo4sizeE - _ZN61_INTERNAL_11d61d08_30_DistributionLogNormalKernel_cu_e7567be54cuda3std3__463_GLOBAL__N__11d61d08_30_DistributionLogNormalKernel_cu_e7567be56ignoreE)
_ZN61_INTERNAL_11d61d08_30_DistributionLogNormalKernel_cu_e7567be54cuda3std3__463_GLOBAL__N__11d61d08_30_DistributionLogNormalKernel_cu_e7567be56ignoreE:
	.zero		1
	.type		_ZN61_INTERNAL_11d61d08_30_DistributionLogNormalKernel_cu_e7567be54cuda3std6ranges3__45__cpo4sizeE,@object
	.size		_ZN61_INTERNAL_11d61d08_30_DistributionLogNormalKernel_cu_e7567be54cuda3std6ranges3__45__cpo4sizeE,(_ZN61_INTERNAL_11d61d08_30_DistributionLogNormalKernel_cu_e7567be54cuda3std3__45__cpo5beginE - _ZN61_INTERNAL_11d61d08_30_DistributionLogNormalKernel_cu_e7567be54cuda3std6ranges3__45__cpo4sizeE)
_ZN61_INTERNAL_11d61d08_30_DistributionLogNormalKernel_cu_e7567be54cuda3std6ranges3__45__cpo4sizeE:
	.zero		1
	.type		_ZN61_INTERNAL_11d61d08_30_DistributionLogNormalKernel_cu_e7567be54cuda3std3__45__cpo5beginE,@object
	.size		_ZN61_INTERNAL_11d61d08_30_DistributionLogNormalKernel_cu_e7567be54cuda3std3__45__cpo5beginE,(_ZN61_INTERNAL_11d61d08_30_DistributionLogNormalKernel_cu_e7567be54cuda3std6ranges3__45__cpo6cbeginE - _ZN61_INTERNAL_11d61d08_30_DistributionLogNormalKernel_cu_e7567be54cuda3std3__45__cpo5beginE)
_ZN61_INTERNAL_11d61d08_30_DistributionLogNormalKernel_cu_e7567be54cuda3std3__45__cpo5beginE:
	.zero		1
	.type		_ZN61_INTERNAL_11d61d08_30_DistributionLogNormalKernel_cu_e7567be54cuda3std6ranges3__45__cpo6cbeginE,@object
	.size		_ZN61_INTERNAL_11d61d08_30_DistributionLogNormalKernel_cu_e7567be54cuda3std6ranges3__45__cpo6cbeginE,(_ZN61_INTERNAL_11d61d08_30_DistributionLogNormalKernel_cu_e7567be54cuda3std3__45__cpo6rbeginE - _ZN61_INTERNAL_11d61d08_30_DistributionLogNormalKernel_cu_e7567be54cuda3std6ranges3__45__cpo6cbeginE)
_ZN61_INTERNAL_11d61d08_30_DistributionLogNormalKernel_cu_e7567be54cuda3std6ranges3__45__cpo6cbeginE:
	.zero		1
	.type		_ZN61_INTERNAL_11d61d08_30_DistributionLogNormalKernel_cu_e7567be54cuda3std3__45__cpo6rbeginE,@object
	.size		_ZN61_INTERNAL_11d61d08_30_DistributionLogNormalKernel_cu_e7567be54cuda3std3__45__cpo6rbeginE,(_ZN61_INTERNAL_11d61d08_30_DistributionLogNormalKernel_cu_e7567be54cuda3std6ranges3__45__cpo4nextE - _ZN61_INTERNAL_11d61d08_30_DistributionLogNormalKernel_cu_e7567be54cuda3std3__45__cpo6rbeginE)
_ZN61_INTERNAL_11d61d08_30_DistributionLogNormalKernel_cu_e7567be54cuda3std3__45__cpo6rbeginE:
	.zero		1
	.type		_ZN61_INTERNAL_11d61d08_30_DistributionLogNormalKernel_cu_e7567be54cuda3std6ranges3__45__cpo4nextE,@object
	.size		_ZN61_INTERNAL_11d61d08_30_DistributionLogNormalKernel_cu_e7567be54cuda3std6ranges3__45__cpo4nextE,(_ZN61_INTERNAL_11d61d08_30_DistributionLogNormalKernel_cu_e7567be54cuda3std6ranges3__45__cpo4swapE - _ZN61_INTERNAL_11d61d08_30_DistributionLogNormalKernel_cu_e7567be54cuda3std6ranges3__45__cpo4nextE)
_ZN61_INTERNAL_11d61d08_30_DistributionLogNormalKernel_cu_e7567be54cuda3std6ranges3__45__cpo4nextE:
	.zero		1
	.type		_ZN61_INTERNAL_11d61d08_30_DistributionLogNormalKernel_cu_e7567be54cuda3std6ranges3__45__cpo4swapE,@object
	.size		_ZN61_INTERNAL_11d61d08_30_DistributionLogNormalKernel_cu_e7567be54cuda3std6ranges3__45__cpo4swapE,(_ZN61_INTERNAL_11d61d08_30_DistributionLogNormalKernel_cu_e7567be54cuda3std3__420unreachable_sentinelE - _ZN61_INTERNAL_11d61d08_30_DistributionLogNormalKernel_cu_e7567be54cuda3std6ranges3__45__cpo4swapE)
_ZN61_INTERNAL_11d61d08_30_DistributionLogNormalKernel_cu_e7567be54cuda3std6ranges3__45__cpo4swapE:
	.zero		1
	.type		_ZN61_INTERNAL_11d61d08_30_DistributionLogNormalKernel_cu_e7567be54cuda3std3__420unreachable_sentinelE,@object
	.size		_ZN61_INTERNAL_11d61d08_30_DistributionLogNormalKernel_cu_e7567be54cuda3std3__420unreachable_sentinelE,(_ZN61_INTERNAL_11d61d08_30_DistributionLogNormalKernel_cu_e7567be56thrust23THRUST_300001_SM_900_NS6system6detail10sequential3seqE - _ZN61_INTERNAL_11d61d08_30_DistributionLogNormalKernel_cu_e7567be54cuda3std3__420unreachable_sentinelE)
_ZN61_INTERNAL_11d61d08_30_DistributionLogNormalKernel_cu_e7567be54cuda3std3__420unreachable_sentinelE:
	.zero		1
	.type		_ZN61_INTERNAL_11d61d08_30_DistributionLogNormalKernel_cu_e7567be56thrust23THRUST_300001_SM_900_NS6system6detail10sequential3seqE,@object
	.size		_ZN61_INTERNAL_11d61d08_30_DistributionLogNormalKernel_cu_e7567be56thrust23THRUST_300001_SM_900_NS6system6detail10sequential3seqE,(_ZN61_INTERNAL_11d61d08_30_DistributionLogNormalKernel_cu_e7567be54cuda3std3__45__cpo4cendE - _ZN61_INTERNAL_11d61d08_30_DistributionLogNormalKernel_cu_e7567be56thrust23THRUST_300001_SM_900_NS6system6detail10sequential3seqE)
_ZN61_INTERNAL_11d61d08_30_DistributionLogNormalKernel_cu_e7567be56thrust23THRUST_300001_SM_900_NS6system6detail10sequential3seqE:
	.zero		1
	.type		_ZN61_INTERNAL_11d61d08_30_DistributionLogNormalKernel_cu_e7567be54cuda3std3__45__cpo4cendE,@object
	.size		_ZN61_INTERNAL_11d61d08_30_DistributionLogNormalKernel_cu_e7567be54cuda3std3__45__cpo4cendE,(_ZN61_INTERNAL_11d61d08_30_DistributionLogNormalKernel_cu_e7567be54cuda3std6ranges3__45__cpo9iter_swapE - _ZN61_INTERNAL_11d61d08_30_DistributionLogNormalKernel_cu_e7567be54cuda3std3__45__cpo4cendE)
_ZN61_INTERNAL_11d61d08_30_DistributionLogNormalKernel_cu_e7567be54cuda3std3__45__cpo4cendE:
	.zero		1
	.type		_ZN61_INTERNAL_11d61d08_30_DistributionLogNormalKernel_cu_e7567be54cuda3std6ranges3__45__cpo9iter_swapE,@object
	.size		_ZN61_INTERNAL_11d61d08_30_DistributionLogNormalKernel_cu_e7567be54cuda3std6ranges3__45__cpo9iter_swapE,(_ZN61_INTERNAL_11d61d08_30_DistributionLogNormalKernel_cu_e7567be54cuda3std3__45__cpo5crendE - _ZN61_INTERNAL_11d61d08_30_DistributionLogNormalKernel_cu_e7567be54cuda3std6ranges3__45__cpo9iter_swapE)
_ZN61_INTERNAL_11d61d08_30_DistributionLogNormalKernel_cu_e7567be54cuda3std6ranges3__45__cpo9iter_swapE:
	.zero		1
	.type		_ZN61_INTERNAL_11d61d08_30_DistributionLogNormalKernel_cu_e7567be54cuda3std3__45__cpo5crendE,@object
	.size		_ZN61_INTERNAL_11d61d08_30_DistributionLogNormalKernel_cu_e7567be54cuda3std3__45__cpo5crendE,(_ZN61_INTERNAL_11d61d08_30_DistributionLogNormalKernel_cu_e7567be54cuda3std6ranges3__45__cpo5cdataE - _ZN61_INTERNAL_11d61d08_30_DistributionLogNormalKernel_cu_e7567be54cuda3std3__45__cpo5crendE)
_ZN61_INTERNAL_11d61d08_30_DistributionLogNormalKernel_cu_e7567be54cuda3std3__45__cpo5crendE:
	.zero		1
	.type		_ZN61_INTERNAL_11d61d08_30_DistributionLogNormalKernel_cu_e7567be54cuda3std6ranges3__45__cpo5cdataE,@object
	.size		_ZN61_INTERNAL_11d61d08_30_DistributionLogNormalKernel_cu_e7567be54cuda3std6ranges3__45__cpo5cdataE,(_ZN61_INTERNAL_11d61d08_30_DistributionLogNormalKernel_cu_e7567be54cuda3std6ranges3__45__cpo3endE - _ZN61_INTERNAL_11d61d08_30_DistributionLogNormalKernel_cu_e7567be54cuda3std6ranges3__45__cpo5cdataE)
_ZN61_INTERNAL_11d61d08_30_DistributionLogNormalKernel_cu_e7567be54cuda3std6ranges3__45__cpo5cdataE:
	.zero		1
	.type		_ZN61_INTERNAL_11d61d08_30_DistributionLogNormalKernel_cu_e7567be54cuda3std6ranges3__45__cpo3endE,@object
	.size		_ZN61_INTERNAL_11d61d08_30_DistributionLogNormalKernel_cu_e7567be54cuda3std6ranges3__45__cpo3endE,(_ZN61_INTERNAL_11d61d08_30_DistributionLogNormalKernel_cu_e7567be54cuda3std3__419piecewise_constructE - _ZN61_INTERNAL_11d61d08_30_DistributionLogNormalKernel_cu_e7567be54cuda3std6ranges3__45__cpo3endE)
_ZN61_INTERNAL_11d61d08_30_DistributionLogNormalKernel_cu_e7567be54cuda3std6ranges3__45__cpo3endE:
	.zero		1
	.type		_ZN61_INTERNAL_11d61d08_30_DistributionLogNormalKernel_cu_e7567be54cuda3std3__419piecewise_constructE,@object
	.size		_ZN61_INTERNAL_11d61d08_30_DistributionLogNormalKernel_cu_e7567be54cuda3std3__419piecewise_constructE,(_ZN61_INTERNAL_11d61d08_30_DistributionLogNormalKernel_cu_e7567be54cuda3std6ranges3__45__cpo5ssizeE - _ZN61_INTERNAL_11d61d08_30_DistributionLogNormalKernel_cu_e7567be54cuda3std3__419piecewise_constructE)
_ZN61_INTERNAL_11d61d08_30_DistributionLogNormalKernel_cu_e7567be54cuda3std3__419piecewise_constructE:
	.zero		1
	.type		_ZN61_INTERNAL_11d61d08_30_DistributionLogNormalKernel_cu_e7567be54cuda3std6ranges3__45__cpo5ssizeE,@object
	.size		_ZN61_INTERNAL_11d61d08_30_DistributionLogNormalKernel_cu_e7567be54cuda3std6ranges3__45__cpo5ssizeE,(_ZN61_INTERNAL_11d61d08_30_DistributionLogNormalKernel_cu_e7567be54cuda3std3__45__cpo3endE - _ZN61_INTERNAL_11d61d08_30_DistributionLogNormalKernel_cu_e7567be54cuda3std6ranges3__45__cpo5ssizeE)
_ZN61_INTERNAL_11d61d08_30_DistributionLogNormalKernel_cu_e7567be54cuda3std6ranges3__45__cpo5ssizeE:
	.zero		1
	.type		_ZN61_INTERNAL_11d61d08_30_DistributionLogNormalKernel_cu_e7567be54cuda3std3__45__cpo3endE,@object
	.size		_ZN61_INTERNAL_11d61d08_30_DistributionLogNormalKernel_cu_e7567be54cuda3std3__45__cpo3endE,(_ZN61_INTERNAL_11d61d08_30_DistributionLogNormalKernel_cu_e7567be54cuda3std6ranges3__45__cpo4cendE - _ZN61_INTERNAL_11d61d08_30_DistributionLogNormalKernel_cu_e7567be54cuda3std3__45__cpo3endE)
_ZN61_INTERNAL_11d61d08_30_DistributionLogNormalKernel_cu_e7567be54cuda3std3__45__cpo3endE:
	.zero		1
	.type		_ZN61_INTERNAL_11d61d08_30_DistributionLogNormalKernel_cu_e7567be54cuda3std6ranges3__45__cpo4cendE,@object
	.size		_ZN61_INTERNAL_11d61d08_30_DistributionLogNormalKernel_cu_e7567be54cuda3std6ranges3__45__cpo4cendE,(_ZN61_INTERNAL_11d61d08_30_DistributionLogNormalKernel_cu_e7567be54cuda3std3__45__cpo4rendE - _ZN61_INTERNAL_11d61d08_30_DistributionLogNormalKernel_cu_e7567be54cuda3std6ranges3__45__cpo4cendE)
_ZN61_INTERNAL_11d61d08_30_DistributionLogNormalKernel_cu_e7567be54cuda3std6ranges3__45__cpo4cendE:
	.zero		1
	.type		_ZN61_INTERNAL_11d61d08_30_DistributionLogNormalKernel_cu_e7567be54cuda3std3__45__cpo4rendE,@object
	.size		_ZN61_INTERNAL_11d61d08_30_DistributionLogNormalKernel_cu_e7567be54cuda3std3__45__cpo4rendE,(_ZN61_INTERNAL_11d61d08_30_DistributionLogNormalKernel_cu_e7567be54cuda3std6ranges3__45__cpo4prevE - _ZN61_INTERNAL_11d61d08_30_DistributionLogNormalKernel_cu_e7567be54cuda3std3__45__cpo4rendE)
_ZN61_INTERNAL_11d61d08_30_DistributionLogNormalKernel_cu_e7567be54cuda3std3__45__cpo4rendE:
	.zero		1
	.type		_ZN61_INTERNAL_11d61d08_30_DistributionLogNormalKernel_cu_e7567be54cuda3std6ranges3__45__cpo4prevE,@object
	.size		_ZN61_INTERNAL_11d61d08_30_DistributionLogNormalKernel_cu_e7567be54cuda3std6ranges3__45__cpo4prevE,(_ZN61_INTERNAL_11d61d08_30_DistributionLogNormalKernel_cu_e7567be54cuda3std6ranges3__45__cpo9iter_moveE - _ZN61_INTERNAL_11d61d08_30_DistributionLogNormalKernel_cu_e7567be54cuda3std6ranges3__45__cpo4prevE)
_ZN61_INTERNAL_11d61d08_30_DistributionLogNormalKernel_cu_e7567be54cuda3std6ranges3__45__cpo4prevE:
	.zero		1
	.type		_ZN61_INTERNAL_11d61d08_30_DistributionLogNormalKernel_cu_e7567be54cuda3std6ranges3__45__cpo9iter_moveE,@object
	.size		_ZN61_INTERNAL_11d61d08_30_DistributionLogNormalKernel_cu_e7567be54cuda3std6ranges3__45__cpo9iter_moveE,(.L_22 - _ZN61_INTERNAL_11d61d08_30_DistributionLogNormalKernel_cu_e7567be54cuda3std6ranges3__45__cpo9iter_moveE)
_ZN61_INTERNAL_11d61d08_30_DistributionLogNormalKernel_cu_e7567be54cuda3std6ranges3__45__cpo9iter_moveE:
	.zero		1
.L_22:


//--------------------- .nv.constant0._ZN2at6native63_GLOBAL__N__11d61d08_30_DistributionLogNormalKernel_cu_e7567be543distribution_elementwise_grid_stride_kernelIfLi4EZNS0_9templates4cuda20normal_and_transformIN3c108BFloat16EfPNS_17CUDAGeneratorImplEZZZNS4_17log_normal_kernelIS9_EEvRNS_18TensorIteratorBaseEddT_ENKUlvE_clEvENKUlvE2_clEvEUlfE_EEvSC_T1_T2_EUlP24curandStatePhilox4_32_10E0_ZNS1_27distribution_nullary_kernelIS7_f6float4S9_SL_SG_EEvSC_SI_RKT3_T4_EUlifE0_EEvlNS_15PhiloxCudaStateESH_SI_ --------------------------
	.section	.nv.constant0._ZN2at6native63_GLOBAL__N__11d61d08_30_DistributionLogNormalKernel_cu_e7567be543distribution_elementwise_grid_stride_kernelIfLi4EZNS0_9templates4cuda20normal_and_transformIN3c108BFloat16EfPNS_17CUDAGeneratorImplEZZZNS4_17log_normal_kernelIS9_EEvRNS_18TensorIteratorBaseEddT_ENKUlvE_clEvENKUlvE2_clEvEUlfE_EEvSC_T1_T2_EUlP24curandStatePhilox4_32_10E0_ZNS1_27distribution_nullary_kernelIS7_f6float4S9_SL_SG_EEvSC_SI_RKT3_T4_EUlifE0_EEvlNS_15PhiloxCudaStateESH_SI_,"a",@progbits
	.sectionflags	@""
	.align	4
.nv.constant0._ZN2at6native63_GLOBAL__N__11d61d08_30_DistributionLogNormalKernel_cu_e7567be543distribution_elementwise_grid_stride_kernelIfLi4EZNS0_9templates4cuda20normal_and_transformIN3c108BFloat16EfPNS_17CUDAGeneratorImplEZZZNS4_17log_normal_kernelIS9_EEvRNS_18TensorIteratorBaseEddT_ENKUlvE_clEvENKUlvE2_clEvEUlfE_EEvSC_T1_T2_EUlP24curandStatePhilox4_32_10E0_ZNS1_27distribution_nullary_kernelIS7_f6float4S9_SL_SG_EEvSC_SI_RKT3_T4_EUlifE0_EEvlNS_15PhiloxCudaStateESH_SI_:
	.zero		992


//--------------------- .nv.constant0._ZN2at6native63_GLOBAL__N__11d61d08_30_DistributionLogNormalKernel_cu_e7567be543distribution_elementwise_grid_stride_kernelIfLi4EZNS0_9templates4cuda20normal_and_transformIN3c108BFloat16EfPNS_17CUDAGeneratorImplEZZZNS4_17log_normal_kernelIS9_EEvRNS_18TensorIteratorBaseEddT_ENKUlvE_clEvENKUlvE2_clEvEUlfE_EEvSC_T1_T2_EUlP24curandStatePhilox4_32_10E0_ZNS1_27distribution_nullary_kernelIS7_f6float4S9_SL_SG_EEvSC_SI_RKT3_T4_EUlifE_EEvlNS_15PhiloxCudaStateESH_SI_ --------------------------
	.section	.nv.constant0._ZN2at6native63_GLOBAL__N__11d61d08_30_DistributionLogNormalKernel_cu_e7567be543distribution_elementwise_grid_stride_kernelIfLi4EZNS0_9templates4cuda20normal_and_transformIN3c108BFloat16EfPNS_17CUDAGeneratorImplEZZZNS4_17log_normal_kernelIS9_EEvRNS_18TensorIteratorBaseEddT_ENKUlvE_clEvENKUlvE2_clEvEUlfE_EEvSC_T1_T2_EUlP24curandStatePhilox4_32_10E0_ZNS1_27distribution_nullary_kernelIS7_f6float4S9_SL_SG_EEvSC_SI_RKT3_T4_EUlifE_EEvlNS_15PhiloxCudaStateESH_SI_,"a",@progbits
	.sectionflags	@""
	.align	4
.nv.constant0._ZN2at6native63_GLOBAL__N__11d61d08_30_DistributionLogNormalKernel_cu_e7567be543distribution_elementwise_grid_stride_kernelIfLi4EZNS0_9templates4cuda20normal_and_transformIN3c108BFloat16EfPNS_17CUDAGeneratorImplEZZZNS4_17log_normal_kernelIS9_EEvRNS_18TensorIteratorBaseEddT_ENKUlvE_clEvENKUlvE2_clEvEUlfE_EEvSC_T1_T2_EUlP24curandStatePhilox4_32_10E0_ZNS1_27distribution_nullary_kernelIS7_f6float4S9_SL_SG_EEvSC_SI_RKT3_T4_EUlifE_EEvlNS_15PhiloxCudaStateESH_SI_:
	.zero		592


//--------------------- .nv.constant0._ZN2at6native63_GLOBAL__N__11d61d08_30_DistributionLogNormalKernel_cu_e7567be543distribution_elementwise_grid_stride_kernelIfLi4EZNS0_9templates4cuda20normal_and_transformIN3c108BFloat16EfPNS_17CUDAGeneratorImplEZZZNS4_17log_normal_kernelIS9_EEvRNS_18TensorIteratorBaseEddT_ENKUlvE_clEvENKUlvE2_clEvEUlfE_EEvSC_T1_T2_EUlP24curandStatePhilox4_32_10E_ZNS1_27distribution_nullary_kernelIS7_f7double2S9_SL_SG_EEvSC_SI_RKT3_T4_EUlifE0_EEvlNS_15PhiloxCudaStateESH_SI_ --------------------------
	.section	.nv.constant0._ZN2at6native63_GLOBAL__N__11d61d08_30_DistributionLogNormalKernel_cu_e7567be543distribution_elementwise_grid_stride_kernelIfLi4EZNS0_9templates4cuda20normal_and_transformIN3c108BFloat16EfPNS_17CUDAGeneratorImplEZZZNS4_17log_normal_kernelIS9_EEvRNS_18TensorIteratorBaseEddT_ENKUlvE_clEvENKUlvE2_clEvEUlfE_EEvSC_T1_T2_EUlP24curandStatePhilox4_32_10E_ZNS1_27distribution_nullary_kernelIS7_f7double2S9_SL_SG_EEvSC_SI_RKT3_T4_EUlifE0_EEvlNS_15PhiloxCudaStateESH_SI_,"a",@progbits
	.sectionflags	@""
	.align	4
.nv.constant0._ZN2at6native63_GLOBAL__N__11d61d08_30_DistributionLogNormalKernel_cu_e7567be543distribution_elementwise_grid_stride_kernelIfLi4EZNS0_9templates4cuda20normal_and_transformIN3c108BFloat16EfPNS_17CUDAGeneratorImplEZZZNS4_17log_normal_kernelIS9_EEvRNS_18TensorIteratorBaseEddT_ENKUlvE_clEvENKUlvE2_clEvEUlfE_EEvSC_T1_T2_EUlP24curandStatePhilox4_32_10E_ZNS1_27distribution_nullary_kernelIS7_f7double2S9_SL_SG_EEvSC_SI_RKT3_T4_EUlifE0_EEvlNS_15PhiloxCudaStateESH_SI_:
	.zero		992


//--------------------- .nv.constant0._ZN2at6native63_GLOBAL__N__11d61d08_30_DistributionLogNormalKernel_cu_e7567be543distribution_elementwise_grid_stride_kernelIfLi4EZNS0_9templates4cuda20normal_and_transformIN3c108BFloat16EfPNS_17CUDAGeneratorImplEZZZNS4_17log_normal_kernelIS9_EEvRNS_18TensorIteratorBaseEddT_ENKUlvE_clEvENKUlvE2_clEvEUlfE_EEvSC_T1_T2_EUlP24curandStatePhilox4_32_10E_ZNS1_27distribution_nullary_kernelIS7_f7double2S9_SL_SG_EEvSC_SI_RKT3_T4_EUlifE_EEvlNS_15PhiloxCudaStateESH_SI_ --------------------------
	.section	.nv.constant0._ZN2at6native63_GLOBAL__N__11d61d08_30_DistributionLogNormalKernel_cu_e7567be543distribution_elementwise_grid_stride_kernelIfLi4EZNS0_9templates4cuda20normal_and_transformIN3c108BFloat16EfPNS_17CUDAGeneratorImplEZZZNS4_17log_normal_kernelIS9_EEvRNS_18TensorIteratorBaseEddT_ENKUlvE_clEvENKUlvE2_clEvEUlfE_EEvSC_T1_T2_EUlP24curandStatePhilox4_32_10E_ZNS1_27distribution_nullary_kernelIS7_f7double2S9_SL_SG_EEvSC_SI_RKT3_T4_EUlifE_EEvlNS_15PhiloxCudaStateESH_SI_,"a",@progbits
	.sectionflags	@""
	.align	4
.nv.constant0._ZN2at6native63_GLOBAL__N__11d61d08_30_DistributionLogNormalKernel_cu_e7567be543distribution_elementwise_grid_stride_kernelIfLi4EZNS0_9templates4cuda20normal_and_transformIN3c108BFloat16EfPNS_17CUDAGeneratorImplEZZZNS4_17log_normal_kernelIS9_EEvRNS_18TensorIteratorBaseEddT_ENKUlvE_clEvENKUlvE2_clEvEUlfE_EEvSC_T1_T2_EUlP24curandStatePhilox4_32_10E_ZNS1_27distribution_nullary_kernelIS7_f7double2S9_SL_SG_EEvSC_SI_RKT3_T4_EUlifE_EEvlNS_15PhiloxCudaStateESH_SI_:
	.zero		592


//--------------------- .nv.constant0._ZN2at6native63_GLOBAL__N__11d61d08_30_DistributionLogNormalKernel_cu_e7567be543distribution_elementwise_grid_stride_kernelIfLi4EZNS0_9templates4cuda20normal_and_transformIN3c104HalfEfPNS_17CUDAGeneratorImplEZZZNS4_17log_normal_kernelIS9_EEvRNS_18TensorIteratorBaseEddT_ENKUlvE_clEvENKUlvE1_clEvEUlfE_EEvSC_T1_T2_EUlP24curandStatePhilox4_32_10E0_ZNS1_27distribution_nullary_kernelIS7_f6float4S9_SL_SG_EEvSC_SI_RKT3_T4_EUlifE0_EEvlNS_15PhiloxCudaStateESH_SI_ --------------------------
	.section	.nv.constant0._ZN2at6native63_GLOBAL__N__11d61d08_30_DistributionLogNormalKernel_cu_e7567be543distribution_elementwise_grid_stride_kernelIfLi4EZNS0_9templates4cuda20normal_and_transformIN3c104HalfEfPNS_17CUDAGeneratorImplEZZZNS4_17log_normal_kernelIS9_EEvRNS_18TensorIteratorBaseEddT_ENKUlvE_clEvENKUlvE1_clEvEUlfE_EEvSC_T1_T2_EUlP24curandStatePhilox4_32_10E0_ZNS1_27distribution_nullary_kernelIS7_f6float4S9_SL_SG_EEvSC_SI_RKT3_T4_EUlifE0_EEvlNS_15PhiloxCudaStateESH_SI_,"a",@progbits
	.sectionflags	@""
	.align	4
.nv.constant0._ZN2at6native63_GLOBAL__N__11d61d08_30_DistributionLogNormalKernel_cu_e7567be543distribution_elementwise_grid_stride_kernelIfLi4EZNS0_9templates4cuda20normal_and_transformIN3c104HalfEfPNS_17CUDAGeneratorImplEZZZNS4_17log_normal_kernelIS9_EEvRNS_18TensorIteratorBaseEddT_ENKUlvE_clEvENKUlvE1_clEvEUlfE_EEvSC_T1_T2_EUlP24curandStatePhilox4_32_10E0_ZNS1_27distribution_nullary_kernelIS7_f6float4S9_SL_SG_EEvSC_SI_RKT3_T4_EUlifE0_EEvlNS_15PhiloxCudaStateESH_SI_:
	.zero		992


//--------------------- .nv.constant0._ZN2at6native63_GLOBAL__N__11d61d08_30_DistributionLogNormalKernel_cu_e7567be543distribution_elementwise_grid_stride_kernelIfLi4EZNS0_9templates4cuda20normal_and_transformIN3c104HalfEfPNS_17CUDAGeneratorImplEZZZNS4_17log_normal_kernelIS9_EEvRNS_18TensorIteratorBaseEddT_ENKUlvE_clEvENKUlvE1_clEvEUlfE_EEvSC_T1_T2_EUlP24curandStatePhilox4_32_10E0_ZNS1_27distribution_nullary_kernelIS7_f6float4S9_SL_SG_EEvSC_SI_RKT3_T4_EUlifE_EEvlNS_15PhiloxCudaStateESH_SI_ --------------------------
	.section	.nv.constant0._ZN2at6native63_GLOBAL__N__11d61d08_30_DistributionLogNormalKernel_cu_e7567be543distribution_elementwise_grid_stride_kernelIfLi4EZNS0_9templates4cuda20normal_and_transformIN3c104HalfEfPNS_17CUDAGeneratorImplEZZZNS4_17log_normal_kernelIS9_EEvRNS_18TensorIteratorBaseEddT_ENKUlvE_clEvENKUlvE1_clEvEUlfE_EEvSC_T1_T2_EUlP24curandStatePhilox4_32_10E0_ZNS1_27distribution_nullary_kernelIS7_f6float4S9_SL_SG_EEvSC_SI_RKT3_T4_EUlifE_EEvlNS_15PhiloxCudaStateESH_SI_,"a",@progbits
	.sectionflags	@""
	.align	4
.nv.constant0._ZN2at6native63_GLOBAL__N__11d61d08_30_DistributionLogNormalKernel_cu_e7567be543distribution_elementwise_grid_stride_kernelIfLi4EZNS0_9templates4cuda20normal_and_transformIN3c104HalfEfPNS_17CUDAGeneratorImplEZZZNS4_17log_normal_kernelIS9_EEvRNS_18TensorIteratorBaseEddT_ENKUlvE_clEvENKUlvE1_clEvEUlfE_EEvSC_T1_T2_EUlP24curandStatePhilox4_32_10E0_ZNS1_27distribution_nullary_kernelIS7_f6float4S9_SL_SG_EEvSC_SI_RKT3_T4_EUlifE_EEvlNS_15PhiloxCudaStateESH_SI_:
	.zero		592


//--------------------- .nv.constant0._ZN2at6native63_GLOBAL__N__11d61d08_30_DistributionLogNormalKernel_cu_e7567be543distribution_elementwise_grid_stride_kernelIfLi4EZNS0_9templates4cuda20normal_and_transformIN3c104HalfEfPNS_17CUDAGeneratorImplEZZZNS4_17log_normal_kernelIS9_EEvRNS_18TensorIteratorBaseEddT_ENKUlvE_clEvENKUlvE1_clEvEUlfE_EEvSC_T1_T2_EUlP24curandStatePhilox4_32_10E_ZNS1_27distribution_nullary_kernelIS7_f7double2S9_SL_SG_EEvSC_SI_RKT3_T4_EUlifE0_EEvlNS_15PhiloxCudaStateESH_SI_ --------------------------
	.section	.nv.constant0._ZN2at6native63_GLOBAL__N__11d61d08_30_DistributionLogNormalKernel_cu_e7567be543distribution_elementwise_grid_stride_kernelIfLi4EZNS0_9templates4cuda20normal_and_transformIN3c104HalfEfPNS_17CUDAGeneratorImplEZZZNS4_17log_normal_kernelIS9_EEvRNS_18TensorIteratorBaseEddT_ENKUlvE_clEvENKUlvE1_clEvEUlfE_EEvSC_T1_T2_EUlP24curandStatePhilox4_32_10E_ZNS1_27distribution_nullary_kernelIS7_f7double2S9_SL_SG_EEvSC_SI_RKT3_T4_EUlifE0_EEvlNS_15PhiloxCudaStateESH_SI_,"a",@progbits
	.sectionflags	@""
	.align	4
.nv.constant0._ZN2at6native63_GLOBAL__N__11d61d08_30_DistributionLogNormalKernel_cu_e7567be543distribution_elementwise_grid_stride_kernelIfLi4EZNS0_9templates4cuda20normal_and_transformIN3c104HalfEfPNS_17CUDAGeneratorImplEZZZNS4_17log_normal_kernelIS9_EEvRNS_18TensorIteratorBaseEddT_ENKUlvE_clEvENKUlvE1_clEvEUlfE_EEvSC_T1_T2_EUlP24curandStatePhilox4_32_10E_ZNS1_27distribution_nullary_kernelIS7_f7double2S9_SL_SG_EEvSC_SI_RKT3_T4_EUlifE0_EEvlNS_15PhiloxCudaStateESH_SI_:
	.zero		992


//--------------------- .nv.constant0._ZN2at6native63_GLOBAL__N__11d61d08_30_DistributionLogNormalKernel_cu_e7567be543distribution_elementwise_grid_stride_kernelIfLi4EZNS0_9templates4cuda20normal_and_transformIN3c104HalfEfPNS_17CUDAGeneratorImplEZZZNS4_17log_normal_kernelIS9_EEvRNS_18TensorIteratorBaseEddT_ENKUlvE_clEvENKUlvE1_clEvEUlfE_EEvSC_T1_T2_EUlP24curandStatePhilox4_32_10E_ZNS1_27distribution_nullary_kernelIS7_f7double2S9_SL_SG_EEvSC_SI_RKT3_T4_EUlifE_EEvlNS_15PhiloxCudaStateESH_SI_ --------------------------
	.section	.nv.constant0._ZN2at6native63_GLOBAL__N__11d61d08_30_DistributionLogNormalKernel_cu_e7567be543distribution_elementwise_grid_stride_kernelIfLi4EZNS0_9templates4cuda20normal_and_transformIN3c104HalfEfPNS_17CUDAGeneratorImplEZZZNS4_17log_normal_kernelIS9_EEvRNS_18TensorIteratorBaseEddT_ENKUlvE_clEvENKUlvE1_clEvEUlfE_EEvSC_T1_T2_EUlP24curandStatePhilox4_32_10E_ZNS1_27distribution_nullary_kernelIS7_f7double2S9_SL_SG_EEvSC_SI_RKT3_T4_EUlifE_EEvlNS_15PhiloxCudaStateESH_SI_,"a",@progbits
	.sectionflags	@""
	.align	4
.nv.constant0._ZN2at6native63_GLOBAL__N__11d61d08_30_DistributionLogNormalKernel_cu_e7567be543distribution_elementwise_grid_stride_kernelIfLi4EZNS0_9templates4cuda20normal_and_transformIN3c104HalfEfPNS_17CUDAGeneratorImplEZZZNS4_17log_normal_kernelIS9_EEvRNS_18TensorIteratorBaseEddT_ENKUlvE_clEvENKUlvE1_clEvEUlfE_EEvSC_T1_T2_EUlP24curandStatePhilox4_32_10E_ZNS1_27distribution_nullary_kernelIS7_f7double2S9_SL_SG_EEvSC_SI_RKT3_T4_EUlifE_EEvlNS_15PhiloxCudaStateESH_SI_:
	.zero		592


//--------------------- .nv.constant0._ZN2at6native63_GLOBAL__N__11d61d08_30_DistributionLogNormalKernel_cu_e7567be543distribution_elementwise_grid_stride_kernelIfLi4EZNS0_9templates4cuda20normal_and_transformIffPNS_17CUDAGeneratorImplEZZZNS4_17log_normal_kernelIS7_EEvRNS_18TensorIteratorBaseEddT_ENKUlvE_clEvENKUlvE0_clEvEUlfE_EEvSA_T1_T2_EUlP24curandStatePhilox4_32_10E0_ZNS1_27distribution_nullary_kernelIff6float4S7_SJ_SE_EEvSA_SG_RKT3_T4_EUlifE0_EEvlNS_15PhiloxCudaStateESF_SG_ --------------------------
	.section	.nv.constant0._ZN2at6native63_GLOBAL__N__11d61d08_30_DistributionLogNormalKernel_cu_e7567be543distribution_elementwise_grid_stride_kernelIfLi4EZNS0_9templates4cuda20normal_and_transformIffPNS_17CUDAGeneratorImplEZZZNS4_17log_normal_kernelIS7_EEvRNS_18TensorIteratorBaseEddT_ENKUlvE_clEvENKUlvE0_clEvEUlfE_EEvSA_T1_T2_EUlP24curandStatePhilox4_32_10E0_ZNS1_27distribution_nullary_kernelIff6float4S7_SJ_SE_EEvSA_SG_RKT3_T4_EUlifE0_EEvlNS_15PhiloxCudaStateESF_SG_,"a",@progbits
	.sectionflags	@""
	.align	4
.nv.constant0._ZN2at6native63_GLOBAL__N__11d61d08_30_DistributionLogNormalKernel_cu_e7567be543distribution_elementwise_grid_stride_kernelIfLi4EZNS0_9templates4cuda20normal_and_transformIffPNS_17CUDAGeneratorImplEZZZNS4_17log_normal_kernelIS7_EEvRNS_18TensorIteratorBaseEddT_ENKUlvE_clEvENKUlvE0_clEvEUlfE_EEvSA_T1_T2_EUlP24curandStatePhilox4_32_10E0_ZNS1_27distribution_nullary_kernelIff6float4S7_SJ_SE_EEvSA_SG_RKT3_T4_EUlifE0_EEvlNS_15PhiloxCudaStateESF_SG_:
	.zero		992


//--------------------- .nv.constant0._ZN2at6native63_GLOBAL__N__11d61d08_30_DistributionLogNormalKernel_cu_e7567be543distribution_elementwise_grid_stride_kernelIfLi4EZNS0_9templates4cuda20normal_and_transformIffPNS_17CUDAGeneratorImplEZZZNS4_17log_normal_kernelIS7_EEvRNS_18TensorIteratorBaseEddT_ENKUlvE_clEvENKUlvE0_clEvEUlfE_EEvSA_T1_T2_EUlP24curandStatePhilox4_32_10E0_ZNS1_27distribution_nullary_kernelIff6float4S7_SJ_SE_EEvSA_SG_RKT3_T4_EUlifE_EEvlNS_15PhiloxCudaStateESF_SG_ --------------------------
	.section	.nv.constant0._ZN2at6native63_GLOBAL__N__11d61d08_30_DistributionLogNormalKernel_cu_e7567be543distribution_elementwise_grid_stride_kernelIfLi4EZNS0_9templates4cuda20normal_and_transformIffPNS_17CUDAGeneratorImplEZZZNS4_17log_normal_kernelIS7_EEvRNS_18TensorIteratorBaseEddT_ENKUlvE_clEvENKUlvE0_clEvEUlfE_EEvSA_T1_T2_EUlP24curandStatePhilox4_32_10E0_ZNS1_27distribution_nullary_kernelIff6float4S7_SJ_SE_EEvSA_SG_RKT3_T4_EUlifE_EEvlNS_15PhiloxCudaStateESF_SG_,"a",@progbits
	.sectionflags	@""
	.align	4
.nv.constant0._ZN2at6native63_GLOBAL__N__11d61d08_30_DistributionLogNormalKernel_cu_e7567be543distribution_elementwise_grid_stride_kernelIfLi4EZNS0_9templates4cuda20normal_and_transformIffPNS_17CUDAGeneratorImplEZZZNS4_17log_normal_kernelIS7_EEvRNS_18TensorIteratorBaseEddT_ENKUlvE_clEvENKUlvE0_clEvEUlfE_EEvSA_T1_T2_EUlP24curandStatePhilox4_32_10E0_ZNS1_27distribution_nullary_kernelIff6float4S7_SJ_SE_EEvSA_SG_RKT3_T4_EUlifE_EEvlNS_15PhiloxCudaStateESF_SG_:
	.zero		592


//--------------------- .nv.constant0._ZN2at6native63_GLOBAL__N__11d61d08_30_DistributionLogNormalKernel_cu_e7567be543distribution_elementwise_grid_stride_kernelIfLi4EZNS0_9templates4cuda20normal_and_transformIffPNS_17CUDAGeneratorImplEZZZNS4_17log_normal_kernelIS7_EEvRNS_18TensorIteratorBaseEddT_ENKUlvE_clEvENKUlvE0_clEvEUlfE_EEvSA_T1_T2_EUlP24curandStatePhilox4_32_10E_ZNS1_27distribution_nullary_kernelIff7double2S7_SJ_SE_EEvSA_SG_RKT3_T4_EUlifE0_EEvlNS_15PhiloxCudaStateESF_SG_ --------------------------
	.section	.nv.constant0._ZN2at6native63_GLOBAL__N__11d61d08_30_DistributionLogNormalKernel_cu_e7567be543distribution_elementwise_grid_stride_kernelIfLi4EZNS0_9templates4cuda20normal_and_transformIffPNS_17CUDAGeneratorImplEZZZNS4_17log_normal_kernelIS7_EEvRNS_18TensorIteratorBaseEddT_ENKUlvE_clEvENKUlvE0_clEvEUlfE_EEvSA_T1_T2_EUlP24curandStatePhilox4_32_10E_ZNS1_27distribution_nullary_kernelIff7double2S7_SJ_SE_EEvSA_SG_RKT3_T4_EUlifE0_EEvlNS_15PhiloxCudaStateESF_SG_,"a",@progbits
	.sectionflags	@""
	.align	4
.nv.constant0._ZN2at6native63_GLOBAL__N__11d61d08_30_DistributionLogNormalKernel_cu_e7567be543distribution_elementwise_grid_stride_kernelIfLi4EZNS0_9templates4cuda20normal_and_transformIffPNS_17CUDAGeneratorImplEZZZNS4_17log_normal_kernelIS7_EEvRNS_18TensorIteratorBaseEddT_ENKUlvE_clEvENKUlvE0_clEvEUlfE_EEvSA_T1_T2_EUlP24curandStatePhilox4_32_10E_ZNS1_27distribution_nullary_kernelIff7double2S7_SJ_SE_EEvSA_SG_RKT3_T4_EUlifE0_EEvlNS_15PhiloxCudaStateESF_SG_:
	.zero		992


//--------------------- .nv.constant0._ZN2at6native63_GLOBAL__N__11d61d08_30_DistributionLogNormalKernel_cu_e7567be543distribution_elementwise_grid_stride_kernelIfLi4EZNS0_9templates4cuda20normal_and_transformIffPNS_17CUDAGeneratorImplEZZZNS4_17log_normal_kernelIS7_EEvRNS_18TensorIteratorBaseEddT_ENKUlvE_clEvENKUlvE0_clEvEUlfE_EEvSA_T1_T2_EUlP24curandStatePhilox4_32_10E_ZNS1_27distribution_nullary_kernelIff7double2S7_SJ_SE_EEvSA_SG_RKT3_T4_EUlifE_EEvlNS_15PhiloxCudaStateESF_SG_ --------------------------
	.section	.nv.constant0._ZN2at6native63_GLOBAL__N__11d61d08_30_DistributionLogNormalKernel_cu_e7567be543distribution_elementwise_grid_stride_kernelIfLi4EZNS0_9templates4cuda20normal_and_transformIffPNS_17CUDAGeneratorImplEZZZNS4_17log_normal_kernelIS7_EEvRNS_18TensorIteratorBaseEddT_ENKUlvE_clEvENKUlvE0_clEvEUlfE_EEvSA_T1_T2_EUlP24curandStatePhilox4_32_10E_ZNS1_27distribution_nullary_kernelIff7double2S7_SJ_SE_EEvSA_SG_RKT3_T4_EUlifE_EEvlNS_15PhiloxCudaStateESF_SG_,"a",@progbits
	.sectionflags	@""
	.align	4
.nv.constant0._ZN2at6native63_GLOBAL__N__11d61d08_30_DistributionLogNormalKernel_cu_e7567be543distribution_elementwise_grid_stride_kernelIfLi4EZNS0_9templates4cuda20normal_and_transformIffPNS_17CUDAGeneratorImplEZZZNS4_17log_normal_kernelIS7_EEvRNS_18TensorIteratorBaseEddT_ENKUlvE_clEvENKUlvE0_clEvEUlfE_EEvSA_T1_T2_EUlP24curandStatePhilox4_32_10E_ZNS1_27distribution_nullary_kernelIff7double2S7_SJ_SE_EEvSA_SG_RKT3_T4_EUlifE_EEvlNS_15PhiloxCudaStateESF_SG_:
	.zero		592


//--------------------- .nv.constant0._ZN2at6native63_GLOBAL__N__11d61d08_30_DistributionLogNormalKernel_cu_e7567be543distribution_elementwise_grid_stride_kernelIdLi2EZNS0_9templates4cuda20normal_and_transformIddPNS_17CUDAGeneratorImplEZZZNS4_17log_normal_kernelIS7_EEvRNS_18TensorIteratorBaseEddT_ENKUlvE_clEvENKUlvE_clEvEUldE_EEvSA_T1_T2_EUlP24curandStatePhilox4_32_10E0_ZNS1_27distribution_nullary_kernelIdd6float4S7_SJ_SE_EEvSA_SG_RKT3_T4_EUlidE0_EEvlNS_15PhiloxCudaStateESF_SG_ --------------------------
	.section	.nv.constant0._ZN2at6native63_GLOBAL__N__11d61d08_30_DistributionLogNormalKernel_cu_e7567be543distribution_elementwise_grid_stride_kernelIdLi2EZNS0_9templates4cuda20normal_and_transformIddPNS_17CUDAGeneratorImplEZZZNS4_17log_normal_kernelIS7_EEvRNS_18TensorIteratorBaseEddT_ENKUlvE_clEvENKUlvE_clEvEUldE_EEvSA_T1_T2_EUlP24curandStatePhilox4_32_10E0_ZNS1_27distribution_nullary_kernelIdd6float4S7_SJ_SE_EEvSA_SG_RKT3_T4_EUlidE0_EEvlNS_15PhiloxCudaStateESF_SG_,"a",@progbits
	.sectionflags	@""
	.align	4
.nv.constant0._ZN2at6native63_GLOBAL__N__11d61d08_30_DistributionLogNormalKernel_cu_e7567be543distribution_elementwise_grid_stride_kernelIdLi2EZNS0_9templates4cuda20normal_and_transformIddPNS_17CUDAGeneratorImplEZZZNS4_17log_normal_kernelIS7_EEvRNS_18TensorIteratorBaseEddT_ENKUlvE_clEvENKUlvE_clEvEUldE_EEvSA_T1_T2_EUlP24curandStatePhilox4_32_10E0_ZNS1_27distribution_nullary_kernelIdd6float4S7_SJ_SE_EEvSA_SG_RKT3_T4_EUlidE0_EEvlNS_15PhiloxCudaStateESF_SG_:
	.zero		1000


//--------------------- .nv.constant0._ZN2at6native63_GLOBAL__N__11d61d08_30_DistributionLogNormalKernel_cu_e7567be543distribution_elementwise_grid_stride_kernelIdLi2EZNS0_9templates4cuda20normal_and_transformIddPNS_17CUDAGeneratorImplEZZZNS4_17log_normal_kernelIS7_EEvRNS_18TensorIteratorBaseEddT_ENKUlvE_clEvENKUlvE_clEvEUldE_EEvSA_T1_T2_EUlP24curandStatePhilox4_32_10E0_ZNS1_27distribution_nullary_kernelIdd6float4S7_SJ_SE_EEvSA_SG_RKT3_T4_EUlidE_EEvlNS_15PhiloxCudaStateESF_SG_ --------------------------
	.section	.nv.constant0._ZN2at6native63_GLOBAL__N__11d61d08_30_DistributionLogNormalKernel_cu_e7567be543distribution_elementwise_grid_stride_kernelIdLi2EZNS0_9templates4cuda20normal_and_transformIddPNS_17CUDAGeneratorImplEZZZNS4_17log_normal_kernelIS7_EEvRNS_18TensorIteratorBaseEddT_ENKUlvE_clEvENKUlvE_clEvEUldE_EEvSA_T1_T2_EUlP24curandStatePhilox4_32_10E0_ZNS1_27distribution_nullary_kernelIdd6float4S7_SJ_SE_EEvSA_SG_RKT3_T4_EUlidE_EEvlNS_15PhiloxCudaStateESF_SG_,"a",@progbits
	.sectionflags	@""
	.align	4
.nv.constant0._ZN2at6native63_GLOBAL__N__11d61d08_30_DistributionLogNormalKernel_cu_e7567be543distribution_elementwise_grid_stride_kernelIdLi2EZNS0_9templates4cuda20normal_and_transformIddPNS_17CUDAGeneratorImplEZZZNS4_17log_normal_kernelIS7_EEvRNS_18TensorIteratorBaseEddT_ENKUlvE_clEvENKUlvE_clEvEUldE_EEvSA_T1_T2_EUlP24curandStatePhilox4_32_10E0_ZNS1_27distribution_nullary_kernelIdd6float4S7_SJ_SE_EEvSA_SG_RKT3_T4_EUlidE_EEvlNS_15PhiloxCudaStateESF_SG_:
	.zero		600


//--------------------- .nv.constant0._ZN2at6native63_GLOBAL__N__11d61d08_30_DistributionLogNormalKernel_cu_e7567be543distribution_elementwise_grid_stride_kernelIdLi2EZNS0_9templates4cuda20normal_and_transformIddPNS_17CUDAGeneratorImplEZZZNS4_17log_normal_kernelIS7_EEvRNS_18TensorIteratorBaseEddT_ENKUlvE_clEvENKUlvE_clEvEUldE_EEvSA_T1_T2_EUlP24curandStatePhilox4_32_10E_ZNS1_27distribution_nullary_kernelIdd7double2S7_SJ_SE_EEvSA_SG_RKT3_T4_EUlidE0_EEvlNS_15PhiloxCudaStateESF_SG_ --------------------------
	.section	.nv.constant0._ZN2at6native63_GLOBAL__N__11d61d08_30_DistributionLogNormalKernel_cu_e7567be543distribution_elementwise_grid_stride_kernelIdLi2EZNS0_9templates4cuda20normal_and_transformIddPNS_17CUDAGeneratorImplEZZZNS4_17log_normal_kernelIS7_EEvRNS_18TensorIteratorBaseEddT_ENKUlvE_clEvENKUlvE_clEvEUldE_EEvSA_T1_T2_EUlP24curandStatePhilox4_32_10E_ZNS1_27distribution_nullary_kernelIdd7double2S7_SJ_SE_EEvSA_SG_RKT3_T4_EUlidE0_EEvlNS_15PhiloxCudaStateESF_SG_,"a",@progbits
	.sectionflags	@""
	.align	4
.nv.constant0._ZN2at6native63_GLOBAL__N__11d61d08_30_DistributionLogNormalKernel_cu_e7567be543distribution_elementwise_grid_stride_kernelIdLi2EZNS0_9templates4cuda20normal_and_transformIddPNS_17CUDAGeneratorImplEZZZNS4_17log_normal_kernelIS7_EEvRNS_18TensorIteratorBaseEddT_ENKUlvE_clEvENKUlvE_clEvEUldE_EEvSA_T1_T2_EUlP24curandStatePhilox4_32_10E_ZNS1_27distribution_nullary_kernelIdd7double2S7_SJ_SE_EEvSA_SG_RKT3_T4_EUlidE0_EEvlNS_15PhiloxCudaStateESF_SG_:
	.zero		1000


//--------------------- .nv.constant0._ZN2at6native63_GLOBAL__N__11d61d08_30_DistributionLogNormalKernel_cu_e7567be543distribution_elementwise_grid_stride_kernelIdLi2EZNS0_9templates4cuda20normal_and_transformIddPNS_17CUDAGeneratorImplEZZZNS4_17log_normal_kernelIS7_EEvRNS_18TensorIteratorBaseEddT_ENKUlvE_clEvENKUlvE_clEvEUldE_EEvSA_T1_T2_EUlP24curandStatePhilox4_32_10E_ZNS1_27distribution_nullary_kernelIdd7double2S7_SJ_SE_EEvSA_SG_RKT3_T4_EUlidE_EEvlNS_15PhiloxCudaStateESF_SG_ --------------------------
	.section	.nv.constant0._ZN2at6native63_GLOBAL__N__11d61d08_30_DistributionLogNormalKernel_cu_e7567be543distribution_elementwise_grid_stride_kernelIdLi2EZNS0_9templates4cuda20normal_and_transformIddPNS_17CUDAGeneratorImplEZZZNS4_17log_normal_kernelIS7_EEvRNS_18TensorIteratorBaseEddT_ENKUlvE_clEvENKUlvE_clEvEUldE_EEvSA_T1_T2_EUlP24curandStatePhilox4_32_10E_ZNS1_27distribution_nullary_kernelIdd7double2S7_SJ_SE_EEvSA_SG_RKT3_T4_EUlidE_EEvlNS_15PhiloxCudaStateESF_SG_,"a",@progbits
	.sectionflags	@""
	.align	4
.nv.constant0._ZN2at6native63_GLOBAL__N__11d61d08_30_DistributionLogNormalKernel_cu_e7567be543distribution_elementwise_grid_stride_kernelIdLi2EZNS0_9templates4cuda20normal_and_transformIddPNS_17CUDAGeneratorImplEZZZNS4_17log_normal_kernelIS7_EEvRNS_18TensorIteratorBaseEddT_ENKUlvE_clEvENKUlvE_clEvEUldE_EEvSA_T1_T2_EUlP24curandStatePhilox4_32_10E_ZNS1_27distribution_nullary_kernelIdd7double2S7_SJ_SE_EEvSA_SG_RKT3_T4_EUlidE_EEvlNS_15PhiloxCudaStateESF_SG_:
	.zero		600


//--------------------- SYMBOLS --------------------------

	.type		.nv.reservedSmem.offset0,@object
	.size		.nv.reservedSmem.offset0,0x4
